	.headerflags	@"EF_CUDA_TEXMODE_UNIFIED EF_CUDA_64BIT_ADDRESS EF_CUDA_SM86 EF_CUDA_VIRTUAL_SM(EF_CUDA_SM86)"
	.elftype	@"ET_EXEC"


//--------------------- .nv.info                  --------------------------
	.section	.nv.info,"",@"SHT_CUDA_INFO"
	.align	4


	//----- nvinfo : EIATTR_REGCOUNT
	.align		4
        /*0000*/ 	.byte	0x04, 0x2f
        /*0002*/ 	.short	(.L_1 - .L_0)
	.align		4
.L_0:
        /*0004*/ 	.word	index@(tvmgen_default_fused_nn_contrib_conv2d_winograd_without_weight_transform_add_add_nn_relu_3_kernel_2)
        /*0008*/ 	.word	0x0000001c


	//----- nvinfo : EIATTR_FRAME_SIZE
	.align		4
.L_1:
        /*000c*/ 	.byte	0x04, 0x11
        /*000e*/ 	.short	(.L_3 - .L_2)
	.align		4
.L_2:
        /*0010*/ 	.word	index@(tvmgen_default_fused_nn_contrib_conv2d_winograd_without_weight_transform_add_add_nn_relu_3_kernel_2)
        /*0014*/ 	.word	0x00000000


	//----- nvinfo : EIATTR_REGCOUNT
	.align		4
.L_3:
        /*0018*/ 	.byte	0x04, 0x2f
        /*001a*/ 	.short	(.L_5 - .L_4)
	.align		4
.L_4:
        /*001c*/ 	.word	index@(tvmgen_default_fused_nn_contrib_conv2d_winograd_without_weight_transform_add_add_nn_relu_1_kernel_2)
        /*0020*/ 	.word	0x00000022


	//----- nvinfo : EIATTR_FRAME_SIZE
	.align		4
.L_5:
        /*0024*/ 	.byte	0x04, 0x11
        /*0026*/ 	.short	(.L_7 - .L_6)
	.align		4
.L_6:
        /*0028*/ 	.word	index@(tvmgen_default_fused_nn_contrib_conv2d_winograd_without_weight_transform_add_add_nn_relu_1_kernel_2)
        /*002c*/ 	.word	0x00000000


	//----- nvinfo : EIATTR_REGCOUNT
	.align		4
.L_7:
        /*0030*/ 	.byte	0x04, 0x2f
        /*0032*/ 	.short	(.L_9 - .L_8)
	.align		4
.L_8:
        /*0034*/ 	.word	index@(tvmgen_default_fused_nn_contrib_conv2d_winograd_without_weight_transform_add_nn_relu_1_kernel)
        /*0038*/ 	.word	0x00000024


	//----- nvinfo : EIATTR_FRAME_SIZE
	.align		4
.L_9:
        /*003c*/ 	.byte	0x04, 0x11
        /*003e*/ 	.short	(.L_11 - .L_10)
	.align		4
.L_10:
        /*0040*/ 	.word	index@(tvmgen_default_fused_nn_contrib_conv2d_winograd_without_weight_transform_add_nn_relu_1_kernel)
        /*0044*/ 	.word	0x00000000


	//----- nvinfo : EIATTR_REGCOUNT
	.align		4
.L_11:
        /*0048*/ 	.byte	0x04, 0x2f
        /*004a*/ 	.short	(.L_13 - .L_12)
	.align		4
.L_12:
        /*004c*/ 	.word	index@(tvmgen_default_fused_nn_contrib_conv2d_winograd_without_weight_transform_add_nn_relu_3_kernel_1)
        /*0050*/ 	.word	0x00000028


	//----- nvinfo : EIATTR_FRAME_SIZE
	.align		4
.L_13:
        /*0054*/ 	.byte	0x04, 0x11
        /*0056*/ 	.short	(.L_15 - .L_14)
	.align		4
.L_14:
        /*0058*/ 	.word	index@(tvmgen_default_fused_nn_contrib_conv2d_winograd_without_weight_transform_add_nn_relu_3_kernel_1)
        /*005c*/ 	.word	0x00000000


	//----- nvinfo : EIATTR_REGCOUNT
	.align		4
.L_15:
        /*0060*/ 	.byte	0x04, 0x2f
        /*0062*/ 	.short	(.L_17 - .L_16)
	.align		4
.L_16:
        /*0064*/ 	.word	index@(tvmgen_default_fused_nn_contrib_conv2d_winograd_without_weight_transform_add_nn_relu_1_kernel_1)
        /*0068*/ 	.word	0x00000033


	//----- nvinfo : EIATTR_FRAME_SIZE
	.align		4
.L_17:
        /*006c*/ 	.byte	0x04, 0x11
        /*006e*/ 	.short	(.L_19 - .L_18)
	.align		4
.L_18:
        /*0070*/ 	.word	index@(tvmgen_default_fused_nn_contrib_conv2d_winograd_without_weight_transform_add_nn_relu_1_kernel_1)
        /*0074*/ 	.word	0x00000000


	//----- nvinfo : EIATTR_REGCOUNT
	.align		4
.L_19:
        /*0078*/ 	.byte	0x04, 0x2f
        /*007a*/ 	.short	(.L_21 - .L_20)
	.align		4
.L_20:
        /*007c*/ 	.word	index@(tvmgen_default_fused_nn_contrib_conv2d_winograd_without_weight_transform_add_nn_relu_1_kernel_2)
        /*0080*/ 	.word	0x0000001e


	//----- nvinfo : EIATTR_FRAME_SIZE
	.align		4
.L_21:
        /*0084*/ 	.byte	0x04, 0x11
        /*0086*/ 	.short	(.L_23 - .L_22)
	.align		4
.L_22:
        /*0088*/ 	.word	index@(tvmgen_default_fused_nn_contrib_conv2d_winograd_without_weight_transform_add_nn_relu_1_kernel_2)
        /*008c*/ 	.word	0x00000000


	//----- nvinfo : EIATTR_REGCOUNT
	.align		4
.L_23:
        /*0090*/ 	.byte	0x04, 0x2f
        /*0092*/ 	.short	(.L_25 - .L_24)
	.align		4
.L_24:
        /*0094*/ 	.word	index@(tvmgen_default_fused_nn_contrib_conv2d_winograd_without_weight_transform_add_add_nn_relu_2_kernel)
        /*0098*/ 	.word	0x00000026


	//----- nvinfo : EIATTR_FRAME_SIZE
	.align		4
.L_25:
        /*009c*/ 	.byte	0x04, 0x11
        /*009e*/ 	.short	(.L_27 - .L_26)
	.align		4
.L_26:
        /*00a0*/ 	.word	index@(tvmgen_default_fused_nn_contrib_conv2d_winograd_without_weight_transform_add_add_nn_relu_2_kernel)
        /*00a4*/ 	.word	0x00000000


	//----- nvinfo : EIATTR_REGCOUNT
	.align		4
.L_27:
        /*00a8*/ 	.byte	0x04, 0x2f
        /*00aa*/ 	.short	(.L_29 - .L_28)
	.align		4
.L_28:
        /*00ac*/ 	.word	index@(tvmgen_default_fused_nn_dense_add_kernel)
        /*00b0*/ 	.word	0x0000001c


	//----- nvinfo : EIATTR_FRAME_SIZE
	.align		4
.L_29:
        /*00b4*/ 	.byte	0x04, 0x11
        /*00b6*/ 	.short	(.L_31 - .L_30)
	.align		4
.L_30:
        /*00b8*/ 	.word	index@(tvmgen_default_fused_nn_dense_add_kernel)
        /*00bc*/ 	.word	0x00000000


	//----- nvinfo : EIATTR_REGCOUNT
	.align		4
.L_31:
        /*00c0*/ 	.byte	0x04, 0x2f
        /*00c2*/ 	.short	(.L_33 - .L_32)
	.align		4
.L_32:
        /*00c4*/ 	.word	index@(tvmgen_default_fused_nn_contrib_conv2d_winograd_without_weight_transform_add_add_nn_relu_2_kernel_1)
        /*00c8*/ 	.word	0x00000040


	//----- nvinfo : EIATTR_FRAME_SIZE
	.align		4
.L_33:
        /*00cc*/ 	.byte	0x04, 0x11
        /*00ce*/ 	.short	(.L_35 - .L_34)
	.align		4
.L_34:
        /*00d0*/ 	.word	index@(tvmgen_default_fused_nn_contrib_conv2d_winograd_without_weight_transform_add_add_nn_relu_2_kernel_1)
        /*00d4*/ 	.word	0x00000000


	//----- nvinfo : EIATTR_REGCOUNT
	.align		4
.L_35:
        /*00d8*/ 	.byte	0x04, 0x2f
        /*00da*/ 	.short	(.L_37 - .L_36)
	.align		4
.L_36:
        /*00dc*/ 	.word	index@(tvmgen_default_fused_nn_contrib_conv2d_winograd_without_weight_transform_add_nn_relu_3_kernel_2)
        /*00e0*/ 	.word	0x0000001d


	//----- nvinfo : EIATTR_FRAME_SIZE
	.align		4
.L_37:
        /*00e4*/ 	.byte	0x04, 0x11
        /*00e6*/ 	.short	(.L_39 - .L_38)
	.align		4
.L_38:
        /*00e8*/ 	.word	index@(tvmgen_default_fused_nn_contrib_conv2d_winograd_without_weight_transform_add_nn_relu_3_kernel_2)
        /*00ec*/ 	.word	0x00000000


	//----- nvinfo : EIATTR_REGCOUNT
	.align		4
.L_39:
        /*00f0*/ 	.byte	0x04, 0x2f
        /*00f2*/ 	.short	(.L_41 - .L_40)
	.align		4
.L_40:
        /*00f4*/ 	.word	index@(tvmgen_default_fused_nn_contrib_conv2d_winograd_without_weight_transform_add_nn_relu_3_kernel)
        /*00f8*/ 	.word	0x0000001c


	//----- nvinfo : EIATTR_FRAME_SIZE
	.align		4
.L_41:
        /*00fc*/ 	.byte	0x04, 0x11
        /*00fe*/ 	.short	(.L_43 - .L_42)
	.align		4
.L_42:
        /*0100*/ 	.word	index@(tvmgen_default_fused_nn_contrib_conv2d_winograd_without_weight_transform_add_nn_relu_3_kernel)
        /*0104*/ 	.word	0x00000000


	//----- nvinfo : EIATTR_REGCOUNT
	.align		4
.L_43:
        /*0108*/ 	.byte	0x04, 0x2f
        /*010a*/ 	.short	(.L_45 - .L_44)
	.align		4
.L_44:
        /*010c*/ 	.word	index@(tvmgen_default_fused_nn_conv2d_add_kernel)
        /*0110*/ 	.word	0x00000028


	//----- nvinfo : EIATTR_FRAME_SIZE
	.align		4
.L_45:
        /*0114*/ 	.byte	0x04, 0x11
        /*0116*/ 	.short	(.L_47 - .L_46)
	.align		4
.L_46:
        /*0118*/ 	.word	index@(tvmgen_default_fused_nn_conv2d_add_kernel)
        /*011c*/ 	.word	0x00000000


	//----- nvinfo : EIATTR_REGCOUNT
	.align		4
.L_47:
        /*0120*/ 	.byte	0x04, 0x2f
        /*0122*/ 	.short	(.L_49 - .L_48)
	.align		4
.L_48:
        /*0124*/ 	.word	index@(tvmgen_default_fused_nn_contrib_conv2d_winograd_without_weight_transform_add_add_nn_relu_3_kernel_1)
        /*0128*/ 	.word	0x00000028


	//----- nvinfo : EIATTR_FRAME_SIZE
	.align		4
.L_49:
        /*012c*/ 	.byte	0x04, 0x11
        /*012e*/ 	.short	(.L_51 - .L_50)
	.align		4
.L_50:
        /*0130*/ 	.word	index@(tvmgen_default_fused_nn_contrib_conv2d_winograd_without_weight_transform_add_add_nn_relu_3_kernel_1)
        /*0134*/ 	.word	0x00000000


	//----- nvinfo : EIATTR_REGCOUNT
	.align		4
.L_51:
        /*0138*/ 	.byte	0x04, 0x2f
        /*013a*/ 	.short	(.L_53 - .L_52)
	.align		4
.L_52:
        /*013c*/ 	.word	index@(tvmgen_default_fused_nn_contrib_conv2d_winograd_without_weight_transform_add_nn_relu_2_kernel_2)
        /*0140*/ 	.word	0x0000001d


	//----- nvinfo : EIATTR_FRAME_SIZE
	.align		4
.L_53:
        /*0144*/ 	.byte	0x04, 0x11
        /*0146*/ 	.short	(.L_55 - .L_54)
	.align		4
.L_54:
        /*0148*/ 	.word	index@(tvmgen_default_fused_nn_contrib_conv2d_winograd_without_weight_transform_add_nn_relu_2_kernel_2)
        /*014c*/ 	.word	0x00000000


	//----- nvinfo : EIATTR_REGCOUNT
	.align		4
.L_55:
        /*0150*/ 	.byte	0x04, 0x2f
        /*0152*/ 	.short	(.L_57 - .L_56)
	.align		4
.L_56:
        /*0154*/ 	.word	index@(tvmgen_default_fused_nn_contrib_conv2d_winograd_without_weight_transform_add_nn_relu_kernel_1)
        /*0158*/ 	.word	0x00000038


	//----- nvinfo : EIATTR_FRAME_SIZE
	.align		4
.L_57:
        /*015c*/ 	.byte	0x04, 0x11
        /*015e*/ 	.short	(.L_59 - .L_58)
	.align		4
.L_58:
        /*0160*/ 	.word	index@(tvmgen_default_fused_nn_contrib_conv2d_winograd_without_weight_transform_add_nn_relu_kernel_1)
        /*0164*/ 	.word	0x00000000


	//----- nvinfo : EIATTR_REGCOUNT
	.align		4
.L_59:
        /*0168*/ 	.byte	0x04, 0x2f
        /*016a*/ 	.short	(.L_61 - .L_60)
	.align		4
.L_60:
        /*016c*/ 	.word	index@(tvmgen_default_fused_nn_contrib_conv2d_winograd_without_weight_transform_add_add_nn_relu_kernel_1)
        /*0170*/ 	.word	0x00000038


	//----- nvinfo : EIATTR_FRAME_SIZE
	.align		4
.L_61:
        /*0174*/ 	.byte	0x04, 0x11
        /*0176*/ 	.short	(.L_63 - .L_62)
	.align		4
.L_62:
        /*0178*/ 	.word	index@(tvmgen_default_fused_nn_contrib_conv2d_winograd_without_weight_transform_add_add_nn_relu_kernel_1)
        /*017c*/ 	.word	0x00000000


	//----- nvinfo : EIATTR_REGCOUNT
	.align		4
.L_63:
        /*0180*/ 	.byte	0x04, 0x2f
        /*0182*/ 	.short	(.L_65 - .L_64)
	.align		4
.L_64:
        /*0184*/ 	.word	index@(tvmgen_default_fused_nn_contrib_conv2d_winograd_without_weight_transform_add_nn_relu_kernel_2)
        /*0188*/ 	.word	0x00000028


	//----- nvinfo : EIATTR_FRAME_SIZE
	.align		4
.L_65:
        /*018c*/ 	.byte	0x04, 0x11
        /*018e*/ 	.short	(.L_67 - .L_66)
	.align		4
.L_66:
        /*0190*/ 	.word	index@(tvmgen_default_fused_nn_contrib_conv2d_winograd_without_weight_transform_add_nn_relu_kernel_2)
        /*0194*/ 	.word	0x00000000


	//----- nvinfo : EIATTR_REGCOUNT
	.align		4
.L_67:
        /*0198*/ 	.byte	0x04, 0x2f
        /*019a*/ 	.short	(.L_69 - .L_68)
	.align		4
.L_68:
        /*019c*/ 	.word	index@(tvmgen_default_fused_nn_contrib_conv2d_winograd_without_weight_transform_add_nn_relu_2_kernel_1)
        /*01a0*/ 	.word	0x00000040


	//----- nvinfo : EIATTR_FRAME_SIZE
	.align		4
.L_69:
        /*01a4*/ 	.byte	0x04, 0x11
        /*01a6*/ 	.short	(.L_71 - .L_70)
	.align		4
.L_70:
        /*01a8*/ 	.word	index@(tvmgen_default_fused_nn_contrib_conv2d_winograd_without_weight_transform_add_nn_relu_2_kernel_1)
        /*01ac*/ 	.word	0x00000000


	//----- nvinfo : EIATTR_REGCOUNT
	.align		4
.L_71:
        /*01b0*/ 	.byte	0x04, 0x2f
        /*01b2*/ 	.short	(.L_73 - .L_72)
	.align		4
.L_72:
        /*01b4*/ 	.word	index@(tvmgen_default_fused_nn_contrib_conv2d_winograd_without_weight_transform_add_add_nn_relu_kernel_2)
        /*01b8*/ 	.word	0x00000028


	//----- nvinfo : EIATTR_FRAME_SIZE
	.align		4
.L_73:
        /*01bc*/ 	.byte	0x04, 0x11
        /*01be*/ 	.short	(.L_75 - .L_74)
	.align		4
.L_74:
        /*01c0*/ 	.word	index@(tvmgen_default_fused_nn_contrib_conv2d_winograd_without_weight_transform_add_add_nn_relu_kernel_2)
        /*01c4*/ 	.word	0x00000000


	//----- nvinfo : EIATTR_REGCOUNT
	.align		4
.L_75:
        /*01c8*/ 	.byte	0x04, 0x2f
        /*01ca*/ 	.short	(.L_77 - .L_76)
	.align		4
.L_76:
        /*01cc*/ 	.word	index@(tvmgen_default_fused_nn_contrib_conv2d_winograd_without_weight_transform_add_add_nn_relu_1_kernel_1)
        /*01d0*/ 	.word	0x00000033


	//----- nvinfo : EIATTR_FRAME_SIZE
	.align		4
.L_77:
        /*01d4*/ 	.byte	0x04, 0x11
        /*01d6*/ 	.short	(.L_79 - .L_78)
	.align		4
.L_78:
        /*01d8*/ 	.word	index@(tvmgen_default_fused_nn_contrib_conv2d_winograd_without_weight_transform_add_add_nn_relu_1_kernel_1)
        /*01dc*/ 	.word	0x00000000


	//----- nvinfo : EIATTR_REGCOUNT
	.align		4
.L_79:
        /*01e0*/ 	.byte	0x04, 0x2f
        /*01e2*/ 	.short	(.L_81 - .L_80)
	.align		4
.L_80:
        /*01e4*/ 	.word	index@(tvmgen_default_fused_nn_conv2d_add_1_kernel)
        /*01e8*/ 	.word	0x00000027


	//----- nvinfo : EIATTR_FRAME_SIZE
	.align		4
.L_81:
        /*01ec*/ 	.byte	0x04, 0x11
        /*01ee*/ 	.short	(.L_83 - .L_82)
	.align		4
.L_82:
        /*01f0*/ 	.word	index@(tvmgen_default_fused_nn_conv2d_add_1_kernel)
        /*01f4*/ 	.word	0x00000000


	//----- nvinfo : EIATTR_REGCOUNT
	.align		4
.L_83:
        /*01f8*/ 	.byte	0x04, 0x2f
        /*01fa*/ 	.short	(.L_85 - .L_84)
	.align		4
.L_84:
        /*01fc*/ 	.word	index@(tvmgen_default_fused_nn_conv2d_add_nn_relu_3_kernel)
        /*0200*/ 	.word	0x00000028


	//----- nvinfo : EIATTR_FRAME_SIZE
	.align		4
.L_85:
        /*0204*/ 	.byte	0x04, 0x11
        /*0206*/ 	.short	(.L_87 - .L_86)
	.align		4
.L_86:
        /*0208*/ 	.word	index@(tvmgen_default_fused_nn_conv2d_add_nn_relu_3_kernel)
        /*020c*/ 	.word	0x00000000


	//----- nvinfo : EIATTR_REGCOUNT
	.align		4
.L_87:
        /*0210*/ 	.byte	0x04, 0x2f
        /*0212*/ 	.short	(.L_89 - .L_88)
	.align		4
.L_88:
        /*0214*/ 	.word	index@(tvmgen_default_fused_nn_conv2d_add_nn_relu_2_kernel)
        /*0218*/ 	.word	0x00000027


	//----- nvinfo : EIATTR_FRAME_SIZE
	.align		4
.L_89:
        /*021c*/ 	.byte	0x04, 0x11
        /*021e*/ 	.short	(.L_91 - .L_90)
	.align		4
.L_90:
        /*0220*/ 	.word	index@(tvmgen_default_fused_nn_conv2d_add_nn_relu_2_kernel)
        /*0224*/ 	.word	0x00000000


	//----- nvinfo : EIATTR_REGCOUNT
	.align		4
.L_91:
        /*0228*/ 	.byte	0x04, 0x2f
        /*022a*/ 	.short	(.L_93 - .L_92)
	.align		4
.L_92:
        /*022c*/ 	.word	index@(tvmgen_default_fused_nn_global_avg_pool2d_kernel)
        /*0230*/ 	.word	0x00000010


	//----- nvinfo : EIATTR_FRAME_SIZE
	.align		4
.L_93:
        /*0234*/ 	.byte	0x04, 0x11
        /*0236*/ 	.short	(.L_95 - .L_94)
	.align		4
.L_94:
        /*0238*/ 	.word	index@(tvmgen_default_fused_nn_global_avg_pool2d_kernel)
        /*023c*/ 	.word	0x00000000


	//----- nvinfo : EIATTR_REGCOUNT
	.align		4
.L_95:
        /*0240*/ 	.byte	0x04, 0x2f
        /*0242*/ 	.short	(.L_97 - .L_96)
	.align		4
.L_96:
        /*0244*/ 	.word	index@(tvmgen_default_fused_nn_conv2d_add_2_kernel)
        /*0248*/ 	.word	0x00000026


	//----- nvinfo : EIATTR_FRAME_SIZE
	.align		4
.L_97:
        /*024c*/ 	.byte	0x04, 0x11
        /*024e*/ 	.short	(.L_99 - .L_98)
	.align		4
.L_98:
        /*0250*/ 	.word	index@(tvmgen_default_fused_nn_conv2d_add_2_kernel)
        /*0254*/ 	.word	0x00000000


	//----- nvinfo : EIATTR_REGCOUNT
	.align		4
.L_99:
        /*0258*/ 	.byte	0x04, 0x2f
        /*025a*/ 	.short	(.L_101 - .L_100)
	.align		4
.L_100:
        /*025c*/ 	.word	index@(tvmgen_default_fused_nn_contrib_conv2d_winograd_without_weight_transform_add_nn_relu_2_kernel)
        /*0260*/ 	.word	0x00000026


	//----- nvinfo : EIATTR_FRAME_SIZE
	.align		4
.L_101:
        /*0264*/ 	.byte	0x04, 0x11
        /*0266*/ 	.short	(.L_103 - .L_102)
	.align		4
.L_102:
        /*0268*/ 	.word	index@(tvmgen_default_fused_nn_contrib_conv2d_winograd_without_weight_transform_add_nn_relu_2_kernel)
        /*026c*/ 	.word	0x00000000


	//----- nvinfo : EIATTR_REGCOUNT
	.align		4
.L_103:
        /*0270*/ 	.byte	0x04, 0x2f
        /*0272*/ 	.short	(.L_105 - .L_104)
	.align		4
.L_104:
        /*0274*/ 	.word	index@(tvmgen_default_fused_nn_contrib_conv2d_winograd_without_weight_transform_add_add_nn_relu_kernel)
        /*0278*/ 	.word	0x00000040


	//----- nvinfo : EIATTR_FRAME_SIZE
	.align		4
.L_105:
        /*027c*/ 	.byte	0x04, 0x11
        /*027e*/ 	.short	(.L_107 - .L_106)
	.align		4
.L_106:
        /*0280*/ 	.word	index@(tvmgen_default_fused_nn_contrib_conv2d_winograd_without_weight_transform_add_add_nn_relu_kernel)
        /*0284*/ 	.word	0x00000000


	//----- nvinfo : EIATTR_REGCOUNT
	.align		4
.L_107:
        /*0288*/ 	.byte	0x04, 0x2f
        /*028a*/ 	.short	(.L_109 - .L_108)
	.align		4
.L_108:
        /*028c*/ 	.word	index@(tvmgen_default_fused_nn_contrib_conv2d_winograd_without_weight_transform_add_add_nn_relu_2_kernel_2)
        /*0290*/ 	.word	0x00000022


	//----- nvinfo : EIATTR_FRAME_SIZE
	.align		4
.L_109:
        /*0294*/ 	.byte	0x04, 0x11
        /*0296*/ 	.short	(.L_111 - .L_110)
	.align		4
.L_110:
        /*0298*/ 	.word	index@(tvmgen_default_fused_nn_contrib_conv2d_winograd_without_weight_transform_add_add_nn_relu_2_kernel_2)
        /*029c*/ 	.word	0x00000000


	//----- nvinfo : EIATTR_REGCOUNT
	.align		4
.L_111:
        /*02a0*/ 	.byte	0x04, 0x2f
        /*02a2*/ 	.short	(.L_113 - .L_112)
	.align		4
.L_112:
        /*02a4*/ 	.word	index@(tvmgen_default_fused_nn_conv2d_add_nn_relu_kernel)
        /*02a8*/ 	.word	0x0000005d


	//----- nvinfo : EIATTR_FRAME_SIZE
	.align		4
.L_113:
        /*02ac*/ 	.byte	0x04, 0x11
        /*02ae*/ 	.short	(.L_115 - .L_114)
	.align		4
.L_114:
        /*02b0*/ 	.word	index@(tvmgen_default_fused_nn_conv2d_add_nn_relu_kernel)
        /*02b4*/ 	.word	0x00000000


	//----- nvinfo : EIATTR_REGCOUNT
	.align		4
.L_115:
        /*02b8*/ 	.byte	0x04, 0x2f
        /*02ba*/ 	.short	(.L_117 - .L_116)
	.align		4
.L_116:
        /*02bc*/ 	.word	index@(tvmgen_default_fused_nn_conv2d_add_nn_relu_1_kernel)
        /*02c0*/ 	.word	0x00000028


	//----- nvinfo : EIATTR_FRAME_SIZE
	.align		4
.L_117:
        /*02c4*/ 	.byte	0x04, 0x11
        /*02c6*/ 	.short	(.L_119 - .L_118)
	.align		4
.L_118:
        /*02c8*/ 	.word	index@(tvmgen_default_fused_nn_conv2d_add_nn_relu_1_kernel)
        /*02cc*/ 	.word	0x00000000


	//----- nvinfo : EIATTR_REGCOUNT
	.align		4
.L_119:
        /*02d0*/ 	.byte	0x04, 0x2f
        /*02d2*/ 	.short	(.L_121 - .L_120)
	.align		4
.L_120:
        /*02d4*/ 	.word	index@(tvmgen_default_fused_nn_batch_flatten_kernel)
        /*02d8*/ 	.word	0x00000008


	//----- nvinfo : EIATTR_FRAME_SIZE
	.align		4
.L_121:
        /*02dc*/ 	.byte	0x04, 0x11
        /*02de*/ 	.short	(.L_123 - .L_122)
	.align		4
.L_122:
        /*02e0*/ 	.word	index@(tvmgen_default_fused_nn_batch_flatten_kernel)
        /*02e4*/ 	.word	0x00000000


	//----- nvinfo : EIATTR_REGCOUNT
	.align		4
.L_123:
        /*02e8*/ 	.byte	0x04, 0x2f
        /*02ea*/ 	.short	(.L_125 - .L_124)
	.align		4
.L_124:
        /*02ec*/ 	.word	index@(tvmgen_default_fused_nn_contrib_conv2d_winograd_without_weight_transform_add_nn_relu_kernel)
        /*02f0*/ 	.word	0x00000040


	//----- nvinfo : EIATTR_FRAME_SIZE
	.align		4
.L_125:
        /*02f4*/ 	.byte	0x04, 0x11
        /*02f6*/ 	.short	(.L_127 - .L_126)
	.align		4
.L_126:
        /*02f8*/ 	.word	index@(tvmgen_default_fused_nn_contrib_conv2d_winograd_without_weight_transform_add_nn_relu_kernel)
        /*02fc*/ 	.word	0x00000000


	//----- nvinfo : EIATTR_REGCOUNT
	.align		4
.L_127:
        /*0300*/ 	.byte	0x04, 0x2f
        /*0302*/ 	.short	(.L_129 - .L_128)
	.align		4
.L_128:
        /*0304*/ 	.word	index@(tvmgen_default_fused_nn_contrib_conv2d_winograd_without_weight_transform_add_add_nn_relu_3_kernel)
        /*0308*/ 	.word	0x0000001c


	//----- nvinfo : EIATTR_FRAME_SIZE
	.align		4
.L_129:
        /*030c*/ 	.byte	0x04, 0x11
        /*030e*/ 	.short	(.L_131 - .L_130)
	.align		4
.L_130:
        /*0310*/ 	.word	index@(tvmgen_default_fused_nn_contrib_conv2d_winograd_without_weight_transform_add_add_nn_relu_3_kernel)
        /*0314*/ 	.word	0x00000000


	//----- nvinfo : EIATTR_REGCOUNT
	.align		4
.L_131:
        /*0318*/ 	.byte	0x04, 0x2f
        /*031a*/ 	.short	(.L_133 - .L_132)
	.align		4
.L_132:
        /*031c*/ 	.word	index@(tvmgen_default_fused_nn_global_avg_pool2d_kernel_1)
        /*0320*/ 	.word	0x0000000a


	//----- nvinfo : EIATTR_FRAME_SIZE
	.align		4
.L_133:
        /*0324*/ 	.byte	0x04, 0x11
        /*0326*/ 	.short	(.L_135 - .L_134)
	.align		4
.L_134:
        /*0328*/ 	.word	index@(tvmgen_default_fused_nn_global_avg_pool2d_kernel_1)
        /*032c*/ 	.word	0x00000000


	//----- nvinfo : EIATTR_REGCOUNT
	.align		4
.L_135:
        /*0330*/ 	.byte	0x04, 0x2f
        /*0332*/ 	.short	(.L_137 - .L_136)
	.align		4
.L_136:
        /*0334*/ 	.word	index@(tvmgen_default_fused_nn_contrib_conv2d_winograd_without_weight_transform_add_add_nn_relu_1_kernel)
        /*0338*/ 	.word	0x00000024


	//----- nvinfo : EIATTR_FRAME_SIZE
	.align		4
.L_137:
        /*033c*/ 	.byte	0x04, 0x11
        /*033e*/ 	.short	(.L_139 - .L_138)
	.align		4
.L_138:
        /*0340*/ 	.word	index@(tvmgen_default_fused_nn_contrib_conv2d_winograd_without_weight_transform_add_add_nn_relu_1_kernel)
        /*0344*/ 	.word	0x00000000


	//----- nvinfo : EIATTR_REGCOUNT
	.align		4
.L_139:
        /*0348*/ 	.byte	0x04, 0x2f
        /*034a*/ 	.short	(.L_141 - .L_140)
	.align		4
.L_140:
        /*034c*/ 	.word	index@(tvmgen_default_fused_nn_max_pool2d_kernel)
        /*0350*/ 	.word	0x00000014


	//----- nvinfo : EIATTR_FRAME_SIZE
	.align		4
.L_141:
        /*0354*/ 	.byte	0x04, 0x11
        /*0356*/ 	.short	(.L_143 - .L_142)
	.align		4
.L_142:
        /*0358*/ 	.word	index@(tvmgen_default_fused_nn_max_pool2d_kernel)
        /*035c*/ 	.word	0x00000000


	//----- nvinfo : EIATTR_MIN_STACK_SIZE
	.align		4
.L_143:
        /*0360*/ 	.byte	0x04, 0x12
        /*0362*/ 	.short	(.L_145 - .L_144)
	.align		4
.L_144:
        /*0364*/ 	.word	index@(tvmgen_default_fused_nn_max_pool2d_kernel)
        /*0368*/ 	.word	0x00000000


	//----- nvinfo : EIATTR_MIN_STACK_SIZE
	.align		4
.L_145:
        /*036c*/ 	.byte	0x04, 0x12
        /*036e*/ 	.short	(.L_147 - .L_146)
	.align		4
.L_146:
        /*0370*/ 	.word	index@(tvmgen_default_fused_nn_contrib_conv2d_winograd_without_weight_transform_add_add_nn_relu_1_kernel)
        /*0374*/ 	.word	0x00000000


	//----- nvinfo : EIATTR_MIN_STACK_SIZE
	.align		4
.L_147:
        /*0378*/ 	.byte	0x04, 0x12
        /*037a*/ 	.short	(.L_149 - .L_148)
	.align		4
.L_148:
        /*037c*/ 	.word	index@(tvmgen_default_fused_nn_global_avg_pool2d_kernel_1)
        /*0380*/ 	.word	0x00000000


	//----- nvinfo : EIATTR_MIN_STACK_SIZE
	.align		4
.L_149:
        /*0384*/ 	.byte	0x04, 0x12
        /*0386*/ 	.short	(.L_151 - .L_150)
	.align		4
.L_150:
        /*0388*/ 	.word	index@(tvmgen_default_fused_nn_contrib_conv2d_winograd_without_weight_transform_add_add_nn_relu_3_kernel)
        /*038c*/ 	.word	0x00000000


	//----- nvinfo : EIATTR_MIN_STACK_SIZE
	.align		4
.L_151:
        /*0390*/ 	.byte	0x04, 0x12
        /*0392*/ 	.short	(.L_153 - .L_152)
	.align		4
.L_152:
        /*0394*/ 	.word	index@(tvmgen_default_fused_nn_contrib_conv2d_winograd_without_weight_transform_add_nn_relu_kernel)
        /*0398*/ 	.word	0x00000000


	//----- nvinfo : EIATTR_MIN_STACK_SIZE
	.align		4
.L_153:
        /*039c*/ 	.byte	0x04, 0x12
        /*039e*/ 	.short	(.L_155 - .L_154)
	.align		4
.L_154:
        /*03a0*/ 	.word	index@(tvmgen_default_fused_nn_batch_flatten_kernel)
        /*03a4*/ 	.word	0x00000000


	//----- nvinfo : EIATTR_MIN_STACK_SIZE
	.align		4
.L_155:
        /*03a8*/ 	.byte	0x04, 0x12
        /*03aa*/ 	.short	(.L_157 - .L_156)
	.align		4
.L_156:
        /*03ac*/ 	.word	index@(tvmgen_default_fused_nn_conv2d_add_nn_relu_1_kernel)
        /*03b0*/ 	.word	0x00000000


	//----- nvinfo : EIATTR_MIN_STACK_SIZE
	.align		4
.L_157:
        /*03b4*/ 	.byte	0x04, 0x12
        /*03b6*/ 	.short	(.L_159 - .L_158)
	.align		4
.L_158:
        /*03b8*/ 	.word	index@(tvmgen_default_fused_nn_conv2d_add_nn_relu_kernel)
        /*03bc*/ 	.word	0x00000000


	//----- nvinfo : EIATTR_MIN_STACK_SIZE
	.align		4
.L_159:
        /*03c0*/ 	.byte	0x04, 0x12
        /*03c2*/ 	.short	(.L_161 - .L_160)
	.align		4
.L_160:
        /*03c4*/ 	.word	index@(tvmgen_default_fused_nn_contrib_conv2d_winograd_without_weight_transform_add_add_nn_relu_2_kernel_2)
        /*03c8*/ 	.word	0x00000000


	//----- nvinfo : EIATTR_MIN_STACK_SIZE
	.align		4
.L_161:
        /*03cc*/ 	.byte	0x04, 0x12
        /*03ce*/ 	.short	(.L_163 - .L_162)
	.align		4
.L_162:
        /*03d0*/ 	.word	index@(tvmgen_default_fused_nn_contrib_conv2d_winograd_without_weight_transform_add_add_nn_relu_kernel)
        /*03d4*/ 	.word	0x00000000


	//----- nvinfo : EIATTR_MIN_STACK_SIZE
	.align		4
.L_163:
        /*03d8*/ 	.byte	0x04, 0x12
        /*03da*/ 	.short	(.L_165 - .L_164)
	.align		4
.L_164:
        /*03dc*/ 	.word	index@(tvmgen_default_fused_nn_contrib_conv2d_winograd_without_weight_transform_add_nn_relu_2_kernel)
        /*03e0*/ 	.word	0x00000000


	//----- nvinfo : EIATTR_MIN_STACK_SIZE
	.align		4
.L_165:
        /*03e4*/ 	.byte	0x04, 0x12
        /*03e6*/ 	.short	(.L_167 - .L_166)
	.align		4
.L_166:
        /*03e8*/ 	.word	index@(tvmgen_default_fused_nn_conv2d_add_2_kernel)
        /*03ec*/ 	.word	0x00000000


	//----- nvinfo : EIATTR_MIN_STACK_SIZE
	.align		4
.L_167:
        /*03f0*/ 	.byte	0x04, 0x12
        /*03f2*/ 	.short	(.L_169 - .L_168)
	.align		4
.L_168:
        /*03f4*/ 	.word	index@(tvmgen_default_fused_nn_global_avg_pool2d_kernel)
        /*03f8*/ 	.word	0x00000000


	//----- nvinfo : EIATTR_MIN_STACK_SIZE
	.align		4
.L_169:
        /*03fc*/ 	.byte	0x04, 0x12
        /*03fe*/ 	.short	(.L_171 - .L_170)
	.align		4
.L_170:
        /*0400*/ 	.word	index@(tvmgen_default_fused_nn_conv2d_add_nn_relu_2_kernel)
        /*0404*/ 	.word	0x00000000


	//----- nvinfo : EIATTR_MIN_STACK_SIZE
	.align		4
.L_171:
        /*0408*/ 	.byte	0x04, 0x12
        /*040a*/ 	.short	(.L_173 - .L_172)
	.align		4
.L_172:
        /*040c*/ 	.word	index@(tvmgen_default_fused_nn_conv2d_add_nn_relu_3_kernel)
        /*0410*/ 	.word	0x00000000


	//----- nvinfo : EIATTR_MIN_STACK_SIZE
	.align		4
.L_173:
        /*0414*/ 	.byte	0x04, 0x12
        /*0416*/ 	.short	(.L_175 - .L_174)
	.align		4
.L_174:
        /*0418*/ 	.word	index@(tvmgen_default_fused_nn_conv2d_add_1_kernel)
        /*041c*/ 	.word	0x00000000


	//----- nvinfo : EIATTR_MIN_STACK_SIZE
	.align		4
.L_175:
        /*0420*/ 	.byte	0x04, 0x12
        /*0422*/ 	.short	(.L_177 - .L_176)
	.align		4
.L_176:
        /*0424*/ 	.word	index@(tvmgen_default_fused_nn_contrib_conv2d_winograd_without_weight_transform_add_add_nn_relu_1_kernel_1)
        /*0428*/ 	.word	0x00000000


	//----- nvinfo : EIATTR_MIN_STACK_SIZE
	.align		4
.L_177:
        /*042c*/ 	.byte	0x04, 0x12
        /*042e*/ 	.short	(.L_179 - .L_178)
	.align		4
.L_178:
        /*0430*/ 	.word	index@(tvmgen_default_fused_nn_contrib_conv2d_winograd_without_weight_transform_add_add_nn_relu_kernel_2)
        /*0434*/ 	.word	0x00000000


	//----- nvinfo : EIATTR_MIN_STACK_SIZE
	.align		4
.L_179:
        /*0438*/ 	.byte	0x04, 0x12
        /*043a*/ 	.short	(.L_181 - .L_180)
	.align		4
.L_180:
        /*043c*/ 	.word	index@(tvmgen_default_fused_nn_contrib_conv2d_winograd_without_weight_transform_add_nn_relu_2_kernel_1)
        /*0440*/ 	.word	0x00000000


	//----- nvinfo : EIATTR_MIN_STACK_SIZE
	.align		4
.L_181:
        /*0444*/ 	.byte	0x04, 0x12
        /*0446*/ 	.short	(.L_183 - .L_182)
	.align		4
.L_182:
        /*0448*/ 	.word	index@(tvmgen_default_fused_nn_contrib_conv2d_winograd_without_weight_transform_add_nn_relu_kernel_2)
        /*044c*/ 	.word	0x00000000


	//----- nvinfo : EIATTR_MIN_STACK_SIZE
	.align		4
.L_183:
        /*0450*/ 	.byte	0x04, 0x12
        /*0452*/ 	.short	(.L_185 - .L_184)
	.align		4
.L_184:
        /*0454*/ 	.word	index@(tvmgen_default_fused_nn_contrib_conv2d_winograd_without_weight_transform_add_add_nn_relu_kernel_1)
        /*0458*/ 	.word	0x00000000


	//----- nvinfo : EIATTR_MIN_STACK_SIZE
	.align		4
.L_185:
        /*045c*/ 	.byte	0x04, 0x12
        /*045e*/ 	.short	(.L_187 - .L_186)
	.align		4
.L_186:
        /*0460*/ 	.word	index@(tvmgen_default_fused_nn_contrib_conv2d_winograd_without_weight_transform_add_nn_relu_kernel_1)
        /*0464*/ 	.word	0x00000000


	//----- nvinfo : EIATTR_MIN_STACK_SIZE
	.align		4
.L_187:
        /*0468*/ 	.byte	0x04, 0x12
        /*046a*/ 	.short	(.L_189 - .L_188)
	.align		4
.L_188:
        /*046c*/ 	.word	index@(tvmgen_default_fused_nn_contrib_conv2d_winograd_without_weight_transform_add_nn_relu_2_kernel_2)
        /*0470*/ 	.word	0x00000000


	//----- nvinfo : EIATTR_MIN_STACK_SIZE
	.align		4
.L_189:
        /*0474*/ 	.byte	0x04, 0x12
        /*0476*/ 	.short	(.L_191 - .L_190)
	.align		4
.L_190:
        /*0478*/ 	.word	index@(tvmgen_default_fused_nn_contrib_conv2d_winograd_without_weight_transform_add_add_nn_relu_3_kernel_1)
        /*047c*/ 	.word	0x00000000


	//----- nvinfo : EIATTR_MIN_STACK_SIZE
	.align		4
.L_191:
        /*0480*/ 	.byte	0x04, 0x12
        /*0482*/ 	.short	(.L_193 - .L_192)
	.align		4
.L_192:
        /*0484*/ 	.word	index@(tvmgen_default_fused_nn_conv2d_add_kernel)
        /*0488*/ 	.word	0x00000000


	//----- nvinfo : EIATTR_MIN_STACK_SIZE
	.align		4
.L_193:
        /*048c*/ 	.byte	0x04, 0x12
        /*048e*/ 	.short	(.L_195 - .L_194)
	.align		4
.L_194:
        /*0490*/ 	.word	index@(tvmgen_default_fused_nn_contrib_conv2d_winograd_without_weight_transform_add_nn_relu_3_kernel)
        /*0494*/ 	.word	0x00000000


	//----- nvinfo : EIATTR_MIN_STACK_SIZE
	.align		4
.L_195:
        /*0498*/ 	.byte	0x04, 0x12
        /*049a*/ 	.short	(.L_197 - .L_196)
	.align		4
.L_196:
        /*049c*/ 	.word	index@(tvmgen_default_fused_nn_contrib_conv2d_winograd_without_weight_transform_add_nn_relu_3_kernel_2)
        /*04a0*/ 	.word	0x00000000


	//----- nvinfo : EIATTR_MIN_STACK_SIZE
	.align		4
.L_197:
        /*04a4*/ 	.byte	0x04, 0x12
        /*04a6*/ 	.short	(.L_199 - .L_198)
	.align		4
.L_198:
        /*04a8*/ 	.word	index@(tvmgen_default_fused_nn_contrib_conv2d_winograd_without_weight_transform_add_add_nn_relu_2_kernel_1)
        /*04ac*/ 	.word	0x00000000


	//----- nvinfo : EIATTR_MIN_STACK_SIZE
	.align		4
.L_199:
        /*04b0*/ 	.byte	0x04, 0x12
        /*04b2*/ 	.short	(.L_201 - .L_200)
	.align		4
.L_200:
        /*04b4*/ 	.word	index@(tvmgen_default_fused_nn_dense_add_kernel)
        /*04b8*/ 	.word	0x00000000


	//----- nvinfo : EIATTR_MIN_STACK_SIZE
	.align		4
.L_201:
        /*04bc*/ 	.byte	0x04, 0x12
        /*04be*/ 	.short	(.L_203 - .L_202)
	.align		4
.L_202:
        /*04c0*/ 	.word	index@(tvmgen_default_fused_nn_contrib_conv2d_winograd_without_weight_transform_add_add_nn_relu_2_kernel)
        /*04c4*/ 	.word	0x00000000


	//----- nvinfo : EIATTR_MIN_STACK_SIZE
	.align		4
.L_203:
        /*04c8*/ 	.byte	0x04, 0x12
        /*04ca*/ 	.short	(.L_205 - .L_204)
	.align		4
.L_204:
        /*04cc*/ 	.word	index@(tvmgen_default_fused_nn_contrib_conv2d_winograd_without_weight_transform_add_nn_relu_1_kernel_2)
        /*04d0*/ 	.word	0x00000000


	//----- nvinfo : EIATTR_MIN_STACK_SIZE
	.align		4
.L_205:
        /*04d4*/ 	.byte	0x04, 0x12
        /*04d6*/ 	.short	(.L_207 - .L_206)
	.align		4
.L_206:
        /*04d8*/ 	.word	index@(tvmgen_default_fused_nn_contrib_conv2d_winograd_without_weight_transform_add_nn_relu_1_kernel_1)
        /*04dc*/ 	.word	0x00000000


	//----- nvinfo : EIATTR_MIN_STACK_SIZE
	.align		4
.L_207:
        /*04e0*/ 	.byte	0x04, 0x12
        /*04e2*/ 	.short	(.L_209 - .L_208)
	.align		4
.L_208:
        /*04e4*/ 	.word	index@(tvmgen_default_fused_nn_contrib_conv2d_winograd_without_weight_transform_add_nn_relu_3_kernel_1)
        /*04e8*/ 	.word	0x00000000


	//----- nvinfo : EIATTR_MIN_STACK_SIZE
	.align		4
.L_209:
        /*04ec*/ 	.byte	0x04, 0x12
        /*04ee*/ 	.short	(.L_211 - .L_210)
	.align		4
.L_210:
        /*04f0*/ 	.word	index@(tvmgen_default_fused_nn_contrib_conv2d_winograd_without_weight_transform_add_nn_relu_1_kernel)
        /*04f4*/ 	.word	0x00000000


	//----- nvinfo : EIATTR_MIN_STACK_SIZE
	.align		4
.L_211:
        /*04f8*/ 	.byte	0x04, 0x12
        /*04fa*/ 	.short	(.L_213 - .L_212)
	.align		4
.L_212:
        /*04fc*/ 	.word	index@(tvmgen_default_fused_nn_contrib_conv2d_winograd_without_weight_transform_add_add_nn_relu_1_kernel_2)
        /*0500*/ 	.word	0x00000000


	//----- nvinfo : EIATTR_MIN_STACK_SIZE
	.align		4
.L_213:
        /*0504*/ 	.byte	0x04, 0x12
        /*0506*/ 	.short	(.L_215 - .L_214)
	.align		4
.L_214:
        /*0508*/ 	.word	index@(tvmgen_default_fused_nn_contrib_conv2d_winograd_without_weight_transform_add_add_nn_relu_3_kernel_2)
        /*050c*/ 	.word	0x00000000
.L_215:


//--------------------- .nv.info.tvmgen_default_fused_nn_max_pool2d_kernel --------------------------
	.section	.nv.info.tvmgen_default_fused_nn_max_pool2d_kernel,"",@"SHT_CUDA_INFO"
	.sectionflags	@""
	.align	4


	//----- nvinfo : EIATTR_CUDA_API_VERSION
	.align		4
        /*0000*/ 	.byte	0x04, 0x37
        /*0002*/ 	.short	(.L_217 - .L_216)
.L_216:
        /*0004*/ 	.word	0x0000007e


	//----- nvinfo : EIATTR_SW2861232_WAR
	.align		4
.L_217:
        /*0008*/ 	.byte	0x01, 0x35
	.zero		2


	//----- nvinfo : EIATTR_PARAM_CBANK
	.align		4
        /*000c*/ 	.byte	0x04, 0x0a
        /*000e*/ 	.short	(.L_219 - .L_218)
	.align		4
.L_218:
        /*0010*/ 	.word	index@(.nv.constant0.tvmgen_default_fused_nn_max_pool2d_kernel)
        /*0014*/ 	.short	0x0160
        /*0016*/ 	.short	0x0010


	//----- nvinfo : EIATTR_CBANK_PARAM_SIZE
	.align		4
.L_219:
        /*0018*/ 	.byte	0x03, 0x19
        /*001a*/ 	.short	0x0010


	//----- nvinfo : EIATTR_KPARAM_INFO
	.align		4
        /*001c*/ 	.byte	0x04, 0x17
        /*001e*/ 	.short	(.L_221 - .L_220)
.L_220:
        /*0020*/ 	.word	0x00000000
        /*0024*/ 	.short	0x0001
        /*0026*/ 	.short	0x0008
        /*0028*/ 	.byte	0x00, 0xf0, 0x21, 0x00


	//----- nvinfo : EIATTR_KPARAM_INFO
	.align		4
.L_221:
        /*002c*/ 	.byte	0x04, 0x17
        /*002e*/ 	.short	(.L_223 - .L_222)
.L_222:
        /*0030*/ 	.word	0x00000000
        /*0034*/ 	.short	0x0000
        /*0036*/ 	.short	0x0000
        /*0038*/ 	.byte	0x00, 0xf0, 0x21, 0x00


	//----- nvinfo : EIATTR_MAXREG_COUNT
	.align		4
.L_223:
        /*003c*/ 	.byte	0x03, 0x1b
        /*003e*/ 	.short	0x0040


	//----- nvinfo : EIATTR_EXIT_INSTR_OFFSETS
	.align		4
        /*0040*/ 	.byte	0x04, 0x1c
        /*0042*/ 	.short	(.L_225 - .L_224)


	//   ....[0]....
.L_224:
        /*0044*/ 	.word	0x000003d0


	//----- nvinfo : EIATTR_MAX_THREADS
	.align		4
.L_225:
        /*0048*/ 	.byte	0x04, 0x05
        /*004a*/ 	.short	(.L_227 - .L_226)
.L_226:
        /*004c*/ 	.word	0x00000400
        /*0050*/ 	.word	0x00000001
        /*0054*/ 	.word	0x00000001
.L_227:


//--------------------- .nv.info.tvmgen_default_fused_nn_contrib_conv2d_winograd_without_weight_transform_add_add_nn_relu_1_kernel --------------------------
	.section	.nv.info.tvmgen_default_fused_nn_contrib_conv2d_winograd_without_weight_transform_add_add_nn_relu_1_kernel,"",@"SHT_CUDA_INFO"
	.sectionflags	@""
	.align	4


	//----- nvinfo : EIATTR_CUDA_API_VERSION
	.align		4
        /*0000*/ 	.byte	0x04, 0x37
        /*0002*/ 	.short	(.L_229 - .L_228)
.L_228:
        /*0004*/ 	.word	0x0000007e


	//----- nvinfo : EIATTR_SW2861232_WAR
	.align		4
.L_229:
        /*0008*/ 	.byte	0x01, 0x35
	.zero		2


	//----- nvinfo : EIATTR_PARAM_CBANK
	.align		4
        /*000c*/ 	.byte	0x04, 0x0a
        /*000e*/ 	.short	(.L_231 - .L_230)
	.align		4
.L_230:
        /*0010*/ 	.word	index@(.nv.constant0.tvmgen_default_fused_nn_contrib_conv2d_winograd_without_weight_transform_add_add_nn_relu_1_kernel)
        /*0014*/ 	.short	0x0160
        /*0016*/ 	.short	0x0010


	//----- nvinfo : EIATTR_CBANK_PARAM_SIZE
	.align		4
.L_231:
        /*0018*/ 	.byte	0x03, 0x19
        /*001a*/ 	.short	0x0010


	//----- nvinfo : EIATTR_KPARAM_INFO
	.align		4
        /*001c*/ 	.byte	0x04, 0x17
        /*001e*/ 	.short	(.L_233 - .L_232)
.L_232:
        /*0020*/ 	.word	0x00000000
        /*0024*/ 	.short	0x0001
        /*0026*/ 	.short	0x0008
        /*0028*/ 	.byte	0x00, 0xf0, 0x21, 0x00


	//----- nvinfo : EIATTR_KPARAM_INFO
	.align		4
.L_233:
        /*002c*/ 	.byte	0x04, 0x17
        /*002e*/ 	.short	(.L_235 - .L_234)
.L_234:
        /*0030*/ 	.word	0x00000000
        /*0034*/ 	.short	0x0000
        /*0036*/ 	.short	0x0000
        /*0038*/ 	.byte	0x00, 0xf0, 0x21, 0x00


	//----- nvinfo : EIATTR_MAXREG_COUNT
	.align		4
.L_235:
        /*003c*/ 	.byte	0x03, 0x1b
        /*003e*/ 	.short	0x00ff


	//----- nvinfo : EIATTR_EXIT_INSTR_OFFSETS
	.align		4
        /*0040*/ 	.byte	0x04, 0x1c
        /*0042*/ 	.short	(.L_237 - .L_236)


	//   ....[0]....
.L_236:
        /*0044*/ 	.word	0x00000970


	//----- nvinfo : EIATTR_MAX_THREADS
	.align		4
.L_237:
        /*0048*/ 	.byte	0x04, 0x05
        /*004a*/ 	.short	(.L_239 - .L_238)
.L_238:
        /*004c*/ 	.word	0x00000080
        /*0050*/ 	.word	0x00000001
        /*0054*/ 	.word	0x00000001
.L_239:


//--------------------- .nv.info.tvmgen_default_fused_nn_global_avg_pool2d_kernel_1 --------------------------
	.section	.nv.info.tvmgen_default_fused_nn_global_avg_pool2d_kernel_1,"",@"SHT_CUDA_INFO"
	.sectionflags	@""
	.align	4


	//----- nvinfo : EIATTR_CUDA_API_VERSION
	.align		4
        /*0000*/ 	.byte	0x04, 0x37
        /*0002*/ 	.short	(.L_241 - .L_240)
.L_240:
        /*0004*/ 	.word	0x0000007e


	//----- nvinfo : EIATTR_SW2861232_WAR
	.align		4
.L_241:
        /*0008*/ 	.byte	0x01, 0x35
	.zero		2


	//----- nvinfo : EIATTR_PARAM_CBANK
	.align		4
        /*000c*/ 	.byte	0x04, 0x0a
        /*000e*/ 	.short	(.L_243 - .L_242)
	.align		4
.L_242:
        /*0010*/ 	.word	index@(.nv.constant0.tvmgen_default_fused_nn_global_avg_pool2d_kernel_1)
        /*0014*/ 	.short	0x0160
        /*0016*/ 	.short	0x0010


	//----- nvinfo : EIATTR_CBANK_PARAM_SIZE
	.align		4
.L_243:
        /*0018*/ 	.byte	0x03, 0x19
        /*001a*/ 	.short	0x0010


	//----- nvinfo : EIATTR_KPARAM_INFO
	.align		4
        /*001c*/ 	.byte	0x04, 0x17
        /*001e*/ 	.short	(.L_245 - .L_244)
.L_244:
        /*0020*/ 	.word	0x00000000
        /*0024*/ 	.short	0x0001
        /*0026*/ 	.short	0x0008
        /*0028*/ 	.byte	0x00, 0xf0, 0x21, 0x00


	//----- nvinfo : EIATTR_KPARAM_INFO
	.align		4
.L_245:
        /*002c*/ 	.byte	0x04, 0x17
        /*002e*/ 	.short	(.L_247 - .L_246)
.L_246:
        /*0030*/ 	.word	0x00000000
        /*0034*/ 	.short	0x0000
        /*0036*/ 	.short	0x0000
        /*0038*/ 	.byte	0x00, 0xf0, 0x21, 0x00


	//----- nvinfo : EIATTR_MAXREG_COUNT
	.align		4
.L_247:
        /*003c*/ 	.byte	0x03, 0x1b
        /*003e*/ 	.short	0x0080


	//----- nvinfo : EIATTR_EXIT_INSTR_OFFSETS
	.align		4
        /*0040*/ 	.byte	0x04, 0x1c
        /*0042*/ 	.short	(.L_249 - .L_248)


	//   ....[0]....
.L_248:
        /*0044*/ 	.word	0x00000090


	//----- nvinfo : EIATTR_MAX_THREADS
	.align		4
.L_249:
        /*0048*/ 	.byte	0x04, 0x05
        /*004a*/ 	.short	(.L_251 - .L_250)
.L_250:
        /*004c*/ 	.word	0x00000200
        /*0050*/ 	.word	0x00000001
        /*0054*/ 	.word	0x00000001
.L_251:


//--------------------- .nv.info.tvmgen_default_fused_nn_contrib_conv2d_winograd_without_weight_transform_add_add_nn_relu_3_kernel --------------------------
	.section	.nv.info.tvmgen_default_fused_nn_contrib_conv2d_winograd_without_weight_transform_add_add_nn_relu_3_kernel,"",@"SHT_CUDA_INFO"
	.sectionflags	@""
	.align	4


	//----- nvinfo : EIATTR_CUDA_API_VERSION
	.align		4
        /*0000*/ 	.byte	0x04, 0x37
        /*0002*/ 	.short	(.L_253 - .L_252)
.L_252:
        /*0004*/ 	.word	0x0000007e


	//----- nvinfo : EIATTR_SW2861232_WAR
	.align		4
.L_253:
        /*0008*/ 	.byte	0x01, 0x35
	.zero		2


	//----- nvinfo : EIATTR_PARAM_CBANK
	.align		4
        /*000c*/ 	.byte	0x04, 0x0a
        /*000e*/ 	.short	(.L_255 - .L_254)
	.align		4
.L_254:
        /*0010*/ 	.word	index@(.nv.constant0.tvmgen_default_fused_nn_contrib_conv2d_winograd_without_weight_transform_add_add_nn_relu_3_kernel)
        /*0014*/ 	.short	0x0160
        /*0016*/ 	.short	0x0010


	//----- nvinfo : EIATTR_CBANK_PARAM_SIZE
	.align		4
.L_255:
        /*0018*/ 	.byte	0x03, 0x19
        /*001a*/ 	.short	0x0010


	//----- nvinfo : EIATTR_KPARAM_INFO
	.align		4
        /*001c*/ 	.byte	0x04, 0x17
        /*001e*/ 	.short	(.L_257 - .L_256)
.L_256:
        /*0020*/ 	.word	0x00000000
        /*0024*/ 	.short	0x0001
        /*0026*/ 	.short	0x0008
        /*0028*/ 	.byte	0x00, 0xf0, 0x21, 0x00


	//----- nvinfo : EIATTR_KPARAM_INFO
	.align		4
.L_257:
        /*002c*/ 	.byte	0x04, 0x17
        /*002e*/ 	.short	(.L_259 - .L_258)
.L_258:
        /*0030*/ 	.word	0x00000000
        /*0034*/ 	.short	0x0000
        /*0036*/ 	.short	0x0000
        /*0038*/ 	.byte	0x00, 0xf0, 0x21, 0x00


	//----- nvinfo : EIATTR_MAXREG_COUNT
	.align		4
.L_259:
        /*003c*/ 	.byte	0x03, 0x1b
        /*003e*/ 	.short	0x00ff


	//----- nvinfo : EIATTR_EXIT_INSTR_OFFSETS
	.align		4
        /*0040*/ 	.byte	0x04, 0x1c
        /*0042*/ 	.short	(.L_261 - .L_260)


	//   ....[0]....
.L_260:
        /*0044*/ 	.word	0x000007a0


	//----- nvinfo : EIATTR_MAX_THREADS
	.align		4
.L_261:
        /*0048*/ 	.byte	0x04, 0x05
        /*004a*/ 	.short	(.L_263 - .L_262)
.L_262:
        /*004c*/ 	.word	0x00000080
        /*0050*/ 	.word	0x00000001
        /*0054*/ 	.word	0x00000001
.L_263:


//--------------------- .nv.info.tvmgen_default_fused_nn_contrib_conv2d_winograd_without_weight_transform_add_nn_relu_kernel --------------------------
	.section	.nv.info.tvmgen_default_fused_nn_contrib_conv2d_winograd_without_weight_transform_add_nn_relu_kernel,"",@"SHT_CUDA_INFO"
	.sectionflags	@""
	.align	4


	//----- nvinfo : EIATTR_CUDA_API_VERSION
	.align		4
        /*0000*/ 	.byte	0x04, 0x37
        /*0002*/ 	.short	(.L_265 - .L_264)
.L_264:
        /*0004*/ 	.word	0x0000007e


	//----- nvinfo : EIATTR_SW2861232_WAR
	.align		4
.L_265:
        /*0008*/ 	.byte	0x01, 0x35
	.zero		2


	//----- nvinfo : EIATTR_PARAM_CBANK
	.align		4
        /*000c*/ 	.byte	0x04, 0x0a
        /*000e*/ 	.short	(.L_267 - .L_266)
	.align		4
.L_266:
        /*0010*/ 	.word	index@(.nv.constant0.tvmgen_default_fused_nn_contrib_conv2d_winograd_without_weight_transform_add_nn_relu_kernel)
        /*0014*/ 	.short	0x0160
        /*0016*/ 	.short	0x0010


	//----- nvinfo : EIATTR_CBANK_PARAM_SIZE
	.align		4
.L_267:
        /*0018*/ 	.byte	0x03, 0x19
        /*001a*/ 	.short	0x0010


	//----- nvinfo : EIATTR_KPARAM_INFO
	.align		4
        /*001c*/ 	.byte	0x04, 0x17
        /*001e*/ 	.short	(.L_269 - .L_268)
.L_268:
        /*0020*/ 	.word	0x00000000
        /*0024*/ 	.short	0x0001
        /*0026*/ 	.short	0x0008
        /*0028*/ 	.byte	0x00, 0xf0, 0x21, 0x00


	//----- nvinfo : EIATTR_KPARAM_INFO
	.align		4
.L_269:
        /*002c*/ 	.byte	0x04, 0x17
        /*002e*/ 	.short	(.L_271 - .L_270)
.L_270:
        /*0030*/ 	.word	0x00000000
        /*0034*/ 	.short	0x0000
        /*0036*/ 	.short	0x0000
        /*0038*/ 	.byte	0x00, 0xf0, 0x21, 0x00


	//----- nvinfo : EIATTR_MAXREG_COUNT
	.align		4
.L_271:
        /*003c*/ 	.byte	0x03, 0x1b
        /*003e*/ 	.short	0x00ff


	//----- nvinfo : EIATTR_EXIT_INSTR_OFFSETS
	.align		4
        /*0040*/ 	.byte	0x04, 0x1c
        /*0042*/ 	.short	(.L_273 - .L_272)


	//   ....[0]....
.L_272:
        /*0044*/ 	.word	0x00003ad0


	//----- nvinfo : EIATTR_MAX_THREADS
	.align		4
.L_273:
        /*0048*/ 	.byte	0x04, 0x05
        /*004a*/ 	.short	(.L_275 - .L_274)
.L_274:
        /*004c*/ 	.word	0x00000080
        /*0050*/ 	.word	0x00000001
        /*0054*/ 	.word	0x00000001
.L_275:


//--------------------- .nv.info.tvmgen_default_fused_nn_batch_flatten_kernel --------------------------
	.section	.nv.info.tvmgen_default_fused_nn_batch_flatten_kernel,"",@"SHT_CUDA_INFO"
	.sectionflags	@""
	.align	4


	//----- nvinfo : EIATTR_CUDA_API_VERSION
	.align		4
        /*0000*/ 	.byte	0x04, 0x37
        /*0002*/ 	.short	(.L_277 - .L_276)
.L_276:
        /*0004*/ 	.word	0x0000007e


	//----- nvinfo : EIATTR_SW2861232_WAR
	.align		4
.L_277:
        /*0008*/ 	.byte	0x01, 0x35
	.zero		2


	//----- nvinfo : EIATTR_PARAM_CBANK
	.align		4
        /*000c*/ 	.byte	0x04, 0x0a
        /*000e*/ 	.short	(.L_279 - .L_278)
	.align		4
.L_278:
        /*0010*/ 	.word	index@(.nv.constant0.tvmgen_default_fused_nn_batch_flatten_kernel)
        /*0014*/ 	.short	0x0160
        /*0016*/ 	.short	0x0010


	//----- nvinfo : EIATTR_CBANK_PARAM_SIZE
	.align		4
.L_279:
        /*0018*/ 	.byte	0x03, 0x19
        /*001a*/ 	.short	0x0010


	//----- nvinfo : EIATTR_KPARAM_INFO
	.align		4
        /*001c*/ 	.byte	0x04, 0x17
        /*001e*/ 	.short	(.L_281 - .L_280)
.L_280:
        /*0020*/ 	.word	0x00000000
        /*0024*/ 	.short	0x0001
        /*0026*/ 	.short	0x0008
        /*0028*/ 	.byte	0x00, 0xf0, 0x21, 0x00


	//----- nvinfo : EIATTR_KPARAM_INFO
	.align		4
.L_281:
        /*002c*/ 	.byte	0x04, 0x17
        /*002e*/ 	.short	(.L_283 - .L_282)
.L_282:
        /*0030*/ 	.word	0x00000000
        /*0034*/ 	.short	0x0000
        /*0036*/ 	.short	0x0000
        /*0038*/ 	.byte	0x00, 0xf0, 0x21, 0x00


	//----- nvinfo : EIATTR_MAXREG_COUNT
	.align		4
.L_283:
        /*003c*/ 	.byte	0x03, 0x1b
        /*003e*/ 	.short	0x0080


	//----- nvinfo : EIATTR_EXIT_INSTR_OFFSETS
	.align		4
        /*0040*/ 	.byte	0x04, 0x1c
        /*0042*/ 	.short	(.L_285 - .L_284)


	//   ....[0]....
.L_284:
        /*0044*/ 	.word	0x00000080


	//----- nvinfo : EIATTR_MAX_THREADS
	.align		4
.L_285:
        /*0048*/ 	.byte	0x04, 0x05
        /*004a*/ 	.short	(.L_287 - .L_286)
.L_286:
        /*004c*/ 	.word	0x00000200
        /*0050*/ 	.word	0x00000001
        /*0054*/ 	.word	0x00000001
.L_287:


//--------------------- .nv.info.tvmgen_default_fused_nn_conv2d_add_nn_relu_1_kernel --------------------------
	.section	.nv.info.tvmgen_default_fused_nn_conv2d_add_nn_relu_1_kernel,"",@"SHT_CUDA_INFO"
	.sectionflags	@""
	.align	4


	//----- nvinfo : EIATTR_CUDA_API_VERSION
	.align		4
        /*0000*/ 	.byte	0x04, 0x37
        /*0002*/ 	.short	(.L_289 - .L_288)
.L_288:
        /*0004*/ 	.word	0x0000007e


	//----- nvinfo : EIATTR_SW2861232_WAR
	.align		4
.L_289:
        /*0008*/ 	.byte	0x01, 0x35
	.zero		2


	//----- nvinfo : EIATTR_PARAM_CBANK
	.align		4
        /*000c*/ 	.byte	0x04, 0x0a
        /*000e*/ 	.short	(.L_291 - .L_290)
	.align		4
.L_290:
        /*0010*/ 	.word	index@(.nv.constant0.tvmgen_default_fused_nn_conv2d_add_nn_relu_1_kernel)
        /*0014*/ 	.short	0x0160
        /*0016*/ 	.short	0x0020


	//----- nvinfo : EIATTR_CBANK_PARAM_SIZE
	.align		4
.L_291:
        /*0018*/ 	.byte	0x03, 0x19
        /*001a*/ 	.short	0x0020


	//----- nvinfo : EIATTR_KPARAM_INFO
	.align		4
        /*001c*/ 	.byte	0x04, 0x17
        /*001e*/ 	.short	(.L_293 - .L_292)
.L_292:
        /*0020*/ 	.word	0x00000000
        /*0024*/ 	.short	0x0003
        /*0026*/ 	.short	0x0018
        /*0028*/ 	.byte	0x00, 0xf0, 0x21, 0x00


	//----- nvinfo : EIATTR_KPARAM_INFO
	.align		4
.L_293:
        /*002c*/ 	.byte	0x04, 0x17
        /*002e*/ 	.short	(.L_295 - .L_294)
.L_294:
        /*0030*/ 	.word	0x00000000
        /*0034*/ 	.short	0x0002
        /*0036*/ 	.short	0x0010
        /*0038*/ 	.byte	0x00, 0xf0, 0x21, 0x00


	//----- nvinfo : EIATTR_KPARAM_INFO
	.align		4
.L_295:
        /*003c*/ 	.byte	0x04, 0x17
        /*003e*/ 	.short	(.L_297 - .L_296)
.L_296:
        /*0040*/ 	.word	0x00000000
        /*0044*/ 	.short	0x0001
        /*0046*/ 	.short	0x0008
        /*0048*/ 	.byte	0x00, 0xf0, 0x21, 0x00


	//----- nvinfo : EIATTR_KPARAM_INFO
	.align		4
.L_297:
        /*004c*/ 	.byte	0x04, 0x17
        /*004e*/ 	.short	(.L_299 - .L_298)
.L_298:
        /*0050*/ 	.word	0x00000000
        /*0054*/ 	.short	0x0000
        /*0056*/ 	.short	0x0000
        /*0058*/ 	.byte	0x00, 0xf0, 0x21, 0x00


	//----- nvinfo : EIATTR_MAXREG_COUNT
	.align		4
.L_299:
        /*005c*/ 	.byte	0x03, 0x1b
        /*005e*/ 	.short	0x00ff


	//----- nvinfo : EIATTR_EXIT_INSTR_OFFSETS
	.align		4
        /*0060*/ 	.byte	0x04, 0x1c
        /*0062*/ 	.short	(.L_301 - .L_300)


	//   ....[0]....
.L_300:
        /*0064*/ 	.word	0x00000fc0


	//----- nvinfo : EIATTR_CTAIDZ_USED
	.align		4
.L_301:
        /*0068*/ 	.byte	0x01, 0x04
	.zero		2


	//----- nvinfo : EIATTR_MAX_THREADS
	.align		4
        /*006c*/ 	.byte	0x04, 0x05
        /*006e*/ 	.short	(.L_303 - .L_302)
.L_302:
        /*0070*/ 	.word	0x000000e0
        /*0074*/ 	.word	0x00000001
        /*0078*/ 	.word	0x00000001


	//----- nvinfo : EIATTR_CRS_STACK_SIZE
	.align		4
.L_303:
        /*007c*/ 	.byte	0x04, 0x1e
        /*007e*/ 	.short	(.L_305 - .L_304)
.L_304:
        /*0080*/ 	.word	0x00000000
.L_305:


//--------------------- .nv.info.tvmgen_default_fused_nn_conv2d_add_nn_relu_kernel --------------------------
	.section	.nv.info.tvmgen_default_fused_nn_conv2d_add_nn_relu_kernel,"",@"SHT_CUDA_INFO"
	.sectionflags	@""
	.align	4


	//----- nvinfo : EIATTR_CUDA_API_VERSION
	.align		4
        /*0000*/ 	.byte	0x04, 0x37
        /*0002*/ 	.short	(.L_307 - .L_306)
.L_306:
        /*0004*/ 	.word	0x0000007e


	//----- nvinfo : EIATTR_SW2861232_WAR
	.align		4
.L_307:
        /*0008*/ 	.byte	0x01, 0x35
	.zero		2


	//----- nvinfo : EIATTR_PARAM_CBANK
	.align		4
        /*000c*/ 	.byte	0x04, 0x0a
        /*000e*/ 	.short	(.L_309 - .L_308)
	.align		4
.L_308:
        /*0010*/ 	.word	index@(.nv.constant0.tvmgen_default_fused_nn_conv2d_add_nn_relu_kernel)
        /*0014*/ 	.short	0x0160
        /*0016*/ 	.short	0x0020


	//----- nvinfo : EIATTR_CBANK_PARAM_SIZE
	.align		4
.L_309:
        /*0018*/ 	.byte	0x03, 0x19
        /*001a*/ 	.short	0x0020


	//----- nvinfo : EIATTR_KPARAM_INFO
	.align		4
        /*001c*/ 	.byte	0x04, 0x17
        /*001e*/ 	.short	(.L_311 - .L_310)
.L_310:
        /*0020*/ 	.word	0x00000000
        /*0024*/ 	.short	0x0003
        /*0026*/ 	.short	0x0018
        /*0028*/ 	.byte	0x00, 0xf0, 0x21, 0x00


	//----- nvinfo : EIATTR_KPARAM_INFO
	.align		4
.L_311:
        /*002c*/ 	.byte	0x04, 0x17
        /*002e*/ 	.short	(.L_313 - .L_312)
.L_312:
        /*0030*/ 	.word	0x00000000
        /*0034*/ 	.short	0x0002
        /*0036*/ 	.short	0x0010
        /*0038*/ 	.byte	0x00, 0xf0, 0x21, 0x00


	//----- nvinfo : EIATTR_KPARAM_INFO
	.align		4
.L_313:
        /*003c*/ 	.byte	0x04, 0x17
        /*003e*/ 	.short	(.L_315 - .L_314)
.L_314:
        /*0040*/ 	.word	0x00000000
        /*0044*/ 	.short	0x0001
        /*0046*/ 	.short	0x0008
        /*0048*/ 	.byte	0x00, 0xf0, 0x21, 0x00


	//----- nvinfo : EIATTR_KPARAM_INFO
	.align		4
.L_315:
        /*004c*/ 	.byte	0x04, 0x17
        /*004e*/ 	.short	(.L_317 - .L_316)
.L_316:
        /*0050*/ 	.word	0x00000000
        /*0054*/ 	.short	0x0000
        /*0056*/ 	.short	0x0000
        /*0058*/ 	.byte	0x00, 0xf0, 0x21, 0x00


	//----- nvinfo : EIATTR_MAXREG_COUNT
	.align		4
.L_317:
        /*005c*/ 	.byte	0x03, 0x1b
        /*005e*/ 	.short	0x00ff


	//----- nvinfo : EIATTR_EXIT_INSTR_OFFSETS
	.align		4
        /*0060*/ 	.byte	0x04, 0x1c
        /*0062*/ 	.short	(.L_319 - .L_318)


	//   ....[0]....
.L_318:
        /*0064*/ 	.word	0x000019d0


	//----- nvinfo : EIATTR_MAX_THREADS
	.align		4
.L_319:
        /*0068*/ 	.byte	0x04, 0x05
        /*006a*/ 	.short	(.L_321 - .L_320)
.L_320:
        /*006c*/ 	.word	0x00000080
        /*0070*/ 	.word	0x00000001
        /*0074*/ 	.word	0x00000001


	//----- nvinfo : EIATTR_CRS_STACK_SIZE
	.align		4
.L_321:
        /*0078*/ 	.byte	0x04, 0x1e
        /*007a*/ 	.short	(.L_323 - .L_322)
.L_322:
        /*007c*/ 	.word	0x00000000
.L_323:


//--------------------- .nv.info.tvmgen_default_fused_nn_contrib_conv2d_winograd_without_weight_transform_add_add_nn_relu_2_kernel_2 --------------------------
	.section	.nv.info.tvmgen_default_fused_nn_contrib_conv2d_winograd_without_weight_transform_add_add_nn_relu_2_kernel_2,"",@"SHT_CUDA_INFO"
	.sectionflags	@""
	.align	4


	//----- nvinfo : EIATTR_CUDA_API_VERSION
	.align		4
        /*0000*/ 	.byte	0x04, 0x37
        /*0002*/ 	.short	(.L_325 - .L_324)
.L_324:
        /*0004*/ 	.word	0x0000007e


	//----- nvinfo : EIATTR_SW2861232_WAR
	.align		4
.L_325:
        /*0008*/ 	.byte	0x01, 0x35
	.zero		2


	//----- nvinfo : EIATTR_PARAM_CBANK
	.align		4
        /*000c*/ 	.byte	0x04, 0x0a
        /*000e*/ 	.short	(.L_327 - .L_326)
	.align		4
.L_326:
        /*0010*/ 	.word	index@(.nv.constant0.tvmgen_default_fused_nn_contrib_conv2d_winograd_without_weight_transform_add_add_nn_relu_2_kernel_2)
        /*0014*/ 	.short	0x0160
        /*0016*/ 	.short	0x0020


	//----- nvinfo : EIATTR_CBANK_PARAM_SIZE
	.align		4
.L_327:
        /*0018*/ 	.byte	0x03, 0x19
        /*001a*/ 	.short	0x0020


	//----- nvinfo : EIATTR_KPARAM_INFO
	.align		4
        /*001c*/ 	.byte	0x04, 0x17
        /*001e*/ 	.short	(.L_329 - .L_328)
.L_328:
        /*0020*/ 	.word	0x00000000
        /*0024*/ 	.short	0x0003
        /*0026*/ 	.short	0x0018
        /*0028*/ 	.byte	0x00, 0xf0, 0x21, 0x00


	//----- nvinfo : EIATTR_KPARAM_INFO
	.align		4
.L_329:
        /*002c*/ 	.byte	0x04, 0x17
        /*002e*/ 	.short	(.L_331 - .L_330)
.L_330:
        /*0030*/ 	.word	0x00000000
        /*0034*/ 	.short	0x0002
        /*0036*/ 	.short	0x0010
        /*0038*/ 	.byte	0x00, 0xf0, 0x21, 0x00


	//----- nvinfo : EIATTR_KPARAM_INFO
	.align		4
.L_331:
        /*003c*/ 	.byte	0x04, 0x17
        /*003e*/ 	.short	(.L_333 - .L_332)
.L_332:
        /*0040*/ 	.word	0x00000000
        /*0044*/ 	.short	0x0001
        /*0046*/ 	.short	0x0008
        /*0048*/ 	.byte	0x00, 0xf0, 0x21, 0x00


	//----- nvinfo : EIATTR_KPARAM_INFO
	.align		4
.L_333:
        /*004c*/ 	.byte	0x04, 0x17
        /*004e*/ 	.short	(.L_335 - .L_334)
.L_334:
        /*0050*/ 	.word	0x00000000
        /*0054*/ 	.short	0x0000
        /*0056*/ 	.short	0x0000
        /*0058*/ 	.byte	0x00, 0xf0, 0x21, 0x00


	//----- nvinfo : EIATTR_MAXREG_COUNT
	.align		4
.L_335:
        /*005c*/ 	.byte	0x03, 0x1b
        /*005e*/ 	.short	0x00ff


	//----- nvinfo : EIATTR_EXIT_INSTR_OFFSETS
	.align		4
        /*0060*/ 	.byte	0x04, 0x1c
        /*0062*/ 	.short	(.L_337 - .L_336)


	//   ....[0]....
.L_336:
        /*0064*/ 	.word	0x000006e0


	//----- nvinfo : EIATTR_MAX_THREADS
	.align		4
.L_337:
        /*0068*/ 	.byte	0x04, 0x05
        /*006a*/ 	.short	(.L_339 - .L_338)
.L_338:
        /*006c*/ 	.word	0x00000080
        /*0070*/ 	.word	0x00000001
        /*0074*/ 	.word	0x00000001
.L_339:


//--------------------- .nv.info.tvmgen_default_fused_nn_contrib_conv2d_winograd_without_weight_transform_add_add_nn_relu_kernel --------------------------
	.section	.nv.info.tvmgen_default_fused_nn_contrib_conv2d_winograd_without_weight_transform_add_add_nn_relu_kernel,"",@"SHT_CUDA_INFO"
	.sectionflags	@""
	.align	4


	//----- nvinfo : EIATTR_CUDA_API_VERSION
	.align		4
        /*0000*/ 	.byte	0x04, 0x37
        /*0002*/ 	.short	(.L_341 - .L_340)
.L_340:
        /*0004*/ 	.word	0x0000007e


	//----- nvinfo : EIATTR_SW2861232_WAR
	.align		4
.L_341:
        /*0008*/ 	.byte	0x01, 0x35
	.zero		2


	//----- nvinfo : EIATTR_PARAM_CBANK
	.align		4
        /*000c*/ 	.byte	0x04, 0x0a
        /*000e*/ 	.short	(.L_343 - .L_342)
	.align		4
.L_342:
        /*0010*/ 	.word	index@(.nv.constant0.tvmgen_default_fused_nn_contrib_conv2d_winograd_without_weight_transform_add_add_nn_relu_kernel)
        /*0014*/ 	.short	0x0160
        /*0016*/ 	.short	0x0010


	//----- nvinfo : EIATTR_CBANK_PARAM_SIZE
	.align		4
.L_343:
        /*0018*/ 	.byte	0x03, 0x19
        /*001a*/ 	.short	0x0010


	//----- nvinfo : EIATTR_KPARAM_INFO
	.align		4
        /*001c*/ 	.byte	0x04, 0x17
        /*001e*/ 	.short	(.L_345 - .L_344)
.L_344:
        /*0020*/ 	.word	0x00000000
        /*0024*/ 	.short	0x0001
        /*0026*/ 	.short	0x0008
        /*0028*/ 	.byte	0x00, 0xf0, 0x21, 0x00


	//----- nvinfo : EIATTR_KPARAM_INFO
	.align		4
.L_345:
        /*002c*/ 	.byte	0x04, 0x17
        /*002e*/ 	.short	(.L_347 - .L_346)
.L_346:
        /*0030*/ 	.word	0x00000000
        /*0034*/ 	.short	0x0000
        /*0036*/ 	.short	0x0000
        /*0038*/ 	.byte	0x00, 0xf0, 0x21, 0x00


	//----- nvinfo : EIATTR_MAXREG_COUNT
	.align		4
.L_347:
        /*003c*/ 	.byte	0x03, 0x1b
        /*003e*/ 	.short	0x00ff


	//----- nvinfo : EIATTR_EXIT_INSTR_OFFSETS
	.align		4
        /*0040*/ 	.byte	0x04, 0x1c
        /*0042*/ 	.short	(.L_349 - .L_348)


	//   ....[0]....
.L_348:
        /*0044*/ 	.word	0x00003ad0


	//----- nvinfo : EIATTR_MAX_THREADS
	.align		4
.L_349:
        /*0048*/ 	.byte	0x04, 0x05
        /*004a*/ 	.short	(.L_351 - .L_350)
.L_350:
        /*004c*/ 	.word	0x00000080
        /*0050*/ 	.word	0x00000001
        /*0054*/ 	.word	0x00000001
.L_351:


//--------------------- .nv.info.tvmgen_default_fused_nn_contrib_conv2d_winograd_without_weight_transform_add_nn_relu_2_kernel --------------------------
	.section	.nv.info.tvmgen_default_fused_nn_contrib_conv2d_winograd_without_weight_transform_add_nn_relu_2_kernel,"",@"SHT_CUDA_INFO"
	.sectionflags	@""
	.align	4


	//----- nvinfo : EIATTR_CUDA_API_VERSION
	.align		4
        /*0000*/ 	.byte	0x04, 0x37
        /*0002*/ 	.short	(.L_353 - .L_352)
.L_352:
        /*0004*/ 	.word	0x0000007e


	//----- nvinfo : EIATTR_SW2861232_WAR
	.align		4
.L_353:
        /*0008*/ 	.byte	0x01, 0x35
	.zero		2


	//----- nvinfo : EIATTR_PARAM_CBANK
	.align		4
        /*000c*/ 	.byte	0x04, 0x0a
        /*000e*/ 	.short	(.L_355 - .L_354)
	.align		4
.L_354:
        /*0010*/ 	.word	index@(.nv.constant0.tvmgen_default_fused_nn_contrib_conv2d_winograd_without_weight_transform_add_nn_relu_2_kernel)
        /*0014*/ 	.short	0x0160
        /*0016*/ 	.short	0x0010


	//----- nvinfo : EIATTR_CBANK_PARAM_SIZE
	.align		4
.L_355:
        /*0018*/ 	.byte	0x03, 0x19
        /*001a*/ 	.short	0x0010


	//----- nvinfo : EIATTR_KPARAM_INFO
	.align		4
        /*001c*/ 	.byte	0x04, 0x17
        /*001e*/ 	.short	(.L_357 - .L_356)
.L_356:
        /*0020*/ 	.word	0x00000000
        /*0024*/ 	.short	0x0001
        /*0026*/ 	.short	0x0008
        /*0028*/ 	.byte	0x00, 0xf0, 0x21, 0x00


	//----- nvinfo : EIATTR_KPARAM_INFO
	.align		4
.L_357:
        /*002c*/ 	.byte	0x04, 0x17
        /*002e*/ 	.short	(.L_359 - .L_358)
.L_358:
        /*0030*/ 	.word	0x00000000
        /*0034*/ 	.short	0x0000
        /*0036*/ 	.short	0x0000
        /*0038*/ 	.byte	0x00, 0xf0, 0x21, 0x00


	//----- nvinfo : EIATTR_MAXREG_COUNT
	.align		4
.L_359:
        /*003c*/ 	.byte	0x03, 0x1b
        /*003e*/ 	.short	0x00ff


	//----- nvinfo : EIATTR_EXIT_INSTR_OFFSETS
	.align		4
        /*0040*/ 	.byte	0x04, 0x1c
        /*0042*/ 	.short	(.L_361 - .L_360)


	//   ....[0]....
.L_360:
        /*0044*/ 	.word	0x00000990


	//----- nvinfo : EIATTR_MAX_THREADS
	.align		4
.L_361:
        /*0048*/ 	.byte	0x04, 0x05
        /*004a*/ 	.short	(.L_363 - .L_362)
.L_362:
        /*004c*/ 	.word	0x00000080
        /*0050*/ 	.word	0x00000001
        /*0054*/ 	.word	0x00000001
.L_363:


//--------------------- .nv.info.tvmgen_default_fused_nn_conv2d_add_2_kernel --------------------------
	.section	.nv.info.tvmgen_default_fused_nn_conv2d_add_2_kernel,"",@"SHT_CUDA_INFO"
	.sectionflags	@""
	.align	4


	//----- nvinfo : EIATTR_CUDA_API_VERSION
	.align		4
        /*0000*/ 	.byte	0x04, 0x37
        /*0002*/ 	.short	(.L_365 - .L_364)
.L_364:
        /*0004*/ 	.word	0x0000007e


	//----- nvinfo : EIATTR_SW2861232_WAR
	.align		4
.L_365:
        /*0008*/ 	.byte	0x01, 0x35
	.zero		2


	//----- nvinfo : EIATTR_PARAM_CBANK
	.align		4
        /*000c*/ 	.byte	0x04, 0x0a
        /*000e*/ 	.short	(.L_367 - .L_366)
	.align		4
.L_366:
        /*0010*/ 	.word	index@(.nv.constant0.tvmgen_default_fused_nn_conv2d_add_2_kernel)
        /*0014*/ 	.short	0x0160
        /*0016*/ 	.short	0x0020


	//----- nvinfo : EIATTR_CBANK_PARAM_SIZE
	.align		4
.L_367:
        /*0018*/ 	.byte	0x03, 0x19
        /*001a*/ 	.short	0x0020


	//----- nvinfo : EIATTR_KPARAM_INFO
	.align		4
        /*001c*/ 	.byte	0x04, 0x17
        /*001e*/ 	.short	(.L_369 - .L_368)
.L_368:
        /*0020*/ 	.word	0x00000000
        /*0024*/ 	.short	0x0003
        /*0026*/ 	.short	0x0018
        /*0028*/ 	.byte	0x00, 0xf0, 0x21, 0x00


	//----- nvinfo : EIATTR_KPARAM_INFO
	.align		4
.L_369:
        /*002c*/ 	.byte	0x04, 0x17
        /*002e*/ 	.short	(.L_371 - .L_370)
.L_370:
        /*0030*/ 	.word	0x00000000
        /*0034*/ 	.short	0x0002
        /*0036*/ 	.short	0x0010
        /*0038*/ 	.byte	0x00, 0xf0, 0x21, 0x00


	//----- nvinfo : EIATTR_KPARAM_INFO
	.align		4
.L_371:
        /*003c*/ 	.byte	0x04, 0x17
        /*003e*/ 	.short	(.L_373 - .L_372)
.L_372:
        /*0040*/ 	.word	0x00000000
        /*0044*/ 	.short	0x0001
        /*0046*/ 	.short	0x0008
        /*0048*/ 	.byte	0x00, 0xf0, 0x21, 0x00


	//----- nvinfo : EIATTR_KPARAM_INFO
	.align		4
.L_373:
        /*004c*/ 	.byte	0x04, 0x17
        /*004e*/ 	.short	(.L_375 - .L_374)
.L_374:
        /*0050*/ 	.word	0x00000000
        /*0054*/ 	.short	0x0000
        /*0056*/ 	.short	0x0000
        /*0058*/ 	.byte	0x00, 0xf0, 0x21, 0x00


	//----- nvinfo : EIATTR_MAXREG_COUNT
	.align		4
.L_375:
        /*005c*/ 	.byte	0x03, 0x1b
        /*005e*/ 	.short	0x00ff


	//----- nvinfo : EIATTR_EXIT_INSTR_OFFSETS
	.align		4
        /*0060*/ 	.byte	0x04, 0x1c
        /*0062*/ 	.short	(.L_377 - .L_376)


	//   ....[0]....
.L_376:
        /*0064*/ 	.word	0x00000640


	//----- nvinfo : EIATTR_CTAIDZ_USED
	.align		4
.L_377:
        /*0068*/ 	.byte	0x01, 0x04
	.zero		2


	//----- nvinfo : EIATTR_MAX_THREADS
	.align		4
        /*006c*/ 	.byte	0x04, 0x05
        /*006e*/ 	.short	(.L_379 - .L_378)
.L_378:
        /*0070*/ 	.word	0x000000e0
        /*0074*/ 	.word	0x00000001
        /*0078*/ 	.word	0x00000001
.L_379:


//--------------------- .nv.info.tvmgen_default_fused_nn_global_avg_pool2d_kernel --------------------------
	.section	.nv.info.tvmgen_default_fused_nn_global_avg_pool2d_kernel,"",@"SHT_CUDA_INFO"
	.sectionflags	@""
	.align	4


	//----- nvinfo : EIATTR_CUDA_API_VERSION
	.align		4
        /*0000*/ 	.byte	0x04, 0x37
        /*0002*/ 	.short	(.L_381 - .L_380)
.L_380:
        /*0004*/ 	.word	0x0000007e


	//----- nvinfo : EIATTR_SW2861232_WAR
	.align		4
.L_381:
        /*0008*/ 	.byte	0x01, 0x35
	.zero		2


	//----- nvinfo : EIATTR_PARAM_CBANK
	.align		4
        /*000c*/ 	.byte	0x04, 0x0a
        /*000e*/ 	.short	(.L_383 - .L_382)
	.align		4
.L_382:
        /*0010*/ 	.word	index@(.nv.constant0.tvmgen_default_fused_nn_global_avg_pool2d_kernel)
        /*0014*/ 	.short	0x0160
        /*0016*/ 	.short	0x0010


	//----- nvinfo : EIATTR_CBANK_PARAM_SIZE
	.align		4
.L_383:
        /*0018*/ 	.byte	0x03, 0x19
        /*001a*/ 	.short	0x0010


	//----- nvinfo : EIATTR_KPARAM_INFO
	.align		4
        /*001c*/ 	.byte	0x04, 0x17
        /*001e*/ 	.short	(.L_385 - .L_384)
.L_384:
        /*0020*/ 	.word	0x00000000
        /*0024*/ 	.short	0x0001
        /*0026*/ 	.short	0x0008
        /*0028*/ 	.byte	0x00, 0xf0, 0x21, 0x00


	//----- nvinfo : EIATTR_KPARAM_INFO
	.align		4
.L_385:
        /*002c*/ 	.byte	0x04, 0x17
        /*002e*/ 	.short	(.L_387 - .L_386)
.L_386:
        /*0030*/ 	.word	0x00000000
        /*0034*/ 	.short	0x0000
        /*0036*/ 	.short	0x0000
        /*0038*/ 	.byte	0x00, 0xf0, 0x21, 0x00


	//----- nvinfo : EIATTR_MAXREG_COUNT
	.align		4
.L_387:
        /*003c*/ 	.byte	0x03, 0x1b
        /*003e*/ 	.short	0x0040


	//----- nvinfo : EIATTR_COOP_GROUP_MASK_REGIDS
	.align		4
        /*0040*/ 	.byte	0x04, 0x29
        /*0042*/ 	.short	(.L_389 - .L_388)


	//   ....[0]....
.L_388:
        /*0044*/ 	.word	0x05000007


	//   ....[1]....
        /*0048*/ 	.word	0x05000007


	//   ....[2]....
        /*004c*/ 	.word	0x05000007


	//   ....[3]....
        /*0050*/ 	.word	0x05000007


	//   ....[4]....
        /*0054*/ 	.word	0x05000007


	//   ....[5]....
        /*0058*/ 	.word	0x05000007


	//----- nvinfo : EIATTR_COOP_GROUP_INSTR_OFFSETS
	.align		4
.L_389:
        /*005c*/ 	.byte	0x04, 0x28
        /*005e*/ 	.short	(.L_391 - .L_390)


	//   ....[0]....
.L_390:
        /*0060*/ 	.word	0x00000120


	//   ....[1]....
        /*0064*/ 	.word	0x00000140


	//   ....[2]....
        /*0068*/ 	.word	0x00000160


	//   ....[3]....
        /*006c*/ 	.word	0x00000190


	//   ....[4]....
        /*0070*/ 	.word	0x000001b0


	//   ....[5]....
        /*0074*/ 	.word	0x000001d0


	//----- nvinfo : EIATTR_EXIT_INSTR_OFFSETS
	.align		4
.L_391:
        /*0078*/ 	.byte	0x04, 0x1c
        /*007a*/ 	.short	(.L_393 - .L_392)


	//   ....[0]....
.L_392:
        /*007c*/ 	.word	0x000001e0


	//   ....[1]....
        /*0080*/ 	.word	0x00000220


	//----- nvinfo : EIATTR_MAX_THREADS
	.align		4
.L_393:
        /*0084*/ 	.byte	0x04, 0x05
        /*0086*/ 	.short	(.L_395 - .L_394)
.L_394:
        /*0088*/ 	.word	0x00000400
        /*008c*/ 	.word	0x00000001
        /*0090*/ 	.word	0x00000001
.L_395:


//--------------------- .nv.info.tvmgen_default_fused_nn_conv2d_add_nn_relu_2_kernel --------------------------
	.section	.nv.info.tvmgen_default_fused_nn_conv2d_add_nn_relu_2_kernel,"",@"SHT_CUDA_INFO"
	.sectionflags	@""
	.align	4


	//----- nvinfo : EIATTR_CUDA_API_VERSION
	.align		4
        /*0000*/ 	.byte	0x04, 0x37
        /*0002*/ 	.short	(.L_397 - .L_396)
.L_396:
        /*0004*/ 	.word	0x0000007e


	//----- nvinfo : EIATTR_SW2861232_WAR
	.align		4
.L_397:
        /*0008*/ 	.byte	0x01, 0x35
	.zero		2


	//----- nvinfo : EIATTR_PARAM_CBANK
	.align		4
        /*000c*/ 	.byte	0x04, 0x0a
        /*000e*/ 	.short	(.L_399 - .L_398)
	.align		4
.L_398:
        /*0010*/ 	.word	index@(.nv.constant0.tvmgen_default_fused_nn_conv2d_add_nn_relu_2_kernel)
        /*0014*/ 	.short	0x0160
        /*0016*/ 	.short	0x0020


	//----- nvinfo : EIATTR_CBANK_PARAM_SIZE
	.align		4
.L_399:
        /*0018*/ 	.byte	0x03, 0x19
        /*001a*/ 	.short	0x0020


	//----- nvinfo : EIATTR_KPARAM_INFO
	.align		4
        /*001c*/ 	.byte	0x04, 0x17
        /*001e*/ 	.short	(.L_401 - .L_400)
.L_400:
        /*0020*/ 	.word	0x00000000
        /*0024*/ 	.short	0x0003
        /*0026*/ 	.short	0x0018
        /*0028*/ 	.byte	0x00, 0xf0, 0x21, 0x00


	//----- nvinfo : EIATTR_KPARAM_INFO
	.align		4
.L_401:
        /*002c*/ 	.byte	0x04, 0x17
        /*002e*/ 	.short	(.L_403 - .L_402)
.L_402:
        /*0030*/ 	.word	0x00000000
        /*0034*/ 	.short	0x0002
        /*0036*/ 	.short	0x0010
        /*0038*/ 	.byte	0x00, 0xf0, 0x21, 0x00


	//----- nvinfo : EIATTR_KPARAM_INFO
	.align		4
.L_403:
        /*003c*/ 	.byte	0x04, 0x17
        /*003e*/ 	.short	(.L_405 - .L_404)
.L_404:
        /*0040*/ 	.word	0x00000000
        /*0044*/ 	.short	0x0001
        /*0046*/ 	.short	0x0008
        /*0048*/ 	.byte	0x00, 0xf0, 0x21, 0x00


	//----- nvinfo : EIATTR_KPARAM_INFO
	.align		4
.L_405:
        /*004c*/ 	.byte	0x04, 0x17
        /*004e*/ 	.short	(.L_407 - .L_406)
.L_406:
        /*0050*/ 	.word	0x00000000
        /*0054*/ 	.short	0x0000
        /*0056*/ 	.short	0x0000
        /*0058*/ 	.byte	0x00, 0xf0, 0x21, 0x00


	//----- nvinfo : EIATTR_MAXREG_COUNT
	.align		4
.L_407:
        /*005c*/ 	.byte	0x03, 0x1b
        /*005e*/ 	.short	0x00ff


	//----- nvinfo : EIATTR_EXIT_INSTR_OFFSETS
	.align		4
        /*0060*/ 	.byte	0x04, 0x1c
        /*0062*/ 	.short	(.L_409 - .L_408)


	//   ....[0]....
.L_408:
        /*0064*/ 	.word	0x00001060


	//----- nvinfo : EIATTR_CTAIDZ_USED
	.align		4
.L_409:
        /*0068*/ 	.byte	0x01, 0x04
	.zero		2


	//----- nvinfo : EIATTR_MAX_THREADS
	.align		4
        /*006c*/ 	.byte	0x04, 0x05
        /*006e*/ 	.short	(.L_411 - .L_410)
.L_410:
        /*0070*/ 	.word	0x000000e0
        /*0074*/ 	.word	0x00000001
        /*0078*/ 	.word	0x00000001


	//----- nvinfo : EIATTR_CRS_STACK_SIZE
	.align		4
.L_411:
        /*007c*/ 	.byte	0x04, 0x1e
        /*007e*/ 	.short	(.L_413 - .L_412)
.L_412:
        /*0080*/ 	.word	0x00000000
.L_413:


//--------------------- .nv.info.tvmgen_default_fused_nn_conv2d_add_nn_relu_3_kernel --------------------------
	.section	.nv.info.tvmgen_default_fused_nn_conv2d_add_nn_relu_3_kernel,"",@"SHT_CUDA_INFO"
	.sectionflags	@""
	.align	4


	//----- nvinfo : EIATTR_CUDA_API_VERSION
	.align		4
        /*0000*/ 	.byte	0x04, 0x37
        /*0002*/ 	.short	(.L_415 - .L_414)
.L_414:
        /*0004*/ 	.word	0x0000007e


	//----- nvinfo : EIATTR_SW2861232_WAR
	.align		4
.L_415:
        /*0008*/ 	.byte	0x01, 0x35
	.zero		2


	//----- nvinfo : EIATTR_PARAM_CBANK
	.align		4
        /*000c*/ 	.byte	0x04, 0x0a
        /*000e*/ 	.short	(.L_417 - .L_416)
	.align		4
.L_416:
        /*0010*/ 	.word	index@(.nv.constant0.tvmgen_default_fused_nn_conv2d_add_nn_relu_3_kernel)
        /*0014*/ 	.short	0x0160
        /*0016*/ 	.short	0x0020


	//----- nvinfo : EIATTR_CBANK_PARAM_SIZE
	.align		4
.L_417:
        /*0018*/ 	.byte	0x03, 0x19
        /*001a*/ 	.short	0x0020


	//----- nvinfo : EIATTR_KPARAM_INFO
	.align		4
        /*001c*/ 	.byte	0x04, 0x17
        /*001e*/ 	.short	(.L_419 - .L_418)
.L_418:
        /*0020*/ 	.word	0x00000000
        /*0024*/ 	.short	0x0003
        /*0026*/ 	.short	0x0018
        /*0028*/ 	.byte	0x00, 0xf0, 0x21, 0x00


	//----- nvinfo : EIATTR_KPARAM_INFO
	.align		4
.L_419:
        /*002c*/ 	.byte	0x04, 0x17
        /*002e*/ 	.short	(.L_421 - .L_420)
.L_420:
        /*0030*/ 	.word	0x00000000
        /*0034*/ 	.short	0x0002
        /*0036*/ 	.short	0x0010
        /*0038*/ 	.byte	0x00, 0xf0, 0x21, 0x00


	//----- nvinfo : EIATTR_KPARAM_INFO
	.align		4
.L_421:
        /*003c*/ 	.byte	0x04, 0x17
        /*003e*/ 	.short	(.L_423 - .L_422)
.L_422:
        /*0040*/ 	.word	0x00000000
        /*0044*/ 	.short	0x0001
        /*0046*/ 	.short	0x0008
        /*0048*/ 	.byte	0x00, 0xf0, 0x21, 0x00


	//----- nvinfo : EIATTR_KPARAM_INFO
	.align		4
.L_423:
        /*004c*/ 	.byte	0x04, 0x17
        /*004e*/ 	.short	(.L_425 - .L_424)
.L_424:
        /*0050*/ 	.word	0x00000000
        /*0054*/ 	.short	0x0000
        /*0056*/ 	.short	0x0000
        /*0058*/ 	.byte	0x00, 0xf0, 0x21, 0x00


	//----- nvinfo : EIATTR_MAXREG_COUNT
	.align		4
.L_425:
        /*005c*/ 	.byte	0x03, 0x1b
        /*005e*/ 	.short	0x00ff


	//----- nvinfo : EIATTR_EXIT_INSTR_OFFSETS
	.align		4
        /*0060*/ 	.byte	0x04, 0x1c
        /*0062*/ 	.short	(.L_427 - .L_426)


	//   ....[0]....
.L_426:
        /*0064*/ 	.word	0x00000d50


	//----- nvinfo : EIATTR_CTAIDZ_USED
	.align		4
.L_427:
        /*0068*/ 	.byte	0x01, 0x04
	.zero		2


	//----- nvinfo : EIATTR_MAX_THREADS
	.align		4
        /*006c*/ 	.byte	0x04, 0x05
        /*006e*/ 	.short	(.L_429 - .L_428)
.L_428:
        /*0070*/ 	.word	0x00000070
        /*0074*/ 	.word	0x00000001
        /*0078*/ 	.word	0x00000001


	//----- nvinfo : EIATTR_CRS_STACK_SIZE
	.align		4
.L_429:
        /*007c*/ 	.byte	0x04, 0x1e
        /*007e*/ 	.short	(.L_431 - .L_430)
.L_430:
        /*0080*/ 	.word	0x00000000
.L_431:


//--------------------- .nv.info.tvmgen_default_fused_nn_conv2d_add_1_kernel --------------------------
	.section	.nv.info.tvmgen_default_fused_nn_conv2d_add_1_kernel,"",@"SHT_CUDA_INFO"
	.sectionflags	@""
	.align	4


	//----- nvinfo : EIATTR_CUDA_API_VERSION
	.align		4
        /*0000*/ 	.byte	0x04, 0x37
        /*0002*/ 	.short	(.L_433 - .L_432)
.L_432:
        /*0004*/ 	.word	0x0000007e


	//----- nvinfo : EIATTR_SW2861232_WAR
	.align		4
.L_433:
        /*0008*/ 	.byte	0x01, 0x35
	.zero		2


	//----- nvinfo : EIATTR_PARAM_CBANK
	.align		4
        /*000c*/ 	.byte	0x04, 0x0a
        /*000e*/ 	.short	(.L_435 - .L_434)
	.align		4
.L_434:
        /*0010*/ 	.word	index@(.nv.constant0.tvmgen_default_fused_nn_conv2d_add_1_kernel)
        /*0014*/ 	.short	0x0160
        /*0016*/ 	.short	0x0020


	//----- nvinfo : EIATTR_CBANK_PARAM_SIZE
	.align		4
.L_435:
        /*0018*/ 	.byte	0x03, 0x19
        /*001a*/ 	.short	0x0020


	//----- nvinfo : EIATTR_KPARAM_INFO
	.align		4
        /*001c*/ 	.byte	0x04, 0x17
        /*001e*/ 	.short	(.L_437 - .L_436)
.L_436:
        /*0020*/ 	.word	0x00000000
        /*0024*/ 	.short	0x0003
        /*0026*/ 	.short	0x0018
        /*0028*/ 	.byte	0x00, 0xf0, 0x21, 0x00


	//----- nvinfo : EIATTR_KPARAM_INFO
	.align		4
.L_437:
        /*002c*/ 	.byte	0x04, 0x17
        /*002e*/ 	.short	(.L_439 - .L_438)
.L_438:
        /*0030*/ 	.word	0x00000000
        /*0034*/ 	.short	0x0002
        /*0036*/ 	.short	0x0010
        /*0038*/ 	.byte	0x00, 0xf0, 0x21, 0x00


	//----- nvinfo : EIATTR_KPARAM_INFO
	.align		4
.L_439:
        /*003c*/ 	.byte	0x04, 0x17
        /*003e*/ 	.short	(.L_441 - .L_440)
.L_440:
        /*0040*/ 	.word	0x00000000
        /*0044*/ 	.short	0x0001
        /*0046*/ 	.short	0x0008
        /*0048*/ 	.byte	0x00, 0xf0, 0x21, 0x00


	//----- nvinfo : EIATTR_KPARAM_INFO
	.align		4
.L_441:
        /*004c*/ 	.byte	0x04, 0x17
        /*004e*/ 	.short	(.L_443 - .L_442)
.L_442:
        /*0050*/ 	.word	0x00000000
        /*0054*/ 	.short	0x0000
        /*0056*/ 	.short	0x0000
        /*0058*/ 	.byte	0x00, 0xf0, 0x21, 0x00


	//----- nvinfo : EIATTR_MAXREG_COUNT
	.align		4
.L_443:
        /*005c*/ 	.byte	0x03, 0x1b
        /*005e*/ 	.short	0x00ff


	//----- nvinfo : EIATTR_EXIT_INSTR_OFFSETS
	.align		4
        /*0060*/ 	.byte	0x04, 0x1c
        /*0062*/ 	.short	(.L_445 - .L_444)


	//   ....[0]....
.L_444:
        /*0064*/ 	.word	0x000005f0


	//----- nvinfo : EIATTR_CTAIDZ_USED
	.align		4
.L_445:
        /*0068*/ 	.byte	0x01, 0x04
	.zero		2


	//----- nvinfo : EIATTR_MAX_THREADS
	.align		4
        /*006c*/ 	.byte	0x04, 0x05
        /*006e*/ 	.short	(.L_447 - .L_446)
.L_446:
        /*0070*/ 	.word	0x000000e0
        /*0074*/ 	.word	0x00000001
        /*0078*/ 	.word	0x00000001
.L_447:


//--------------------- .nv.info.tvmgen_default_fused_nn_contrib_conv2d_winograd_without_weight_transform_add_add_nn_relu_1_kernel_1 --------------------------
	.section	.nv.info.tvmgen_default_fused_nn_contrib_conv2d_winograd_without_weight_transform_add_add_nn_relu_1_kernel_1,"",@"SHT_CUDA_INFO"
	.sectionflags	@""
	.align	4


	//----- nvinfo : EIATTR_CUDA_API_VERSION
	.align		4
        /*0000*/ 	.byte	0x04, 0x37
        /*0002*/ 	.short	(.L_449 - .L_448)
.L_448:
        /*0004*/ 	.word	0x0000007e


	//----- nvinfo : EIATTR_SW2861232_WAR
	.align		4
.L_449:
        /*0008*/ 	.byte	0x01, 0x35
	.zero		2


	//----- nvinfo : EIATTR_PARAM_CBANK
	.align		4
        /*000c*/ 	.byte	0x04, 0x0a
        /*000e*/ 	.short	(.L_451 - .L_450)
	.align		4
.L_450:
        /*0010*/ 	.word	index@(.nv.constant0.tvmgen_default_fused_nn_contrib_conv2d_winograd_without_weight_transform_add_add_nn_relu_1_kernel_1)
        /*0014*/ 	.short	0x0160
        /*0016*/ 	.short	0x0018


	//----- nvinfo : EIATTR_CBANK_PARAM_SIZE
	.align		4
.L_451:
        /*0018*/ 	.byte	0x03, 0x19
        /*001a*/ 	.short	0x0018


	//----- nvinfo : EIATTR_KPARAM_INFO
	.align		4
        /*001c*/ 	.byte	0x04, 0x17
        /*001e*/ 	.short	(.L_453 - .L_452)
.L_452:
        /*0020*/ 	.word	0x00000000
        /*0024*/ 	.short	0x0002
        /*0026*/ 	.short	0x0010
        /*0028*/ 	.byte	0x00, 0xf0, 0x21, 0x00


	//----- nvinfo : EIATTR_KPARAM_INFO
	.align		4
.L_453:
        /*002c*/ 	.byte	0x04, 0x17
        /*002e*/ 	.short	(.L_455 - .L_454)
.L_454:
        /*0030*/ 	.word	0x00000000
        /*0034*/ 	.short	0x0001
        /*0036*/ 	.short	0x0008
        /*0038*/ 	.byte	0x00, 0xf0, 0x21, 0x00


	//----- nvinfo : EIATTR_KPARAM_INFO
	.align		4
.L_455:
        /*003c*/ 	.byte	0x04, 0x17
        /*003e*/ 	.short	(.L_457 - .L_456)
.L_456:
        /*0040*/ 	.word	0x00000000
        /*0044*/ 	.short	0x0000
        /*0046*/ 	.short	0x0000
        /*0048*/ 	.byte	0x00, 0xf0, 0x21, 0x00


	//----- nvinfo : EIATTR_MAXREG_COUNT
	.align		4
.L_457:
        /*004c*/ 	.byte	0x03, 0x1b
        /*004e*/ 	.short	0x00ff


	//----- nvinfo : EIATTR_EXIT_INSTR_OFFSETS
	.align		4
        /*0050*/ 	.byte	0x04, 0x1c
        /*0052*/ 	.short	(.L_459 - .L_458)


	//   ....[0]....
.L_458:
        /*0054*/ 	.word	0x00001200


	//----- nvinfo : EIATTR_CTAIDZ_USED
	.align		4
.L_459:
        /*0058*/ 	.byte	0x01, 0x04
	.zero		2


	//----- nvinfo : EIATTR_MAX_THREADS
	.align		4
        /*005c*/ 	.byte	0x04, 0x05
        /*005e*/ 	.short	(.L_461 - .L_460)
.L_460:
        /*0060*/ 	.word	0x000000c4
        /*0064*/ 	.word	0x00000001
        /*0068*/ 	.word	0x00000001
.L_461:


//--------------------- .nv.info.tvmgen_default_fused_nn_contrib_conv2d_winograd_without_weight_transform_add_add_nn_relu_kernel_2 --------------------------
	.section	.nv.info.tvmgen_default_fused_nn_contrib_conv2d_winograd_without_weight_transform_add_add_nn_relu_kernel_2,"",@"SHT_CUDA_INFO"
	.sectionflags	@""
	.align	4


	//----- nvinfo : EIATTR_CUDA_API_VERSION
	.align		4
        /*0000*/ 	.byte	0x04, 0x37
        /*0002*/ 	.short	(.L_463 - .L_462)
.L_462:
        /*0004*/ 	.word	0x0000007e


	//----- nvinfo : EIATTR_SW2861232_WAR
	.align		4
.L_463:
        /*0008*/ 	.byte	0x01, 0x35
	.zero		2


	//----- nvinfo : EIATTR_PARAM_CBANK
	.align		4
        /*000c*/ 	.byte	0x04, 0x0a
        /*000e*/ 	.short	(.L_465 - .L_464)
	.align		4
.L_464:
        /*0010*/ 	.word	index@(.nv.constant0.tvmgen_default_fused_nn_contrib_conv2d_winograd_without_weight_transform_add_add_nn_relu_kernel_2)
        /*0014*/ 	.short	0x0160
        /*0016*/ 	.short	0x0020


	//----- nvinfo : EIATTR_CBANK_PARAM_SIZE
	.align		4
.L_465:
        /*0018*/ 	.byte	0x03, 0x19
        /*001a*/ 	.short	0x0020


	//----- nvinfo : EIATTR_KPARAM_INFO
	.align		4
        /*001c*/ 	.byte	0x04, 0x17
        /*001e*/ 	.short	(.L_467 - .L_466)
.L_466:
        /*0020*/ 	.word	0x00000000
        /*0024*/ 	.short	0x0003
        /*0026*/ 	.short	0x0018
        /*0028*/ 	.byte	0x00, 0xf0, 0x21, 0x00


	//----- nvinfo : EIATTR_KPARAM_INFO
	.align		4
.L_467:
        /*002c*/ 	.byte	0x04, 0x17
        /*002e*/ 	.short	(.L_469 - .L_468)
.L_468:
        /*0030*/ 	.word	0x00000000
        /*0034*/ 	.short	0x0002
        /*0036*/ 	.short	0x0010
        /*0038*/ 	.byte	0x00, 0xf0, 0x21, 0x00


	//----- nvinfo : EIATTR_KPARAM_INFO
	.align		4
.L_469:
        /*003c*/ 	.byte	0x04, 0x17
        /*003e*/ 	.short	(.L_471 - .L_470)
.L_470:
        /*0040*/ 	.word	0x00000000
        /*0044*/ 	.short	0x0001
        /*0046*/ 	.short	0x0008
        /*0048*/ 	.byte	0x00, 0xf0, 0x21, 0x00


	//----- nvinfo : EIATTR_KPARAM_INFO
	.align		4
.L_471:
        /*004c*/ 	.byte	0x04, 0x17
        /*004e*/ 	.short	(.L_473 - .L_472)
.L_472:
        /*0050*/ 	.word	0x00000000
        /*0054*/ 	.short	0x0000
        /*0056*/ 	.short	0x0000
        /*0058*/ 	.byte	0x00, 0xf0, 0x21, 0x00


	//----- nvinfo : EIATTR_MAXREG_COUNT
	.align		4
.L_473:
        /*005c*/ 	.byte	0x03, 0x1b
        /*005e*/ 	.short	0x00ff


	//----- nvinfo : EIATTR_EXIT_INSTR_OFFSETS
	.align		4
        /*0060*/ 	.byte	0x04, 0x1c
        /*0062*/ 	.short	(.L_475 - .L_474)


	//   ....[0]....
.L_474:
        /*0064*/ 	.word	0x00001c70


	//----- nvinfo : EIATTR_MAX_THREADS
	.align		4
.L_475:
        /*0068*/ 	.byte	0x04, 0x05
        /*006a*/ 	.short	(.L_477 - .L_476)
.L_476:
        /*006c*/ 	.word	0x00000080
        /*0070*/ 	.word	0x00000001
        /*0074*/ 	.word	0x00000001
.L_477:


//--------------------- .nv.info.tvmgen_default_fused_nn_contrib_conv2d_winograd_without_weight_transform_add_nn_relu_2_kernel_1 --------------------------
	.section	.nv.info.tvmgen_default_fused_nn_contrib_conv2d_winograd_without_weight_transform_add_nn_relu_2_kernel_1,"",@"SHT_CUDA_INFO"
	.sectionflags	@""
	.align	4


	//----- nvinfo : EIATTR_CUDA_API_VERSION
	.align		4
        /*0000*/ 	.byte	0x04, 0x37
        /*0002*/ 	.short	(.L_479 - .L_478)
.L_478:
        /*0004*/ 	.word	0x0000007e


	//----- nvinfo : EIATTR_SW2861232_WAR
	.align		4
.L_479:
        /*0008*/ 	.byte	0x01, 0x35
	.zero		2


	//----- nvinfo : EIATTR_PARAM_CBANK
	.align		4
        /*000c*/ 	.byte	0x04, 0x0a
        /*000e*/ 	.short	(.L_481 - .L_480)
	.align		4
.L_480:
        /*0010*/ 	.word	index@(.nv.constant0.tvmgen_default_fused_nn_contrib_conv2d_winograd_without_weight_transform_add_nn_relu_2_kernel_1)
        /*0014*/ 	.short	0x0160
        /*0016*/ 	.short	0x0018


	//----- nvinfo : EIATTR_CBANK_PARAM_SIZE
	.align		4
.L_481:
        /*0018*/ 	.byte	0x03, 0x19
        /*001a*/ 	.short	0x0018


	//----- nvinfo : EIATTR_KPARAM_INFO
	.align		4
        /*001c*/ 	.byte	0x04, 0x17
        /*001e*/ 	.short	(.L_483 - .L_482)
.L_482:
        /*0020*/ 	.word	0x00000000
        /*0024*/ 	.short	0x0002
        /*0026*/ 	.short	0x0010
        /*0028*/ 	.byte	0x00, 0xf0, 0x21, 0x00


	//----- nvinfo : EIATTR_KPARAM_INFO
	.align		4
.L_483:
        /*002c*/ 	.byte	0x04, 0x17
        /*002e*/ 	.short	(.L_485 - .L_484)
.L_484:
        /*0030*/ 	.word	0x00000000
        /*0034*/ 	.short	0x0001
        /*0036*/ 	.short	0x0008
        /*0038*/ 	.byte	0x00, 0xf0, 0x21, 0x00


	//----- nvinfo : EIATTR_KPARAM_INFO
	.align		4
.L_485:
        /*003c*/ 	.byte	0x04, 0x17
        /*003e*/ 	.short	(.L_487 - .L_486)
.L_486:
        /*0040*/ 	.word	0x00000000
        /*0044*/ 	.short	0x0000
        /*0046*/ 	.short	0x0000
        /*0048*/ 	.byte	0x00, 0xf0, 0x21, 0x00


	//----- nvinfo : EIATTR_MAXREG_COUNT
	.align		4
.L_487:
        /*004c*/ 	.byte	0x03, 0x1b
        /*004e*/ 	.short	0x00ff


	//----- nvinfo : EIATTR_EXIT_INSTR_OFFSETS
	.align		4
        /*0050*/ 	.byte	0x04, 0x1c
        /*0052*/ 	.short	(.L_489 - .L_488)


	//   ....[0]....
.L_488:
        /*0054*/ 	.word	0x000010e0


	//----- nvinfo : EIATTR_CTAIDZ_USED
	.align		4
.L_489:
        /*0058*/ 	.byte	0x01, 0x04
	.zero		2


	//----- nvinfo : EIATTR_MAX_THREADS
	.align		4
        /*005c*/ 	.byte	0x04, 0x05
        /*005e*/ 	.short	(.L_491 - .L_490)
.L_490:
        /*0060*/ 	.word	0x00000031
        /*0064*/ 	.word	0x00000001
        /*0068*/ 	.word	0x00000001
.L_491:


//--------------------- .nv.info.tvmgen_default_fused_nn_contrib_conv2d_winograd_without_weight_transform_add_nn_relu_kernel_2 --------------------------
	.section	.nv.info.tvmgen_default_fused_nn_contrib_conv2d_winograd_without_weight_transform_add_nn_relu_kernel_2,"",@"SHT_CUDA_INFO"
	.sectionflags	@""
	.align	4


	//----- nvinfo : EIATTR_CUDA_API_VERSION
	.align		4
        /*0000*/ 	.byte	0x04, 0x37
        /*0002*/ 	.short	(.L_493 - .L_492)
.L_492:
        /*0004*/ 	.word	0x0000007e


	//----- nvinfo : EIATTR_SW2861232_WAR
	.align		4
.L_493:
        /*0008*/ 	.byte	0x01, 0x35
	.zero		2


	//----- nvinfo : EIATTR_PARAM_CBANK
	.align		4
        /*000c*/ 	.byte	0x04, 0x0a
        /*000e*/ 	.short	(.L_495 - .L_494)
	.align		4
.L_494:
        /*0010*/ 	.word	index@(.nv.constant0.tvmgen_default_fused_nn_contrib_conv2d_winograd_without_weight_transform_add_nn_relu_kernel_2)
        /*0014*/ 	.short	0x0160
        /*0016*/ 	.short	0x0018


	//----- nvinfo : EIATTR_CBANK_PARAM_SIZE
	.align		4
.L_495:
        /*0018*/ 	.byte	0x03, 0x19
        /*001a*/ 	.short	0x0018


	//----- nvinfo : EIATTR_KPARAM_INFO
	.align		4
        /*001c*/ 	.byte	0x04, 0x17
        /*001e*/ 	.short	(.L_497 - .L_496)
.L_496:
        /*0020*/ 	.word	0x00000000
        /*0024*/ 	.short	0x0002
        /*0026*/ 	.short	0x0010
        /*0028*/ 	.byte	0x00, 0xf0, 0x21, 0x00


	//----- nvinfo : EIATTR_KPARAM_INFO
	.align		4
.L_497:
        /*002c*/ 	.byte	0x04, 0x17
        /*002e*/ 	.short	(.L_499 - .L_498)
.L_498:
        /*0030*/ 	.word	0x00000000
        /*0034*/ 	.short	0x0001
        /*0036*/ 	.short	0x0008
        /*0038*/ 	.byte	0x00, 0xf0, 0x21, 0x00


	//----- nvinfo : EIATTR_KPARAM_INFO
	.align		4
.L_499:
        /*003c*/ 	.byte	0x04, 0x17
        /*003e*/ 	.short	(.L_501 - .L_500)
.L_500:
        /*0040*/ 	.word	0x00000000
        /*0044*/ 	.short	0x0000
        /*0046*/ 	.short	0x0000
        /*0048*/ 	.byte	0x00, 0xf0, 0x21, 0x00


	//----- nvinfo : EIATTR_MAXREG_COUNT
	.align		4
.L_501:
        /*004c*/ 	.byte	0x03, 0x1b
        /*004e*/ 	.short	0x00ff


	//----- nvinfo : EIATTR_EXIT_INSTR_OFFSETS
	.align		4
        /*0050*/ 	.byte	0x04, 0x1c
        /*0052*/ 	.short	(.L_503 - .L_502)


	//   ....[0]....
.L_502:
        /*0054*/ 	.word	0x00001a60


	//----- nvinfo : EIATTR_MAX_THREADS
	.align		4
.L_503:
        /*0058*/ 	.byte	0x04, 0x05
        /*005a*/ 	.short	(.L_505 - .L_504)
.L_504:
        /*005c*/ 	.word	0x00000080
        /*0060*/ 	.word	0x00000001
        /*0064*/ 	.word	0x00000001
.L_505:


//--------------------- .nv.info.tvmgen_default_fused_nn_contrib_conv2d_winograd_without_weight_transform_add_add_nn_relu_kernel_1 --------------------------
	.section	.nv.info.tvmgen_default_fused_nn_contrib_conv2d_winograd_without_weight_transform_add_add_nn_relu_kernel_1,"",@"SHT_CUDA_INFO"
	.sectionflags	@""
	.align	4


	//----- nvinfo : EIATTR_CUDA_API_VERSION
	.align		4
        /*0000*/ 	.byte	0x04, 0x37
        /*0002*/ 	.short	(.L_507 - .L_506)
.L_506:
        /*0004*/ 	.word	0x0000007e


	//----- nvinfo : EIATTR_SW2861232_WAR
	.align		4
.L_507:
        /*0008*/ 	.byte	0x01, 0x35
	.zero		2


	//----- nvinfo : EIATTR_PARAM_CBANK
	.align		4
        /*000c*/ 	.byte	0x04, 0x0a
        /*000e*/ 	.short	(.L_509 - .L_508)
	.align		4
.L_508:
        /*0010*/ 	.word	index@(.nv.constant0.tvmgen_default_fused_nn_contrib_conv2d_winograd_without_weight_transform_add_add_nn_relu_kernel_1)
        /*0014*/ 	.short	0x0160
        /*0016*/ 	.short	0x0018


	//----- nvinfo : EIATTR_CBANK_PARAM_SIZE
	.align		4
.L_509:
        /*0018*/ 	.byte	0x03, 0x19
        /*001a*/ 	.short	0x0018


	//----- nvinfo : EIATTR_KPARAM_INFO
	.align		4
        /*001c*/ 	.byte	0x04, 0x17
        /*001e*/ 	.short	(.L_511 - .L_510)
.L_510:
        /*0020*/ 	.word	0x00000000
        /*0024*/ 	.short	0x0002
        /*0026*/ 	.short	0x0010
        /*0028*/ 	.byte	0x00, 0xf0, 0x21, 0x00


	//----- nvinfo : EIATTR_KPARAM_INFO
	.align		4
.L_511:
        /*002c*/ 	.byte	0x04, 0x17
        /*002e*/ 	.short	(.L_513 - .L_512)
.L_512:
        /*0030*/ 	.word	0x00000000
        /*0034*/ 	.short	0x0001
        /*0036*/ 	.short	0x0008
        /*0038*/ 	.byte	0x00, 0xf0, 0x21, 0x00


	//----- nvinfo : EIATTR_KPARAM_INFO
	.align		4
.L_513:
        /*003c*/ 	.byte	0x04, 0x17
        /*003e*/ 	.short	(.L_515 - .L_514)
.L_514:
        /*0040*/ 	.word	0x00000000
        /*0044*/ 	.short	0x0000
        /*0046*/ 	.short	0x0000
        /*0048*/ 	.byte	0x00, 0xf0, 0x21, 0x00


	//----- nvinfo : EIATTR_MAXREG_COUNT
	.align		4
.L_515:
        /*004c*/ 	.byte	0x03, 0x1b
        /*004e*/ 	.short	0x00ff


	//----- nvinfo : EIATTR_EXIT_INSTR_OFFSETS
	.align		4
        /*0050*/ 	.byte	0x04, 0x1c
        /*0052*/ 	.short	(.L_517 - .L_516)


	//   ....[0]....
.L_516:
        /*0054*/ 	.word	0x00001180


	//----- nvinfo : EIATTR_CTAIDZ_USED
	.align		4
.L_517:
        /*0058*/ 	.byte	0x01, 0x04
	.zero		2


	//----- nvinfo : EIATTR_MAX_THREADS
	.align		4
        /*005c*/ 	.byte	0x04, 0x05
        /*005e*/ 	.short	(.L_519 - .L_518)
.L_518:
        /*0060*/ 	.word	0x000000c4
        /*0064*/ 	.word	0x00000001
        /*0068*/ 	.word	0x00000001
.L_519:


//--------------------- .nv.info.tvmgen_default_fused_nn_contrib_conv2d_winograd_without_weight_transform_add_nn_relu_kernel_1 --------------------------
	.section	.nv.info.tvmgen_default_fused_nn_contrib_conv2d_winograd_without_weight_transform_add_nn_relu_kernel_1,"",@"SHT_CUDA_INFO"
	.sectionflags	@""
	.align	4


	//----- nvinfo : EIATTR_CUDA_API_VERSION
	.align		4
        /*0000*/ 	.byte	0x04, 0x37
        /*0002*/ 	.short	(.L_521 - .L_520)
.L_520:
        /*0004*/ 	.word	0x0000007e


	//----- nvinfo : EIATTR_SW2861232_WAR
	.align		4
.L_521:
        /*0008*/ 	.byte	0x01, 0x35
	.zero		2


	//----- nvinfo : EIATTR_PARAM_CBANK
	.align		4
        /*000c*/ 	.byte	0x04, 0x0a
        /*000e*/ 	.short	(.L_523 - .L_522)
	.align		4
.L_522:
        /*0010*/ 	.word	index@(.nv.constant0.tvmgen_default_fused_nn_contrib_conv2d_winograd_without_weight_transform_add_nn_relu_kernel_1)
        /*0014*/ 	.short	0x0160
        /*0016*/ 	.short	0x0018


	//----- nvinfo : EIATTR_CBANK_PARAM_SIZE
	.align		4
.L_523:
        /*0018*/ 	.byte	0x03, 0x19
        /*001a*/ 	.short	0x0018


	//----- nvinfo : EIATTR_KPARAM_INFO
	.align		4
        /*001c*/ 	.byte	0x04, 0x17
        /*001e*/ 	.short	(.L_525 - .L_524)
.L_524:
        /*0020*/ 	.word	0x00000000
        /*0024*/ 	.short	0x0002
        /*0026*/ 	.short	0x0010
        /*0028*/ 	.byte	0x00, 0xf0, 0x21, 0x00


	//----- nvinfo : EIATTR_KPARAM_INFO
	.align		4
.L_525:
        /*002c*/ 	.byte	0x04, 0x17
        /*002e*/ 	.short	(.L_527 - .L_526)
.L_526:
        /*0030*/ 	.word	0x00000000
        /*0034*/ 	.short	0x0001
        /*0036*/ 	.short	0x0008
        /*0038*/ 	.byte	0x00, 0xf0, 0x21, 0x00


	//----- nvinfo : EIATTR_KPARAM_INFO
	.align		4
.L_527:
        /*003c*/ 	.byte	0x04, 0x17
        /*003e*/ 	.short	(.L_529 - .L_528)
.L_528:
        /*0040*/ 	.word	0x00000000
        /*0044*/ 	.short	0x0000
        /*0046*/ 	.short	0x0000
        /*0048*/ 	.byte	0x00, 0xf0, 0x21, 0x00


	//----- nvinfo : EIATTR_MAXREG_COUNT
	.align		4
.L_529:
        /*004c*/ 	.byte	0x03, 0x1b
        /*004e*/ 	.short	0x00ff


	//----- nvinfo : EIATTR_EXIT_INSTR_OFFSETS
	.align		4
        /*0050*/ 	.byte	0x04, 0x1c
        /*0052*/ 	.short	(.L_531 - .L_530)


	//   ....[0]....
.L_530:
        /*0054*/ 	.word	0x00001180


	//----- nvinfo : EIATTR_CTAIDZ_USED
	.align		4
.L_531:
        /*0058*/ 	.byte	0x01, 0x04
	.zero		2


	//----- nvinfo : EIATTR_MAX_THREADS
	.align		4
        /*005c*/ 	.byte	0x04, 0x05
        /*005e*/ 	.short	(.L_533 - .L_532)
.L_532:
        /*0060*/ 	.word	0x000000c4
        /*0064*/ 	.word	0x00000001
        /*0068*/ 	.word	0x00000001
.L_533:


//--------------------- .nv.info.tvmgen_default_fused_nn_contrib_conv2d_winograd_without_weight_transform_add_nn_relu_2_kernel_2 --------------------------
	.section	.nv.info.tvmgen_default_fused_nn_contrib_conv2d_winograd_without_weight_transform_add_nn_relu_2_kernel_2,"",@"SHT_CUDA_INFO"
	.sectionflags	@""
	.align	4


	//----- nvinfo : EIATTR_CUDA_API_VERSION
	.align		4
        /*0000*/ 	.byte	0x04, 0x37
        /*0002*/ 	.short	(.L_535 - .L_534)
.L_534:
        /*0004*/ 	.word	0x0000007e


	//----- nvinfo : EIATTR_SW2861232_WAR
	.align		4
.L_535:
        /*0008*/ 	.byte	0x01, 0x35
	.zero		2


	//----- nvinfo : EIATTR_PARAM_CBANK
	.align		4
        /*000c*/ 	.byte	0x04, 0x0a
        /*000e*/ 	.short	(.L_537 - .L_536)
	.align		4
.L_536:
        /*0010*/ 	.word	index@(.nv.constant0.tvmgen_default_fused_nn_contrib_conv2d_winograd_without_weight_transform_add_nn_relu_2_kernel_2)
        /*0014*/ 	.short	0x0160
        /*0016*/ 	.short	0x0018


	//----- nvinfo : EIATTR_CBANK_PARAM_SIZE
	.align		4
.L_537:
        /*0018*/ 	.byte	0x03, 0x19
        /*001a*/ 	.short	0x0018


	//----- nvinfo : EIATTR_KPARAM_INFO
	.align		4
        /*001c*/ 	.byte	0x04, 0x17
        /*001e*/ 	.short	(.L_539 - .L_538)
.L_538:
        /*0020*/ 	.word	0x00000000
        /*0024*/ 	.short	0x0002
        /*0026*/ 	.short	0x0010
        /*0028*/ 	.byte	0x00, 0xf0, 0x21, 0x00


	//----- nvinfo : EIATTR_KPARAM_INFO
	.align		4
.L_539:
        /*002c*/ 	.byte	0x04, 0x17
        /*002e*/ 	.short	(.L_541 - .L_540)
.L_540:
        /*0030*/ 	.word	0x00000000
        /*0034*/ 	.short	0x0001
        /*0036*/ 	.short	0x0008
        /*0038*/ 	.byte	0x00, 0xf0, 0x21, 0x00


	//----- nvinfo : EIATTR_KPARAM_INFO
	.align		4
.L_541:
        /*003c*/ 	.byte	0x04, 0x17
        /*003e*/ 	.short	(.L_543 - .L_542)
.L_542:
        /*0040*/ 	.word	0x00000000
        /*0044*/ 	.short	0x0000
        /*0046*/ 	.short	0x0000
        /*0048*/ 	.byte	0x00, 0xf0, 0x21, 0x00


	//----- nvinfo : EIATTR_MAXREG_COUNT
	.align		4
.L_543:
        /*004c*/ 	.byte	0x03, 0x1b
        /*004e*/ 	.short	0x00ff


	//----- nvinfo : EIATTR_EXIT_INSTR_OFFSETS
	.align		4
        /*0050*/ 	.byte	0x04, 0x1c
        /*0052*/ 	.short	(.L_545 - .L_544)


	//   ....[0]....
.L_544:
        /*0054*/ 	.word	0x00000650


	//----- nvinfo : EIATTR_MAX_THREADS
	.align		4
.L_545:
        /*0058*/ 	.byte	0x04, 0x05
        /*005a*/ 	.short	(.L_547 - .L_546)
.L_546:
        /*005c*/ 	.word	0x00000080
        /*0060*/ 	.word	0x00000001
        /*0064*/ 	.word	0x00000001
.L_547:


//--------------------- .nv.info.tvmgen_default_fused_nn_contrib_conv2d_winograd_without_weight_transform_add_add_nn_relu_3_kernel_1 --------------------------
	.section	.nv.info.tvmgen_default_fused_nn_contrib_conv2d_winograd_without_weight_transform_add_add_nn_relu_3_kernel_1,"",@"SHT_CUDA_INFO"
	.sectionflags	@""
	.align	4


	//----- nvinfo : EIATTR_CUDA_API_VERSION
	.align		4
        /*0000*/ 	.byte	0x04, 0x37
        /*0002*/ 	.short	(.L_549 - .L_548)
.L_548:
        /*0004*/ 	.word	0x0000007e


	//----- nvinfo : EIATTR_SW2861232_WAR
	.align		4
.L_549:
        /*0008*/ 	.byte	0x01, 0x35
	.zero		2


	//----- nvinfo : EIATTR_PARAM_CBANK
	.align		4
        /*000c*/ 	.byte	0x04, 0x0a
        /*000e*/ 	.short	(.L_551 - .L_550)
	.align		4
.L_550:
        /*0010*/ 	.word	index@(.nv.constant0.tvmgen_default_fused_nn_contrib_conv2d_winograd_without_weight_transform_add_add_nn_relu_3_kernel_1)
        /*0014*/ 	.short	0x0160
        /*0016*/ 	.short	0x0018


	//----- nvinfo : EIATTR_CBANK_PARAM_SIZE
	.align		4
.L_551:
        /*0018*/ 	.byte	0x03, 0x19
        /*001a*/ 	.short	0x0018


	//----- nvinfo : EIATTR_KPARAM_INFO
	.align		4
        /*001c*/ 	.byte	0x04, 0x17
        /*001e*/ 	.short	(.L_553 - .L_552)
.L_552:
        /*0020*/ 	.word	0x00000000
        /*0024*/ 	.short	0x0002
        /*0026*/ 	.short	0x0010
        /*0028*/ 	.byte	0x00, 0xf0, 0x21, 0x00


	//----- nvinfo : EIATTR_KPARAM_INFO
	.align		4
.L_553:
        /*002c*/ 	.byte	0x04, 0x17
        /*002e*/ 	.short	(.L_555 - .L_554)
.L_554:
        /*0030*/ 	.word	0x00000000
        /*0034*/ 	.short	0x0001
        /*0036*/ 	.short	0x0008
        /*0038*/ 	.byte	0x00, 0xf0, 0x21, 0x00


	//----- nvinfo : EIATTR_KPARAM_INFO
	.align		4
.L_555:
        /*003c*/ 	.byte	0x04, 0x17
        /*003e*/ 	.short	(.L_557 - .L_556)
.L_556:
        /*0040*/ 	.word	0x00000000
        /*0044*/ 	.short	0x0000
        /*0046*/ 	.short	0x0000
        /*0048*/ 	.byte	0x00, 0xf0, 0x21, 0x00


	//----- nvinfo : EIATTR_MAXREG_COUNT
	.align		4
.L_557:
        /*004c*/ 	.byte	0x03, 0x1b
        /*004e*/ 	.short	0x00ff


	//----- nvinfo : EIATTR_EXIT_INSTR_OFFSETS
	.align		4
        /*0050*/ 	.byte	0x04, 0x1c
        /*0052*/ 	.short	(.L_559 - .L_558)


	//   ....[0]....
.L_558:
        /*0054*/ 	.word	0x00000e10


	//----- nvinfo : EIATTR_CTAIDZ_USED
	.align		4
.L_559:
        /*0058*/ 	.byte	0x01, 0x04
	.zero		2


	//----- nvinfo : EIATTR_MAX_THREADS
	.align		4
        /*005c*/ 	.byte	0x04, 0x05
        /*005e*/ 	.short	(.L_561 - .L_560)
.L_560:
        /*0060*/ 	.word	0x00000080
        /*0064*/ 	.word	0x00000001
        /*0068*/ 	.word	0x00000001
.L_561:


//--------------------- .nv.info.tvmgen_default_fused_nn_conv2d_add_kernel --------------------------
	.section	.nv.info.tvmgen_default_fused_nn_conv2d_add_kernel,"",@"SHT_CUDA_INFO"
	.sectionflags	@""
	.align	4


	//----- nvinfo : EIATTR_CUDA_API_VERSION
	.align		4
        /*0000*/ 	.byte	0x04, 0x37
        /*0002*/ 	.short	(.L_563 - .L_562)
.L_562:
        /*0004*/ 	.word	0x0000007e


	//----- nvinfo : EIATTR_SW2861232_WAR
	.align		4
.L_563:
        /*0008*/ 	.byte	0x01, 0x35
	.zero		2


	//----- nvinfo : EIATTR_PARAM_CBANK
	.align		4
        /*000c*/ 	.byte	0x04, 0x0a
        /*000e*/ 	.short	(.L_565 - .L_564)
	.align		4
.L_564:
        /*0010*/ 	.word	index@(.nv.constant0.tvmgen_default_fused_nn_conv2d_add_kernel)
        /*0014*/ 	.short	0x0160
        /*0016*/ 	.short	0x0020


	//----- nvinfo : EIATTR_CBANK_PARAM_SIZE
	.align		4
.L_565:
        /*0018*/ 	.byte	0x03, 0x19
        /*001a*/ 	.short	0x0020


	//----- nvinfo : EIATTR_KPARAM_INFO
	.align		4
        /*001c*/ 	.byte	0x04, 0x17
        /*001e*/ 	.short	(.L_567 - .L_566)
.L_566:
        /*0020*/ 	.word	0x00000000
        /*0024*/ 	.short	0x0003
        /*0026*/ 	.short	0x0018
        /*0028*/ 	.byte	0x00, 0xf0, 0x21, 0x00


	//----- nvinfo : EIATTR_KPARAM_INFO
	.align		4
.L_567:
        /*002c*/ 	.byte	0x04, 0x17
        /*002e*/ 	.short	(.L_569 - .L_568)
.L_568:
        /*0030*/ 	.word	0x00000000
        /*0034*/ 	.short	0x0002
        /*0036*/ 	.short	0x0010
        /*0038*/ 	.byte	0x00, 0xf0, 0x21, 0x00


	//----- nvinfo : EIATTR_KPARAM_INFO
	.align		4
.L_569:
        /*003c*/ 	.byte	0x04, 0x17
        /*003e*/ 	.short	(.L_571 - .L_570)
.L_570:
        /*0040*/ 	.word	0x00000000
        /*0044*/ 	.short	0x0001
        /*0046*/ 	.short	0x0008
        /*0048*/ 	.byte	0x00, 0xf0, 0x21, 0x00


	//----- nvinfo : EIATTR_KPARAM_INFO
	.align		4
.L_571:
        /*004c*/ 	.byte	0x04, 0x17
        /*004e*/ 	.short	(.L_573 - .L_572)
.L_572:
        /*0050*/ 	.word	0x00000000
        /*0054*/ 	.short	0x0000
        /*0056*/ 	.short	0x0000
        /*0058*/ 	.byte	0x00, 0xf0, 0x21, 0x00


	//----- nvinfo : EIATTR_MAXREG_COUNT
	.align		4
.L_573:
        /*005c*/ 	.byte	0x03, 0x1b
        /*005e*/ 	.short	0x0080


	//----- nvinfo : EIATTR_EXIT_INSTR_OFFSETS
	.align		4
        /*0060*/ 	.byte	0x04, 0x1c
        /*0062*/ 	.short	(.L_575 - .L_574)


	//   ....[0]....
.L_574:
        /*0064*/ 	.word	0x00000d90


	//----- nvinfo : EIATTR_CTAIDZ_USED
	.align		4
.L_575:
        /*0068*/ 	.byte	0x01, 0x04
	.zero		2


	//----- nvinfo : EIATTR_MAX_THREADS
	.align		4
        /*006c*/ 	.byte	0x04, 0x05
        /*006e*/ 	.short	(.L_577 - .L_576)
.L_576:
        /*0070*/ 	.word	0x000001c0
        /*0074*/ 	.word	0x00000001
        /*0078*/ 	.word	0x00000001
.L_577:


//--------------------- .nv.info.tvmgen_default_fused_nn_contrib_conv2d_winograd_without_weight_transform_add_nn_relu_3_kernel --------------------------
	.section	.nv.info.tvmgen_default_fused_nn_contrib_conv2d_winograd_without_weight_transform_add_nn_relu_3_kernel,"",@"SHT_CUDA_INFO"
	.sectionflags	@""
	.align	4


	//----- nvinfo : EIATTR_CUDA_API_VERSION
	.align		4
        /*0000*/ 	.byte	0x04, 0x37
        /*0002*/ 	.short	(.L_579 - .L_578)
.L_578:
        /*0004*/ 	.word	0x0000007e


	//----- nvinfo : EIATTR_SW2861232_WAR
	.align		4
.L_579:
        /*0008*/ 	.byte	0x01, 0x35
	.zero		2


	//----- nvinfo : EIATTR_PARAM_CBANK
	.align		4
        /*000c*/ 	.byte	0x04, 0x0a
        /*000e*/ 	.short	(.L_581 - .L_580)
	.align		4
.L_580:
        /*0010*/ 	.word	index@(.nv.constant0.tvmgen_default_fused_nn_contrib_conv2d_winograd_without_weight_transform_add_nn_relu_3_kernel)
        /*0014*/ 	.short	0x0160
        /*0016*/ 	.short	0x0010


	//----- nvinfo : EIATTR_CBANK_PARAM_SIZE
	.align		4
.L_581:
        /*0018*/ 	.byte	0x03, 0x19
        /*001a*/ 	.short	0x0010


	//----- nvinfo : EIATTR_KPARAM_INFO
	.align		4
        /*001c*/ 	.byte	0x04, 0x17
        /*001e*/ 	.short	(.L_583 - .L_582)
.L_582:
        /*0020*/ 	.word	0x00000000
        /*0024*/ 	.short	0x0001
        /*0026*/ 	.short	0x0008
        /*0028*/ 	.byte	0x00, 0xf0, 0x21, 0x00


	//----- nvinfo : EIATTR_KPARAM_INFO
	.align		4
.L_583:
        /*002c*/ 	.byte	0x04, 0x17
        /*002e*/ 	.short	(.L_585 - .L_584)
.L_584:
        /*0030*/ 	.word	0x00000000
        /*0034*/ 	.short	0x0000
        /*0036*/ 	.short	0x0000
        /*0038*/ 	.byte	0x00, 0xf0, 0x21, 0x00


	//----- nvinfo : EIATTR_MAXREG_COUNT
	.align		4
.L_585:
        /*003c*/ 	.byte	0x03, 0x1b
        /*003e*/ 	.short	0x00ff


	//----- nvinfo : EIATTR_EXIT_INSTR_OFFSETS
	.align		4
        /*0040*/ 	.byte	0x04, 0x1c
        /*0042*/ 	.short	(.L_587 - .L_586)


	//   ....[0]....
.L_586:
        /*0044*/ 	.word	0x000007a0


	//----- nvinfo : EIATTR_MAX_THREADS
	.align		4
.L_587:
        /*0048*/ 	.byte	0x04, 0x05
        /*004a*/ 	.short	(.L_589 - .L_588)
.L_588:
        /*004c*/ 	.word	0x00000080
        /*0050*/ 	.word	0x00000001
        /*0054*/ 	.word	0x00000001
.L_589:


//--------------------- .nv.info.tvmgen_default_fused_nn_contrib_conv2d_winograd_without_weight_transform_add_nn_relu_3_kernel_2 --------------------------
	.section	.nv.info.tvmgen_default_fused_nn_contrib_conv2d_winograd_without_weight_transform_add_nn_relu_3_kernel_2,"",@"SHT_CUDA_INFO"
	.sectionflags	@""
	.align	4


	//----- nvinfo : EIATTR_CUDA_API_VERSION
	.align		4
        /*0000*/ 	.byte	0x04, 0x37
        /*0002*/ 	.short	(.L_591 - .L_590)
.L_590:
        /*0004*/ 	.word	0x0000007e


	//----- nvinfo : EIATTR_SW2861232_WAR
	.align		4
.L_591:
        /*0008*/ 	.byte	0x01, 0x35
	.zero		2


	//----- nvinfo : EIATTR_PARAM_CBANK
	.align		4
        /*000c*/ 	.byte	0x04, 0x0a
        /*000e*/ 	.short	(.L_593 - .L_592)
	.align		4
.L_592:
        /*0010*/ 	.word	index@(.nv.constant0.tvmgen_default_fused_nn_contrib_conv2d_winograd_without_weight_transform_add_nn_relu_3_kernel_2)
        /*0014*/ 	.short	0x0160
        /*0016*/ 	.short	0x0018


	//----- nvinfo : EIATTR_CBANK_PARAM_SIZE
	.align		4
.L_593:
        /*0018*/ 	.byte	0x03, 0x19
        /*001a*/ 	.short	0x0018


	//----- nvinfo : EIATTR_KPARAM_INFO
	.align		4
        /*001c*/ 	.byte	0x04, 0x17
        /*001e*/ 	.short	(.L_595 - .L_594)
.L_594:
        /*0020*/ 	.word	0x00000000
        /*0024*/ 	.short	0x0002
        /*0026*/ 	.short	0x0010
        /*0028*/ 	.byte	0x00, 0xf0, 0x21, 0x00


	//----- nvinfo : EIATTR_KPARAM_INFO
	.align		4
.L_595:
        /*002c*/ 	.byte	0x04, 0x17
        /*002e*/ 	.short	(.L_597 - .L_596)
.L_596:
        /*0030*/ 	.word	0x00000000
        /*0034*/ 	.short	0x0001
        /*0036*/ 	.short	0x0008
        /*0038*/ 	.byte	0x00, 0xf0, 0x21, 0x00


	//----- nvinfo : EIATTR_KPARAM_INFO
	.align		4
.L_597:
        /*003c*/ 	.byte	0x04, 0x17
        /*003e*/ 	.short	(.L_599 - .L_598)
.L_598:
        /*0040*/ 	.word	0x00000000
        /*0044*/ 	.short	0x0000
        /*0046*/ 	.short	0x0000
        /*0048*/ 	.byte	0x00, 0xf0, 0x21, 0x00


	//----- nvinfo : EIATTR_MAXREG_COUNT
	.align		4
.L_599:
        /*004c*/ 	.byte	0x03, 0x1b
        /*004e*/ 	.short	0x00ff


	//----- nvinfo : EIATTR_EXIT_INSTR_OFFSETS
	.align		4
        /*0050*/ 	.byte	0x04, 0x1c
        /*0052*/ 	.short	(.L_601 - .L_600)


	//   ....[0]....
.L_600:
        /*0054*/ 	.word	0x000004d0


	//   ....[1]....
        /*0058*/ 	.word	0x00000530


	//   ....[2]....
        /*005c*/ 	.word	0x00000570


	//----- nvinfo : EIATTR_MAX_THREADS
	.align		4
.L_601:
        /*0060*/ 	.byte	0x04, 0x05
        /*0062*/ 	.short	(.L_603 - .L_602)
.L_602:
        /*0064*/ 	.word	0x00000080
        /*0068*/ 	.word	0x00000001
        /*006c*/ 	.word	0x00000001
.L_603:


//--------------------- .nv.info.tvmgen_default_fused_nn_contrib_conv2d_winograd_without_weight_transform_add_add_nn_relu_2_kernel_1 --------------------------
	.section	.nv.info.tvmgen_default_fused_nn_contrib_conv2d_winograd_without_weight_transform_add_add_nn_relu_2_kernel_1,"",@"SHT_CUDA_INFO"
	.sectionflags	@""
	.align	4


	//----- nvinfo : EIATTR_CUDA_API_VERSION
	.align		4
        /*0000*/ 	.byte	0x04, 0x37
        /*0002*/ 	.short	(.L_605 - .L_604)
.L_604:
        /*0004*/ 	.word	0x0000007e


	//----- nvinfo : EIATTR_SW2861232_WAR
	.align		4
.L_605:
        /*0008*/ 	.byte	0x01, 0x35
	.zero		2


	//----- nvinfo : EIATTR_PARAM_CBANK
	.align		4
        /*000c*/ 	.byte	0x04, 0x0a
        /*000e*/ 	.short	(.L_607 - .L_606)
	.align		4
.L_606:
        /*0010*/ 	.word	index@(.nv.constant0.tvmgen_default_fused_nn_contrib_conv2d_winograd_without_weight_transform_add_add_nn_relu_2_kernel_1)
        /*0014*/ 	.short	0x0160
        /*0016*/ 	.short	0x0018


	//----- nvinfo : EIATTR_CBANK_PARAM_SIZE
	.align		4
.L_607:
        /*0018*/ 	.byte	0x03, 0x19
        /*001a*/ 	.short	0x0018


	//----- nvinfo : EIATTR_KPARAM_INFO
	.align		4
        /*001c*/ 	.byte	0x04, 0x17
        /*001e*/ 	.short	(.L_609 - .L_608)
.L_608:
        /*0020*/ 	.word	0x00000000
        /*0024*/ 	.short	0x0002
        /*0026*/ 	.short	0x0010
        /*0028*/ 	.byte	0x00, 0xf0, 0x21, 0x00


	//----- nvinfo : EIATTR_KPARAM_INFO
	.align		4
.L_609:
        /*002c*/ 	.byte	0x04, 0x17
        /*002e*/ 	.short	(.L_611 - .L_610)
.L_610:
        /*0030*/ 	.word	0x00000000
        /*0034*/ 	.short	0x0001
        /*0036*/ 	.short	0x0008
        /*0038*/ 	.byte	0x00, 0xf0, 0x21, 0x00


	//----- nvinfo : EIATTR_KPARAM_INFO
	.align		4
.L_611:
        /*003c*/ 	.byte	0x04, 0x17
        /*003e*/ 	.short	(.L_613 - .L_612)
.L_612:
        /*0040*/ 	.word	0x00000000
        /*0044*/ 	.short	0x0000
        /*0046*/ 	.short	0x0000
        /*0048*/ 	.byte	0x00, 0xf0, 0x21, 0x00


	//----- nvinfo : EIATTR_MAXREG_COUNT
	.align		4
.L_613:
        /*004c*/ 	.byte	0x03, 0x1b
        /*004e*/ 	.short	0x00ff


	//----- nvinfo : EIATTR_EXIT_INSTR_OFFSETS
	.align		4
        /*0050*/ 	.byte	0x04, 0x1c
        /*0052*/ 	.short	(.L_615 - .L_614)


	//   ....[0]....
.L_614:
        /*0054*/ 	.word	0x000010e0


	//----- nvinfo : EIATTR_CTAIDZ_USED
	.align		4
.L_615:
        /*0058*/ 	.byte	0x01, 0x04
	.zero		2


	//----- nvinfo : EIATTR_MAX_THREADS
	.align		4
        /*005c*/ 	.byte	0x04, 0x05
        /*005e*/ 	.short	(.L_617 - .L_616)
.L_616:
        /*0060*/ 	.word	0x00000031
        /*0064*/ 	.word	0x00000001
        /*0068*/ 	.word	0x00000001
.L_617:


//--------------------- .nv.info.tvmgen_default_fused_nn_dense_add_kernel --------------------------
	.section	.nv.info.tvmgen_default_fused_nn_dense_add_kernel,"",@"SHT_CUDA_INFO"
	.sectionflags	@""
	.align	4


	//----- nvinfo : EIATTR_CUDA_API_VERSION
	.align		4
        /*0000*/ 	.byte	0x04, 0x37
        /*0002*/ 	.short	(.L_619 - .L_618)
.L_618:
        /*0004*/ 	.word	0x0000007e


	//----- nvinfo : EIATTR_SW2861232_WAR
	.align		4
.L_619:
        /*0008*/ 	.byte	0x01, 0x35
	.zero		2


	//----- nvinfo : EIATTR_PARAM_CBANK
	.align		4
        /*000c*/ 	.byte	0x04, 0x0a
        /*000e*/ 	.short	(.L_621 - .L_620)
	.align		4
.L_620:
        /*0010*/ 	.word	index@(.nv.constant0.tvmgen_default_fused_nn_dense_add_kernel)
        /*0014*/ 	.short	0x0160
        /*0016*/ 	.short	0x0020


	//----- nvinfo : EIATTR_CBANK_PARAM_SIZE
	.align		4
.L_621:
        /*0018*/ 	.byte	0x03, 0x19
        /*001a*/ 	.short	0x0020


	//----- nvinfo : EIATTR_KPARAM_INFO
	.align		4
        /*001c*/ 	.byte	0x04, 0x17
        /*001e*/ 	.short	(.L_623 - .L_622)
.L_622:
        /*0020*/ 	.word	0x00000000
        /*0024*/ 	.short	0x0003
        /*0026*/ 	.short	0x0018
        /*0028*/ 	.byte	0x00, 0xf0, 0x21, 0x00


	//----- nvinfo : EIATTR_KPARAM_INFO
	.align		4
.L_623:
        /*002c*/ 	.byte	0x04, 0x17
        /*002e*/ 	.short	(.L_625 - .L_624)
.L_624:
        /*0030*/ 	.word	0x00000000
        /*0034*/ 	.short	0x0002
        /*0036*/ 	.short	0x0010
        /*0038*/ 	.byte	0x00, 0xf0, 0x21, 0x00


	//----- nvinfo : EIATTR_KPARAM_INFO
	.align		4
.L_625:
        /*003c*/ 	.byte	0x04, 0x17
        /*003e*/ 	.short	(.L_627 - .L_626)
.L_626:
        /*0040*/ 	.word	0x00000000
        /*0044*/ 	.short	0x0001
        /*0046*/ 	.short	0x0008
        /*0048*/ 	.byte	0x00, 0xf0, 0x21, 0x00


	//----- nvinfo : EIATTR_KPARAM_INFO
	.align		4
.L_627:
        /*004c*/ 	.byte	0x04, 0x17
        /*004e*/ 	.short	(.L_629 - .L_628)
.L_628:
        /*0050*/ 	.word	0x00000000
        /*0054*/ 	.short	0x0000
        /*0056*/ 	.short	0x0000
        /*0058*/ 	.byte	0x00, 0xf0, 0x21, 0x00


	//----- nvinfo : EIATTR_MAXREG_COUNT
	.align		4
.L_629:
        /*005c*/ 	.byte	0x03, 0x1b
        /*005e*/ 	.short	0x00ff


	//----- nvinfo : EIATTR_COOP_GROUP_MASK_REGIDS
	.align		4
        /*0060*/ 	.byte	0x04, 0x29
        /*0062*/ 	.short	(.L_631 - .L_630)


	//   ....[0]....
.L_630:
        /*0064*/ 	.word	0x05000007


	//   ....[1]....
        /*0068*/ 	.word	0x05000007


	//   ....[2]....
        /*006c*/ 	.word	0x05000007


	//   ....[3]....
        /*0070*/ 	.word	0x05000007


	//   ....[4]....
        /*0074*/ 	.word	0x05000007


	//   ....[5]....
        /*0078*/ 	.word	0x05000005


	//----- nvinfo : EIATTR_COOP_GROUP_INSTR_OFFSETS
	.align		4
.L_631:
        /*007c*/ 	.byte	0x04, 0x28
        /*007e*/ 	.short	(.L_633 - .L_632)


	//   ....[0]....
.L_632:
        /*0080*/ 	.word	0x00000240


	//   ....[1]....
        /*0084*/ 	.word	0x00000260


	//   ....[2]....
        /*0088*/ 	.word	0x00000280


	//   ....[3]....
        /*008c*/ 	.word	0x000002a0


	//   ....[4]....
        /*0090*/ 	.word	0x000002c0


	//   ....[5]....
        /*0094*/ 	.word	0x00000330


	//----- nvinfo : EIATTR_EXIT_INSTR_OFFSETS
	.align		4
.L_633:
        /*0098*/ 	.byte	0x04, 0x1c
        /*009a*/ 	.short	(.L_635 - .L_634)


	//   ....[0]....
.L_634:
        /*009c*/ 	.word	0x000003a0


	//   ....[1]....
        /*00a0*/ 	.word	0x00000410


	//----- nvinfo : EIATTR_MAX_THREADS
	.align		4
.L_635:
        /*00a4*/ 	.byte	0x04, 0x05
        /*00a6*/ 	.short	(.L_637 - .L_636)
.L_636:
        /*00a8*/ 	.word	0x00000040
        /*00ac*/ 	.word	0x00000001
        /*00b0*/ 	.word	0x00000001
.L_637:


//--------------------- .nv.info.tvmgen_default_fused_nn_contrib_conv2d_winograd_without_weight_transform_add_add_nn_relu_2_kernel --------------------------
	.section	.nv.info.tvmgen_default_fused_nn_contrib_conv2d_winograd_without_weight_transform_add_add_nn_relu_2_kernel,"",@"SHT_CUDA_INFO"
	.sectionflags	@""
	.align	4


	//----- nvinfo : EIATTR_CUDA_API_VERSION
	.align		4
        /*0000*/ 	.byte	0x04, 0x37
        /*0002*/ 	.short	(.L_639 - .L_638)
.L_638:
        /*0004*/ 	.word	0x0000007e


	//----- nvinfo : EIATTR_SW2861232_WAR
	.align		4
.L_639:
        /*0008*/ 	.byte	0x01, 0x35
	.zero		2


	//----- nvinfo : EIATTR_PARAM_CBANK
	.align		4
        /*000c*/ 	.byte	0x04, 0x0a
        /*000e*/ 	.short	(.L_641 - .L_640)
	.align		4
.L_640:
        /*0010*/ 	.word	index@(.nv.constant0.tvmgen_default_fused_nn_contrib_conv2d_winograd_without_weight_transform_add_add_nn_relu_2_kernel)
        /*0014*/ 	.short	0x0160
        /*0016*/ 	.short	0x0010


	//----- nvinfo : EIATTR_CBANK_PARAM_SIZE
	.align		4
.L_641:
        /*0018*/ 	.byte	0x03, 0x19
        /*001a*/ 	.short	0x0010


	//----- nvinfo : EIATTR_KPARAM_INFO
	.align		4
        /*001c*/ 	.byte	0x04, 0x17
        /*001e*/ 	.short	(.L_643 - .L_642)
.L_642:
        /*0020*/ 	.word	0x00000000
        /*0024*/ 	.short	0x0001
        /*0026*/ 	.short	0x0008
        /*0028*/ 	.byte	0x00, 0xf0, 0x21, 0x00


	//----- nvinfo : EIATTR_KPARAM_INFO
	.align		4
.L_643:
        /*002c*/ 	.byte	0x04, 0x17
        /*002e*/ 	.short	(.L_645 - .L_644)
.L_644:
        /*0030*/ 	.word	0x00000000
        /*0034*/ 	.short	0x0000
        /*0036*/ 	.short	0x0000
        /*0038*/ 	.byte	0x00, 0xf0, 0x21, 0x00


	//----- nvinfo : EIATTR_MAXREG_COUNT
	.align		4
.L_645:
        /*003c*/ 	.byte	0x03, 0x1b
        /*003e*/ 	.short	0x00ff


	//----- nvinfo : EIATTR_EXIT_INSTR_OFFSETS
	.align		4
        /*0040*/ 	.byte	0x04, 0x1c
        /*0042*/ 	.short	(.L_647 - .L_646)


	//   ....[0]....
.L_646:
        /*0044*/ 	.word	0x00000990


	//----- nvinfo : EIATTR_MAX_THREADS
	.align		4
.L_647:
        /*0048*/ 	.byte	0x04, 0x05
        /*004a*/ 	.short	(.L_649 - .L_648)
.L_648:
        /*004c*/ 	.word	0x00000080
        /*0050*/ 	.word	0x00000001
        /*0054*/ 	.word	0x00000001
.L_649:


//--------------------- .nv.info.tvmgen_default_fused_nn_contrib_conv2d_winograd_without_weight_transform_add_nn_relu_1_kernel_2 --------------------------
	.section	.nv.info.tvmgen_default_fused_nn_contrib_conv2d_winograd_without_weight_transform_add_nn_relu_1_kernel_2,"",@"SHT_CUDA_INFO"
	.sectionflags	@""
	.align	4


	//----- nvinfo : EIATTR_CUDA_API_VERSION
	.align		4
        /*0000*/ 	.byte	0x04, 0x37
        /*0002*/ 	.short	(.L_651 - .L_650)
.L_650:
        /*0004*/ 	.word	0x0000007e


	//----- nvinfo : EIATTR_SW2861232_WAR
	.align		4
.L_651:
        /*0008*/ 	.byte	0x01, 0x35
	.zero		2


	//----- nvinfo : EIATTR_PARAM_CBANK
	.align		4
        /*000c*/ 	.byte	0x04, 0x0a
        /*000e*/ 	.short	(.L_653 - .L_652)
	.align		4
.L_652:
        /*0010*/ 	.word	index@(.nv.constant0.tvmgen_default_fused_nn_contrib_conv2d_winograd_without_weight_transform_add_nn_relu_1_kernel_2)
        /*0014*/ 	.short	0x0160
        /*0016*/ 	.short	0x0018


	//----- nvinfo : EIATTR_CBANK_PARAM_SIZE
	.align		4
.L_653:
        /*0018*/ 	.byte	0x03, 0x19
        /*001a*/ 	.short	0x0018


	//----- nvinfo : EIATTR_KPARAM_INFO
	.align		4
        /*001c*/ 	.byte	0x04, 0x17
        /*001e*/ 	.short	(.L_655 - .L_654)
.L_654:
        /*0020*/ 	.word	0x00000000
        /*0024*/ 	.short	0x0002
        /*0026*/ 	.short	0x0010
        /*0028*/ 	.byte	0x00, 0xf0, 0x21, 0x00


	//----- nvinfo : EIATTR_KPARAM_INFO
	.align		4
.L_655:
        /*002c*/ 	.byte	0x04, 0x17
        /*002e*/ 	.short	(.L_657 - .L_656)
.L_656:
        /*0030*/ 	.word	0x00000000
        /*0034*/ 	.short	0x0001
        /*0036*/ 	.short	0x0008
        /*0038*/ 	.byte	0x00, 0xf0, 0x21, 0x00


	//----- nvinfo : EIATTR_KPARAM_INFO
	.align		4
.L_657:
        /*003c*/ 	.byte	0x04, 0x17
        /*003e*/ 	.short	(.L_659 - .L_658)
.L_658:
        /*0040*/ 	.word	0x00000000
        /*0044*/ 	.short	0x0000
        /*0046*/ 	.short	0x0000
        /*0048*/ 	.byte	0x00, 0xf0, 0x21, 0x00


	//----- nvinfo : EIATTR_MAXREG_COUNT
	.align		4
.L_659:
        /*004c*/ 	.byte	0x03, 0x1b
        /*004e*/ 	.short	0x00ff


	//----- nvinfo : EIATTR_EXIT_INSTR_OFFSETS
	.align		4
        /*0050*/ 	.byte	0x04, 0x1c
        /*0052*/ 	.short	(.L_661 - .L_660)


	//   ....[0]....
.L_660:
        /*0054*/ 	.word	0x000005d0


	//----- nvinfo : EIATTR_MAX_THREADS
	.align		4
.L_661:
        /*0058*/ 	.byte	0x04, 0x05
        /*005a*/ 	.short	(.L_663 - .L_662)
.L_662:
        /*005c*/ 	.word	0x00000080
        /*0060*/ 	.word	0x00000001
        /*0064*/ 	.word	0x00000001
.L_663:


//--------------------- .nv.info.tvmgen_default_fused_nn_contrib_conv2d_winograd_without_weight_transform_add_nn_relu_1_kernel_1 --------------------------
	.section	.nv.info.tvmgen_default_fused_nn_contrib_conv2d_winograd_without_weight_transform_add_nn_relu_1_kernel_1,"",@"SHT_CUDA_INFO"
	.sectionflags	@""
	.align	4


	//----- nvinfo : EIATTR_CUDA_API_VERSION
	.align		4
        /*0000*/ 	.byte	0x04, 0x37
        /*0002*/ 	.short	(.L_665 - .L_664)
.L_664:
        /*0004*/ 	.word	0x0000007e


	//----- nvinfo : EIATTR_SW2861232_WAR
	.align		4
.L_665:
        /*0008*/ 	.byte	0x01, 0x35
	.zero		2


	//----- nvinfo : EIATTR_PARAM_CBANK
	.align		4
        /*000c*/ 	.byte	0x04, 0x0a
        /*000e*/ 	.short	(.L_667 - .L_666)
	.align		4
.L_666:
        /*0010*/ 	.word	index@(.nv.constant0.tvmgen_default_fused_nn_contrib_conv2d_winograd_without_weight_transform_add_nn_relu_1_kernel_1)
        /*0014*/ 	.short	0x0160
        /*0016*/ 	.short	0x0018


	//----- nvinfo : EIATTR_CBANK_PARAM_SIZE
	.align		4
.L_667:
        /*0018*/ 	.byte	0x03, 0x19
        /*001a*/ 	.short	0x0018


	//----- nvinfo : EIATTR_KPARAM_INFO
	.align		4
        /*001c*/ 	.byte	0x04, 0x17
        /*001e*/ 	.short	(.L_669 - .L_668)
.L_668:
        /*0020*/ 	.word	0x00000000
        /*0024*/ 	.short	0x0002
        /*0026*/ 	.short	0x0010
        /*0028*/ 	.byte	0x00, 0xf0, 0x21, 0x00


	//----- nvinfo : EIATTR_KPARAM_INFO
	.align		4
.L_669:
        /*002c*/ 	.byte	0x04, 0x17
        /*002e*/ 	.short	(.L_671 - .L_670)
.L_670:
        /*0030*/ 	.word	0x00000000
        /*0034*/ 	.short	0x0001
        /*0036*/ 	.short	0x0008
        /*0038*/ 	.byte	0x00, 0xf0, 0x21, 0x00


	//----- nvinfo : EIATTR_KPARAM_INFO
	.align		4
.L_671:
        /*003c*/ 	.byte	0x04, 0x17
        /*003e*/ 	.short	(.L_673 - .L_672)
.L_672:
        /*0040*/ 	.word	0x00000000
        /*0044*/ 	.short	0x0000
        /*0046*/ 	.short	0x0000
        /*0048*/ 	.byte	0x00, 0xf0, 0x21, 0x00


	//----- nvinfo : EIATTR_MAXREG_COUNT
	.align		4
.L_673:
        /*004c*/ 	.byte	0x03, 0x1b
        /*004e*/ 	.short	0x00ff


	//----- nvinfo : EIATTR_EXIT_INSTR_OFFSETS
	.align		4
        /*0050*/ 	.byte	0x04, 0x1c
        /*0052*/ 	.short	(.L_675 - .L_674)


	//   ....[0]....
.L_674:
        /*0054*/ 	.word	0x00001200


	//----- nvinfo : EIATTR_CTAIDZ_USED
	.align		4
.L_675:
        /*0058*/ 	.byte	0x01, 0x04
	.zero		2


	//----- nvinfo : EIATTR_MAX_THREADS
	.align		4
        /*005c*/ 	.byte	0x04, 0x05
        /*005e*/ 	.short	(.L_677 - .L_676)
.L_676:
        /*0060*/ 	.word	0x000000c4
        /*0064*/ 	.word	0x00000001
        /*0068*/ 	.word	0x00000001
.L_677:


//--------------------- .nv.info.tvmgen_default_fused_nn_contrib_conv2d_winograd_without_weight_transform_add_nn_relu_3_kernel_1 --------------------------
	.section	.nv.info.tvmgen_default_fused_nn_contrib_conv2d_winograd_without_weight_transform_add_nn_relu_3_kernel_1,"",@"SHT_CUDA_INFO"
	.sectionflags	@""
	.align	4


	//----- nvinfo : EIATTR_CUDA_API_VERSION
	.align		4
        /*0000*/ 	.byte	0x04, 0x37
        /*0002*/ 	.short	(.L_679 - .L_678)
.L_678:
        /*0004*/ 	.word	0x0000007e


	//----- nvinfo : EIATTR_SW2861232_WAR
	.align		4
.L_679:
        /*0008*/ 	.byte	0x01, 0x35
	.zero		2


	//----- nvinfo : EIATTR_PARAM_CBANK
	.align		4
        /*000c*/ 	.byte	0x04, 0x0a
        /*000e*/ 	.short	(.L_681 - .L_680)
	.align		4
.L_680:
        /*0010*/ 	.word	index@(.nv.constant0.tvmgen_default_fused_nn_contrib_conv2d_winograd_without_weight_transform_add_nn_relu_3_kernel_1)
        /*0014*/ 	.short	0x0160
        /*0016*/ 	.short	0x0018


	//----- nvinfo : EIATTR_CBANK_PARAM_SIZE
	.align		4
.L_681:
        /*0018*/ 	.byte	0x03, 0x19
        /*001a*/ 	.short	0x0018


	//----- nvinfo : EIATTR_KPARAM_INFO
	.align		4
        /*001c*/ 	.byte	0x04, 0x17
        /*001e*/ 	.short	(.L_683 - .L_682)
.L_682:
        /*0020*/ 	.word	0x00000000
        /*0024*/ 	.short	0x0002
        /*0026*/ 	.short	0x0010
        /*0028*/ 	.byte	0x00, 0xf0, 0x21, 0x00


	//----- nvinfo : EIATTR_KPARAM_INFO
	.align		4
.L_683:
        /*002c*/ 	.byte	0x04, 0x17
        /*002e*/ 	.short	(.L_685 - .L_684)
.L_684:
        /*0030*/ 	.word	0x00000000
        /*0034*/ 	.short	0x0001
        /*0036*/ 	.short	0x0008
        /*0038*/ 	.byte	0x00, 0xf0, 0x21, 0x00


	//----- nvinfo : EIATTR_KPARAM_INFO
	.align		4
.L_685:
        /*003c*/ 	.byte	0x04, 0x17
        /*003e*/ 	.short	(.L_687 - .L_686)
.L_686:
        /*0040*/ 	.word	0x00000000
        /*0044*/ 	.short	0x0000
        /*0046*/ 	.short	0x0000
        /*0048*/ 	.byte	0x00, 0xf0, 0x21, 0x00


	//----- nvinfo : EIATTR_MAXREG_COUNT
	.align		4
.L_687:
        /*004c*/ 	.byte	0x03, 0x1b
        /*004e*/ 	.short	0x00ff


	//----- nvinfo : EIATTR_EXIT_INSTR_OFFSETS
	.align		4
        /*0050*/ 	.byte	0x04, 0x1c
        /*0052*/ 	.short	(.L_689 - .L_688)


	//   ....[0]....
.L_688:
        /*0054*/ 	.word	0x00000e10


	//----- nvinfo : EIATTR_CTAIDZ_USED
	.align		4
.L_689:
        /*0058*/ 	.byte	0x01, 0x04
	.zero		2


	//----- nvinfo : EIATTR_MAX_THREADS
	.align		4
        /*005c*/ 	.byte	0x04, 0x05
        /*005e*/ 	.short	(.L_691 - .L_690)
.L_690:
        /*0060*/ 	.word	0x00000080
        /*0064*/ 	.word	0x00000001
        /*0068*/ 	.word	0x00000001
.L_691:


//--------------------- .nv.info.tvmgen_default_fused_nn_contrib_conv2d_winograd_without_weight_transform_add_nn_relu_1_kernel --------------------------
	.section	.nv.info.tvmgen_default_fused_nn_contrib_conv2d_winograd_without_weight_transform_add_nn_relu_1_kernel,"",@"SHT_CUDA_INFO"
	.sectionflags	@""
	.align	4


	//----- nvinfo : EIATTR_CUDA_API_VERSION
	.align		4
        /*0000*/ 	.byte	0x04, 0x37
        /*0002*/ 	.short	(.L_693 - .L_692)
.L_692:
        /*0004*/ 	.word	0x0000007e


	//----- nvinfo : EIATTR_SW2861232_WAR
	.align		4
.L_693:
        /*0008*/ 	.byte	0x01, 0x35
	.zero		2


	//----- nvinfo : EIATTR_PARAM_CBANK
	.align		4
        /*000c*/ 	.byte	0x04, 0x0a
        /*000e*/ 	.short	(.L_695 - .L_694)
	.align		4
.L_694:
        /*0010*/ 	.word	index@(.nv.constant0.tvmgen_default_fused_nn_contrib_conv2d_winograd_without_weight_transform_add_nn_relu_1_kernel)
        /*0014*/ 	.short	0x0160
        /*0016*/ 	.short	0x0010


	//----- nvinfo : EIATTR_CBANK_PARAM_SIZE
	.align		4
.L_695:
        /*0018*/ 	.byte	0x03, 0x19
        /*001a*/ 	.short	0x0010


	//----- nvinfo : EIATTR_KPARAM_INFO
	.align		4
        /*001c*/ 	.byte	0x04, 0x17
        /*001e*/ 	.short	(.L_697 - .L_696)
.L_696:
        /*0020*/ 	.word	0x00000000
        /*0024*/ 	.short	0x0001
        /*0026*/ 	.short	0x0008
        /*0028*/ 	.byte	0x00, 0xf0, 0x21, 0x00


	//----- nvinfo : EIATTR_KPARAM_INFO
	.align		4
.L_697:
        /*002c*/ 	.byte	0x04, 0x17
        /*002e*/ 	.short	(.L_699 - .L_698)
.L_698:
        /*0030*/ 	.word	0x00000000
        /*0034*/ 	.short	0x0000
        /*0036*/ 	.short	0x0000
        /*0038*/ 	.byte	0x00, 0xf0, 0x21, 0x00


	//----- nvinfo : EIATTR_MAXREG_COUNT
	.align		4
.L_699:
        /*003c*/ 	.byte	0x03, 0x1b
        /*003e*/ 	.short	0x00ff


	//----- nvinfo : EIATTR_EXIT_INSTR_OFFSETS
	.align		4
        /*0040*/ 	.byte	0x04, 0x1c
        /*0042*/ 	.short	(.L_701 - .L_700)


	//   ....[0]....
.L_700:
        /*0044*/ 	.word	0x00000970


	//----- nvinfo : EIATTR_MAX_THREADS
	.align		4
.L_701:
        /*0048*/ 	.byte	0x04, 0x05
        /*004a*/ 	.short	(.L_703 - .L_702)
.L_702:
        /*004c*/ 	.word	0x00000080
        /*0050*/ 	.word	0x00000001
        /*0054*/ 	.word	0x00000001
.L_703:


//--------------------- .nv.info.tvmgen_default_fused_nn_contrib_conv2d_winograd_without_weight_transform_add_add_nn_relu_1_kernel_2 --------------------------
	.section	.nv.info.tvmgen_default_fused_nn_contrib_conv2d_winograd_without_weight_transform_add_add_nn_relu_1_kernel_2,"",@"SHT_CUDA_INFO"
	.sectionflags	@""
	.align	4


	//----- nvinfo : EIATTR_CUDA_API_VERSION
	.align		4
        /*0000*/ 	.byte	0x04, 0x37
        /*0002*/ 	.short	(.L_705 - .L_704)
.L_704:
        /*0004*/ 	.word	0x0000007e


	//----- nvinfo : EIATTR_SW2861232_WAR
	.align		4
.L_705:
        /*0008*/ 	.byte	0x01, 0x35
	.zero		2


	//----- nvinfo : EIATTR_PARAM_CBANK
	.align		4
        /*000c*/ 	.byte	0x04, 0x0a
        /*000e*/ 	.short	(.L_707 - .L_706)
	.align		4
.L_706:
        /*0010*/ 	.word	index@(.nv.constant0.tvmgen_default_fused_nn_contrib_conv2d_winograd_without_weight_transform_add_add_nn_relu_1_kernel_2)
        /*0014*/ 	.short	0x0160
        /*0016*/ 	.short	0x0020


	//----- nvinfo : EIATTR_CBANK_PARAM_SIZE
	.align		4
.L_707:
        /*0018*/ 	.byte	0x03, 0x19
        /*001a*/ 	.short	0x0020


	//----- nvinfo : EIATTR_KPARAM_INFO
	.align		4
        /*001c*/ 	.byte	0x04, 0x17
        /*001e*/ 	.short	(.L_709 - .L_708)
.L_708:
        /*0020*/ 	.word	0x00000000
        /*0024*/ 	.short	0x0003
        /*0026*/ 	.short	0x0018
        /*0028*/ 	.byte	0x00, 0xf0, 0x21, 0x00


	//----- nvinfo : EIATTR_KPARAM_INFO
	.align		4
.L_709:
        /*002c*/ 	.byte	0x04, 0x17
        /*002e*/ 	.short	(.L_711 - .L_710)
.L_710:
        /*0030*/ 	.word	0x00000000
        /*0034*/ 	.short	0x0002
        /*0036*/ 	.short	0x0010
        /*0038*/ 	.byte	0x00, 0xf0, 0x21, 0x00


	//----- nvinfo : EIATTR_KPARAM_INFO
	.align		4
.L_711:
        /*003c*/ 	.byte	0x04, 0x17
        /*003e*/ 	.short	(.L_713 - .L_712)
.L_712:
        /*0040*/ 	.word	0x00000000
        /*0044*/ 	.short	0x0001
        /*0046*/ 	.short	0x0008
        /*0048*/ 	.byte	0x00, 0xf0, 0x21, 0x00


	//----- nvinfo : EIATTR_KPARAM_INFO
	.align		4
.L_713:
        /*004c*/ 	.byte	0x04, 0x17
        /*004e*/ 	.short	(.L_715 - .L_714)
.L_714:
        /*0050*/ 	.word	0x00000000
        /*0054*/ 	.short	0x0000
        /*0056*/ 	.short	0x0000
        /*0058*/ 	.byte	0x00, 0xf0, 0x21, 0x00


	//----- nvinfo : EIATTR_MAXREG_COUNT
	.align		4
.L_715:
        /*005c*/ 	.byte	0x03, 0x1b
        /*005e*/ 	.short	0x00ff


	//----- nvinfo : EIATTR_EXIT_INSTR_OFFSETS
	.align		4
        /*0060*/ 	.byte	0x04, 0x1c
        /*0062*/ 	.short	(.L_717 - .L_716)


	//   ....[0]....
.L_716:
        /*0064*/ 	.word	0x00000660


	//----- nvinfo : EIATTR_MAX_THREADS
	.align		4
.L_717:
        /*0068*/ 	.byte	0x04, 0x05
        /*006a*/ 	.short	(.L_719 - .L_718)
.L_718:
        /*006c*/ 	.word	0x00000080
        /*0070*/ 	.word	0x00000001
        /*0074*/ 	.word	0x00000001
.L_719:


//--------------------- .nv.info.tvmgen_default_fused_nn_contrib_conv2d_winograd_without_weight_transform_add_add_nn_relu_3_kernel_2 --------------------------
	.section	.nv.info.tvmgen_default_fused_nn_contrib_conv2d_winograd_without_weight_transform_add_add_nn_relu_3_kernel_2,"",@"SHT_CUDA_INFO"
	.sectionflags	@""
	.align	4


	//----- nvinfo : EIATTR_CUDA_API_VERSION
	.align		4
        /*0000*/ 	.byte	0x04, 0x37
        /*0002*/ 	.short	(.L_721 - .L_720)
.L_720:
        /*0004*/ 	.word	0x0000007e


	//----- nvinfo : EIATTR_SW2861232_WAR
	.align		4
.L_721:
        /*0008*/ 	.byte	0x01, 0x35
	.zero		2


	//----- nvinfo : EIATTR_PARAM_CBANK
	.align		4
        /*000c*/ 	.byte	0x04, 0x0a
        /*000e*/ 	.short	(.L_723 - .L_722)
	.align		4
.L_722:
        /*0010*/ 	.word	index@(.nv.constant0.tvmgen_default_fused_nn_contrib_conv2d_winograd_without_weight_transform_add_add_nn_relu_3_kernel_2)
        /*0014*/ 	.short	0x0160
        /*0016*/ 	.short	0x0020


	//----- nvinfo : EIATTR_CBANK_PARAM_SIZE
	.align		4
.L_723:
        /*0018*/ 	.byte	0x03, 0x19
        /*001a*/ 	.short	0x0020


	//----- nvinfo : EIATTR_KPARAM_INFO
	.align		4
        /*001c*/ 	.byte	0x04, 0x17
        /*001e*/ 	.short	(.L_725 - .L_724)
.L_724:
        /*0020*/ 	.word	0x00000000
        /*0024*/ 	.short	0x0003
        /*0026*/ 	.short	0x0018
        /*0028*/ 	.byte	0x00, 0xf0, 0x21, 0x00


	//----- nvinfo : EIATTR_KPARAM_INFO
	.align		4
.L_725:
        /*002c*/ 	.byte	0x04, 0x17
        /*002e*/ 	.short	(.L_727 - .L_726)
.L_726:
        /*0030*/ 	.word	0x00000000
        /*0034*/ 	.short	0x0002
        /*0036*/ 	.short	0x0010
        /*0038*/ 	.byte	0x00, 0xf0, 0x21, 0x00


	//----- nvinfo : EIATTR_KPARAM_INFO
	.align		4
.L_727:
        /*003c*/ 	.byte	0x04, 0x17
        /*003e*/ 	.short	(.L_729 - .L_728)
.L_728:
        /*0040*/ 	.word	0x00000000
        /*0044*/ 	.short	0x0001
        /*0046*/ 	.short	0x0008
        /*0048*/ 	.byte	0x00, 0xf0, 0x21, 0x00


	//----- nvinfo : EIATTR_KPARAM_INFO
	.align		4
.L_729:
        /*004c*/ 	.byte	0x04, 0x17
        /*004e*/ 	.short	(.L_731 - .L_730)
.L_730:
        /*0050*/ 	.word	0x00000000
        /*0054*/ 	.short	0x0000
        /*0056*/ 	.short	0x0000
        /*0058*/ 	.byte	0x00, 0xf0, 0x21, 0x00


	//----- nvinfo : EIATTR_MAXREG_COUNT
	.align		4
.L_731:
        /*005c*/ 	.byte	0x03, 0x1b
        /*005e*/ 	.short	0x00ff


	//----- nvinfo : EIATTR_EXIT_INSTR_OFFSETS
	.align		4
        /*0060*/ 	.byte	0x04, 0x1c
        /*0062*/ 	.short	(.L_733 - .L_732)


	//   ....[0]....
.L_732:
        /*0064*/ 	.word	0x00000420


	//   ....[1]....
        /*0068*/ 	.word	0x00000510


	//   ....[2]....
        /*006c*/ 	.word	0x00000600


	//----- nvinfo : EIATTR_MAX_THREADS
	.align		4
.L_733:
        /*0070*/ 	.byte	0x04, 0x05
        /*0072*/ 	.short	(.L_735 - .L_734)
.L_734:
        /*0074*/ 	.word	0x00000080
        /*0078*/ 	.word	0x00000001
        /*007c*/ 	.word	0x00000001
.L_735:


//--------------------- .nv.callgraph             --------------------------
	.section	.nv.callgraph,"",@"SHT_CUDA_CALLGRAPH"
	.align	4
	.sectionentsize	8
	.align		4
        /*0000*/ 	.word	0x00000000
	.align		4
        /*0004*/ 	.word	0xffffffff
	.align		4
        /*0008*/ 	.word	0x00000000
	.align		4
        /*000c*/ 	.word	0xfffffffe
	.align		4
        /*0010*/ 	.word	0x00000000
	.align		4
        /*0014*/ 	.word	0xfffffffd
	.align		4
        /*0018*/ 	.word	0x00000000
	.align		4
        /*001c*/ 	.word	0xfffffffc


//--------------------- .nv.rel.action            --------------------------
	.section	.nv.rel.action,"",@"SHT_CUDA_RELOCINFO"
	.align	8
	.sectionentsize	8
        /*0000*/ 	.byte	0x73, 0x00, 0x00, 0x00, 0x00, 0x00, 0x00, 0x00, 0x00, 0x00, 0x00, 0x11, 0x25, 0x00, 0x05, 0x36


//--------------------- .nv.constant0.tvmgen_default_fused_nn_max_pool2d_kernel --------------------------
	.section	.nv.constant0.tvmgen_default_fused_nn_max_pool2d_kernel,"a",@progbits
	.sectionflags	@""
	.align	4
.nv.constant0.tvmgen_default_fused_nn_max_pool2d_kernel:
	.zero		368


//--------------------- .nv.constant0.tvmgen_default_fused_nn_contrib_conv2d_winograd_without_weight_transform_add_add_nn_relu_1_kernel --------------------------
	.section	.nv.constant0.tvmgen_default_fused_nn_contrib_conv2d_winograd_without_weight_transform_add_add_nn_relu_1_kernel,"a",@progbits
	.sectionflags	@""
	.align	4
.nv.constant0.tvmgen_default_fused_nn_contrib_conv2d_winograd_without_weight_transform_add_add_nn_relu_1_kernel:
	.zero		368


//--------------------- .nv.constant0.tvmgen_default_fused_nn_global_avg_pool2d_kernel_1 --------------------------
	.section	.nv.constant0.tvmgen_default_fused_nn_global_avg_pool2d_kernel_1,"a",@progbits
	.sectionflags	@""
	.align	4
.nv.constant0.tvmgen_default_fused_nn_global_avg_pool2d_kernel_1:
	.zero		368


//--------------------- .nv.constant0.tvmgen_default_fused_nn_contrib_conv2d_winograd_without_weight_transform_add_add_nn_relu_3_kernel --------------------------
	.section	.nv.constant0.tvmgen_default_fused_nn_contrib_conv2d_winograd_without_weight_transform_add_add_nn_relu_3_kernel,"a",@progbits
	.sectionflags	@""
	.align	4
.nv.constant0.tvmgen_default_fused_nn_contrib_conv2d_winograd_without_weight_transform_add_add_nn_relu_3_kernel:
	.zero		368


//--------------------- .nv.constant0.tvmgen_default_fused_nn_contrib_conv2d_winograd_without_weight_transform_add_nn_relu_kernel --------------------------
	.section	.nv.constant0.tvmgen_default_fused_nn_contrib_conv2d_winograd_without_weight_transform_add_nn_relu_kernel,"a",@progbits
	.sectionflags	@""
	.align	4
.nv.constant0.tvmgen_default_fused_nn_contrib_conv2d_winograd_without_weight_transform_add_nn_relu_kernel:
	.zero		368


//--------------------- .nv.constant0.tvmgen_default_fused_nn_batch_flatten_kernel --------------------------
	.section	.nv.constant0.tvmgen_default_fused_nn_batch_flatten_kernel,"a",@progbits
	.sectionflags	@""
	.align	4
.nv.constant0.tvmgen_default_fused_nn_batch_flatten_kernel:
	.zero		368


//--------------------- .nv.constant0.tvmgen_default_fused_nn_conv2d_add_nn_relu_1_kernel --------------------------
	.section	.nv.constant0.tvmgen_default_fused_nn_conv2d_add_nn_relu_1_kernel,"a",@progbits
	.sectionflags	@""
	.align	4
.nv.constant0.tvmgen_default_fused_nn_conv2d_add_nn_relu_1_kernel:
	.zero		384


//--------------------- .nv.constant0.tvmgen_default_fused_nn_conv2d_add_nn_relu_kernel --------------------------
	.section	.nv.constant0.tvmgen_default_fused_nn_conv2d_add_nn_relu_kernel,"a",@progbits
	.sectionflags	@""
	.align	4
.nv.constant0.tvmgen_default_fused_nn_conv2d_add_nn_relu_kernel:
	.zero		384


//--------------------- .nv.constant0.tvmgen_default_fused_nn_contrib_conv2d_winograd_without_weight_transform_add_add_nn_relu_2_kernel_2 --------------------------
	.section	.nv.constant0.tvmgen_default_fused_nn_contrib_conv2d_winograd_without_weight_transform_add_add_nn_relu_2_kernel_2,"a",@progbits
	.sectionflags	@""
	.align	4
.nv.constant0.tvmgen_default_fused_nn_contrib_conv2d_winograd_without_weight_transform_add_add_nn_relu_2_kernel_2:
	.zero		384


//--------------------- .nv.constant0.tvmgen_default_fused_nn_contrib_conv2d_winograd_without_weight_transform_add_add_nn_relu_kernel --------------------------
	.section	.nv.constant0.tvmgen_default_fused_nn_contrib_conv2d_winograd_without_weight_transform_add_add_nn_relu_kernel,"a",@progbits
	.sectionflags	@""
	.align	4
.nv.constant0.tvmgen_default_fused_nn_contrib_conv2d_winograd_without_weight_transform_add_add_nn_relu_kernel:
	.zero		368


//--------------------- .nv.constant0.tvmgen_default_fused_nn_contrib_conv2d_winograd_without_weight_transform_add_nn_relu_2_kernel --------------------------
	.section	.nv.constant0.tvmgen_default_fused_nn_contrib_conv2d_winograd_without_weight_transform_add_nn_relu_2_kernel,"a",@progbits
	.sectionflags	@""
	.align	4
.nv.constant0.tvmgen_default_fused_nn_contrib_conv2d_winograd_without_weight_transform_add_nn_relu_2_kernel:
	.zero		368


//--------------------- .nv.constant0.tvmgen_default_fused_nn_conv2d_add_2_kernel --------------------------
	.section	.nv.constant0.tvmgen_default_fused_nn_conv2d_add_2_kernel,"a",@progbits
	.sectionflags	@""
	.align	4
.nv.constant0.tvmgen_default_fused_nn_conv2d_add_2_kernel:
	.zero		384


//--------------------- .nv.constant0.tvmgen_default_fused_nn_global_avg_pool2d_kernel --------------------------
	.section	.nv.constant0.tvmgen_default_fused_nn_global_avg_pool2d_kernel,"a",@progbits
	.sectionflags	@""
	.align	4
.nv.constant0.tvmgen_default_fused_nn_global_avg_pool2d_kernel:
	.zero		368


//--------------------- .nv.constant0.tvmgen_default_fused_nn_conv2d_add_nn_relu_2_kernel --------------------------
	.section	.nv.constant0.tvmgen_default_fused_nn_conv2d_add_nn_relu_2_kernel,"a",@progbits
	.sectionflags	@""
	.align	4
.nv.constant0.tvmgen_default_fused_nn_conv2d_add_nn_relu_2_kernel:
	.zero		384


//--------------------- .nv.constant0.tvmgen_default_fused_nn_conv2d_add_nn_relu_3_kernel --------------------------
	.section	.nv.constant0.tvmgen_default_fused_nn_conv2d_add_nn_relu_3_kernel,"a",@progbits
	.sectionflags	@""
	.align	4
.nv.constant0.tvmgen_default_fused_nn_conv2d_add_nn_relu_3_kernel:
	.zero		384


//--------------------- .nv.constant0.tvmgen_default_fused_nn_conv2d_add_1_kernel --------------------------
	.section	.nv.constant0.tvmgen_default_fused_nn_conv2d_add_1_kernel,"a",@progbits
	.sectionflags	@""
	.align	4
.nv.constant0.tvmgen_default_fused_nn_conv2d_add_1_kernel:
	.zero		384


//--------------------- .nv.constant0.tvmgen_default_fused_nn_contrib_conv2d_winograd_without_weight_transform_add_add_nn_relu_1_kernel_1 --------------------------
	.section	.nv.constant0.tvmgen_default_fused_nn_contrib_conv2d_winograd_without_weight_transform_add_add_nn_relu_1_kernel_1,"a",@progbits
	.sectionflags	@""
	.align	4
.nv.constant0.tvmgen_default_fused_nn_contrib_conv2d_winograd_without_weight_transform_add_add_nn_relu_1_kernel_1:
	.zero		376


//--------------------- .nv.constant0.tvmgen_default_fused_nn_contrib_conv2d_winograd_without_weight_transform_add_add_nn_relu_kernel_2 --------------------------
	.section	.nv.constant0.tvmgen_default_fused_nn_contrib_conv2d_winograd_without_weight_transform_add_add_nn_relu_kernel_2,"a",@progbits
	.sectionflags	@""
	.align	4
.nv.constant0.tvmgen_default_fused_nn_contrib_conv2d_winograd_without_weight_transform_add_add_nn_relu_kernel_2:
	.zero		384


//--------------------- .nv.constant0.tvmgen_default_fused_nn_contrib_conv2d_winograd_without_weight_transform_add_nn_relu_2_kernel_1 --------------------------
	.section	.nv.constant0.tvmgen_default_fused_nn_contrib_conv2d_winograd_without_weight_transform_add_nn_relu_2_kernel_1,"a",@progbits
	.sectionflags	@""
	.align	4
.nv.constant0.tvmgen_default_fused_nn_contrib_conv2d_winograd_without_weight_transform_add_nn_relu_2_kernel_1:
	.zero		376


//--------------------- .nv.constant0.tvmgen_default_fused_nn_contrib_conv2d_winograd_without_weight_transform_add_nn_relu_kernel_2 --------------------------
	.section	.nv.constant0.tvmgen_default_fused_nn_contrib_conv2d_winograd_without_weight_transform_add_nn_relu_kernel_2,"a",@progbits
	.sectionflags	@""
	.align	4
.nv.constant0.tvmgen_default_fused_nn_contrib_conv2d_winograd_without_weight_transform_add_nn_relu_kernel_2:
	.zero		376


//--------------------- .nv.constant0.tvmgen_default_fused_nn_contrib_conv2d_winograd_without_weight_transform_add_add_nn_relu_kernel_1 --------------------------
	.section	.nv.constant0.tvmgen_default_fused_nn_contrib_conv2d_winograd_without_weight_transform_add_add_nn_relu_kernel_1,"a",@progbits
	.sectionflags	@""
	.align	4
.nv.constant0.tvmgen_default_fused_nn_contrib_conv2d_winograd_without_weight_transform_add_add_nn_relu_kernel_1:
	.zero		376


//--------------------- .nv.constant0.tvmgen_default_fused_nn_contrib_conv2d_winograd_without_weight_transform_add_nn_relu_kernel_1 --------------------------
	.section	.nv.constant0.tvmgen_default_fused_nn_contrib_conv2d_winograd_without_weight_transform_add_nn_relu_kernel_1,"a",@progbits
	.sectionflags	@""
	.align	4
.nv.constant0.tvmgen_default_fused_nn_contrib_conv2d_winograd_without_weight_transform_add_nn_relu_kernel_1:
	.zero		376


//--------------------- .nv.constant0.tvmgen_default_fused_nn_contrib_conv2d_winograd_without_weight_transform_add_nn_relu_2_kernel_2 --------------------------
	.section	.nv.constant0.tvmgen_default_fused_nn_contrib_conv2d_winograd_without_weight_transform_add_nn_relu_2_kernel_2,"a",@progbits
	.sectionflags	@""
	.align	4
.nv.constant0.tvmgen_default_fused_nn_contrib_conv2d_winograd_without_weight_transform_add_nn_relu_2_kernel_2:
	.zero		376


//--------------------- .nv.constant0.tvmgen_default_fused_nn_contrib_conv2d_winograd_without_weight_transform_add_add_nn_relu_3_kernel_1 --------------------------
	.section	.nv.constant0.tvmgen_default_fused_nn_contrib_conv2d_winograd_without_weight_transform_add_add_nn_relu_3_kernel_1,"a",@progbits
	.sectionflags	@""
	.align	4
.nv.constant0.tvmgen_default_fused_nn_contrib_conv2d_winograd_without_weight_transform_add_add_nn_relu_3_kernel_1:
	.zero		376


//--------------------- .nv.constant0.tvmgen_default_fused_nn_conv2d_add_kernel --------------------------
	.section	.nv.constant0.tvmgen_default_fused_nn_conv2d_add_kernel,"a",@progbits
	.sectionflags	@""
	.align	4
.nv.constant0.tvmgen_default_fused_nn_conv2d_add_kernel:
	.zero		384


//--------------------- .nv.constant0.tvmgen_default_fused_nn_contrib_conv2d_winograd_without_weight_transform_add_nn_relu_3_kernel --------------------------
	.section	.nv.constant0.tvmgen_default_fused_nn_contrib_conv2d_winograd_without_weight_transform_add_nn_relu_3_kernel,"a",@progbits
	.sectionflags	@""
	.align	4
.nv.constant0.tvmgen_default_fused_nn_contrib_conv2d_winograd_without_weight_transform_add_nn_relu_3_kernel:
	.zero		368


//--------------------- .nv.constant0.tvmgen_default_fused_nn_contrib_conv2d_winograd_without_weight_transform_add_nn_relu_3_kernel_2 --------------------------
	.section	.nv.constant0.tvmgen_default_fused_nn_contrib_conv2d_winograd_without_weight_transform_add_nn_relu_3_kernel_2,"a",@progbits
	.sectionflags	@""
	.align	4
.nv.constant0.tvmgen_default_fused_nn_contrib_conv2d_winograd_without_weight_transform_add_nn_relu_3_kernel_2:
	.zero		376


//--------------------- .nv.constant0.tvmgen_default_fused_nn_contrib_conv2d_winograd_without_weight_transform_add_add_nn_relu_2_kernel_1 --------------------------
	.section	.nv.constant0.tvmgen_default_fused_nn_contrib_conv2d_winograd_without_weight_transform_add_add_nn_relu_2_kernel_1,"a",@progbits
	.sectionflags	@""
	.align	4
.nv.constant0.tvmgen_default_fused_nn_contrib_conv2d_winograd_without_weight_transform_add_add_nn_relu_2_kernel_1:
	.zero		376


//--------------------- .nv.constant0.tvmgen_default_fused_nn_dense_add_kernel --------------------------
	.section	.nv.constant0.tvmgen_default_fused_nn_dense_add_kernel,"a",@progbits
	.sectionflags	@""
	.align	4
.nv.constant0.tvmgen_default_fused_nn_dense_add_kernel:
	.zero		384


//--------------------- .nv.constant0.tvmgen_default_fused_nn_contrib_conv2d_winograd_without_weight_transform_add_add_nn_relu_2_kernel --------------------------
	.section	.nv.constant0.tvmgen_default_fused_nn_contrib_conv2d_winograd_without_weight_transform_add_add_nn_relu_2_kernel,"a",@progbits
	.sectionflags	@""
	.align	4
.nv.constant0.tvmgen_default_fused_nn_contrib_conv2d_winograd_without_weight_transform_add_add_nn_relu_2_kernel:
	.zero		368


//--------------------- .nv.constant0.tvmgen_default_fused_nn_contrib_conv2d_winograd_without_weight_transform_add_nn_relu_1_kernel_2 --------------------------
	.section	.nv.constant0.tvmgen_default_fused_nn_contrib_conv2d_winograd_without_weight_transform_add_nn_relu_1_kernel_2,"a",@progbits
	.sectionflags	@""
	.align	4
.nv.constant0.tvmgen_default_fused_nn_contrib_conv2d_winograd_without_weight_transform_add_nn_relu_1_kernel_2:
	.zero		376


//--------------------- .nv.constant0.tvmgen_default_fused_nn_contrib_conv2d_winograd_without_weight_transform_add_nn_relu_1_kernel_1 --------------------------
	.section	.nv.constant0.tvmgen_default_fused_nn_contrib_conv2d_winograd_without_weight_transform_add_nn_relu_1_kernel_1,"a",@progbits
	.sectionflags	@""
	.align	4
.nv.constant0.tvmgen_default_fused_nn_contrib_conv2d_winograd_without_weight_transform_add_nn_relu_1_kernel_1:
	.zero		376


//--------------------- .nv.constant0.tvmgen_default_fused_nn_contrib_conv2d_winograd_without_weight_transform_add_nn_relu_3_kernel_1 --------------------------
	.section	.nv.constant0.tvmgen_default_fused_nn_contrib_conv2d_winograd_without_weight_transform_add_nn_relu_3_kernel_1,"a",@progbits
	.sectionflags	@""
	.align	4
.nv.constant0.tvmgen_default_fused_nn_contrib_conv2d_winograd_without_weight_transform_add_nn_relu_3_kernel_1:
	.zero		376


//--------------------- .nv.constant0.tvmgen_default_fused_nn_contrib_conv2d_winograd_without_weight_transform_add_nn_relu_1_kernel --------------------------
	.section	.nv.constant0.tvmgen_default_fused_nn_contrib_conv2d_winograd_without_weight_transform_add_nn_relu_1_kernel,"a",@progbits
	.sectionflags	@""
	.align	4
.nv.constant0.tvmgen_default_fused_nn_contrib_conv2d_winograd_without_weight_transform_add_nn_relu_1_kernel:
	.zero		368


//--------------------- .nv.constant0.tvmgen_default_fused_nn_contrib_conv2d_winograd_without_weight_transform_add_add_nn_relu_1_kernel_2 --------------------------
	.section	.nv.constant0.tvmgen_default_fused_nn_contrib_conv2d_winograd_without_weight_transform_add_add_nn_relu_1_kernel_2,"a",@progbits
	.sectionflags	@""
	.align	4
.nv.constant0.tvmgen_default_fused_nn_contrib_conv2d_winograd_without_weight_transform_add_add_nn_relu_1_kernel_2:
	.zero		384


//--------------------- .nv.constant0.tvmgen_default_fused_nn_contrib_conv2d_winograd_without_weight_transform_add_add_nn_relu_3_kernel_2 --------------------------
	.section	.nv.constant0.tvmgen_default_fused_nn_contrib_conv2d_winograd_without_weight_transform_add_add_nn_relu_3_kernel_2,"a",@progbits
	.sectionflags	@""
	.align	4
.nv.constant0.tvmgen_default_fused_nn_contrib_conv2d_winograd_without_weight_transform_add_add_nn_relu_3_kernel_2:
	.zero		384


//--------------------- .text.tvmgen_default_fused_nn_max_pool2d_kernel --------------------------
	.section	.text.tvmgen_default_fused_nn_max_pool2d_kernel,"ax",@progbits
	.sectioninfo	@"SHI_REGISTERS=20"
	.align	128
        .global         tvmgen_default_fused_nn_max_pool2d_kernel
        .type           tvmgen_default_fused_nn_max_pool2d_kernel,@function
        .size           tvmgen_default_fused_nn_max_pool2d_kernel,(.L_x_87 - tvmgen_default_fused_nn_max_pool2d_kernel)
        .other          tvmgen_default_fused_nn_max_pool2d_kernel,@"STO_CUDA_ENTRY STV_DEFAULT"
tvmgen_default_fused_nn_max_pool2d_kernel:
.text.tvmgen_default_fused_nn_max_pool2d_kernel:
[----:B------:R-:W-:Y:S02]  /*0000*/  IMAD.MOV.U32 R1, RZ, RZ, c[0x0][0x28] ;  /* 0x00000a00ff017624 */ /* 0x000fe400078e00ff */
[----:B------:R-:W0:Y:S01]  /*0010*/  S2R R2, SR_TID.X ;  /* 0x0000000000027919 */ /* 0x000e220000002100 */
[----:B------:R-:W-:Y:S01]  /*0020*/  IMAD.MOV.U32 R17, RZ, RZ, 0x4 ;  /* 0x00000004ff117424 */ /* 0x000fe200078e00ff */
[----:B------:R-:W-:Y:S02]  /*0030*/  ULDC.64 UR4, c[0x0][0x118] ;  /* 0x0000460000047ab9 */ /* 0x000fe40000000a00 */
[----:B------:R-:W1:Y:S01]  /*0040*/  S2R R15, SR_CTAID.X ;  /* 0x00000000000f7919 */ /* 0x000e620000002500 */
[--C-:B0-----:R-:W-:Y:S01]  /*0050*/  SHF.R.S32.HI R4, RZ, 0x3, R2.reuse ;  /* 0x00000003ff047819 */ /* 0x101fe20000011402 */
[C---:B-1----:R-:W-:Y:S02]  /*0060*/  IMAD R3, R15.reuse, 0x10, R2 ;  /* 0x000000100f037824 */ /* 0x042fe400078e0202 */
[----:B------:R-:W-:Y:S02]  /*0070*/  IMAD.MOV.U32 R2, RZ, RZ, RZ ;  /* 0x000000ffff027224 */ /* 0x000fe400078e00ff */
[----:B------:R-:W-:-:S02]  /*0080*/  IMAD R5, R15, 0x80, R4 ;  /* 0x000000800f057824 */ /* 0x000fc400078e0204 */
[----:B------:R-:W-:-:S04]  /*0090*/  IMAD.HI R2, R3, -0x6db6db6d, R2 ;  /* 0x9249249303027827 */ /* 0x000fc800078e0202 */
[----:B------:R-:W-:Y:S01]  /*00a0*/  IMAD.HI R0, R5, 0x5397829d, RZ ;  /* 0x5397829d05007827 */ /* 0x000fe200078e02ff */
[----:B------:R-:W-:-:S03]  /*00b0*/  SHF.R.U32.HI R9, RZ, 0x1f, R2 ;  /* 0x0000001fff097819 */ /* 0x000fc60000011602 */
[----:B------:R-:W-:Y:S01]  /*00c0*/  IMAD.MOV.U32 R4, RZ, RZ, RZ ;  /* 0x000000ffff047224 */ /* 0x000fe200078e00ff */
[----:B------:R-:W-:Y:S02]  /*00d0*/  SHF.R.U32.HI R7, RZ, 0x1f, R0 ;  /* 0x0000001fff077819 */ /* 0x000fe40000011600 */
[----:B------:R-:W-:Y:S01]  /*00e0*/  LEA.HI.SX32 R9, R2, R9, 0x1b ;  /* 0x0000000902097211 */ /* 0x000fe200078fdaff */
[----:B------:R-:W-:Y:S01]  /*00f0*/  IMAD.HI R4, R5, -0x6db6db6d, R4 ;  /* 0x9249249305047827 */ /* 0x000fe200078e0204 */
[----:B------:R-:W-:Y:S02]  /*0100*/  LEA.HI.SX32 R7, R0, R7, 0x19 ;  /* 0x0000000700077211 */ /* 0x000fe400078fcaff */
[----:B------:R-:W-:Y:S01]  /*0110*/  MOV R0, 0xff7ffffd ;  /* 0xff7ffffd00007802 */ /* 0x000fe20000000f00 */
[----:B------:R-:W-:Y:S01]  /*0120*/  IMAD R9, R9, -0x38, R3 ;  /* 0xffffffc809097824 */ /* 0x000fe200078e0203 */
[----:B------:R-:W-:Y:S01]  /*0130*/  SHF.R.U32.HI R11, RZ, 0x1f, R4 ;  /* 0x0000001fff0b7819 */ /* 0x000fe20000011604 */
[----:B------:R-:W-:-:S02]  /*0140*/  IMAD R7, R7, -0x188, R5 ;  /* 0xfffffe7807077824 */ /* 0x000fc400078e0205 */
[----:B------:R-:W-:Y:S01]  /*0150*/  IMAD.MOV.U32 R2, RZ, RZ, -0x800003 ;  /* 0xff7ffffdff027424 */ /* 0x000fe200078e00ff */
[----:B------:R-:W-:Y:S02]  /*0160*/  LEA.HI.SX32 R4, R4, R11, 0x1e ;  /* 0x0000000b04047211 */ /* 0x000fe400078ff2ff */
[C---:B------:R-:W-:Y:S02]  /*0170*/  ISETP.GE.AND P0, PT, R9.reuse, 0x1, PT ;  /* 0x000000010900780c */ /* 0x040fe40003f06270 */
[----:B------:R-:W-:Y:S01]  /*0180*/  ISETP.GT.AND P1, PT, R9, -0x1, PT ;  /* 0xffffffff0900780c */ /* 0x000fe20003f24270 */
[----:B------:R-:W-:Y:S01]  /*0190*/  IMAD R4, R4, 0x70, R9 ;  /* 0x0000007004047824 */ /* 0x000fe200078e0209 */
[C---:B------:R-:W-:Y:S02]  /*01a0*/  ISETP.LT.OR P0, PT, R7.reuse, 0x7, !P0 ;  /* 0x000000070700780c */ /* 0x040fe40004701670 */
[C---:B------:R-:W-:Y:S01]  /*01b0*/  ISETP.GT.AND P3, PT, R7.reuse, 0x6, P1 ;  /* 0x000000060700780c */ /* 0x040fe20000f64270 */
[----:B------:R-:W-:Y:S01]  /*01c0*/  IMAD.SHL.U32 R4, R4, 0x2, RZ ;  /* 0x0000000204047824 */ /* 0x000fe200078e00ff */
[----:B------:R-:W-:-:S03]  /*01d0*/  ISETP.GT.AND P2, PT, R7, -0x7, PT ;  /* 0xfffffff90700780c */ /* 0x000fc60003f44270 */
[----:B------:R-:W-:Y:S01]  /*01e0*/  IMAD.WIDE R4, R4, R17, c[0x0][0x160] ;  /* 0x0000580004047625 */ /* 0x000fe200078e0211 */
[----:B------:R-:W-:Y:S02]  /*01f0*/  ISETP.GT.AND P2, PT, R9, RZ, P2 ;  /* 0x000000ff0900720c */ /* 0x000fe40001744270 */
[----:B------:R-:W-:Y:S01]  /*0200*/  ISETP.GT.AND P1, PT, R7, -0x7, P1 ;  /* 0xfffffff90700780c */ /* 0x000fe20000f24270 */
[----:B------:R-:W-:Y:S02]  /*0210*/  IMAD.MOV.U32 R8, RZ, RZ, -0x800003 ;  /* 0xff7ffffdff087424 */ /* 0x000fe400078e00ff */
[----:B------:R-:W2:Y:S01]  /*0220*/  @!P0 LDG.E.CONSTANT R2, [R4.64+-0x1c4] ;  /* 0xfffe3c0404028981 */ /* 0x000ea2000c1e9900 */
[----:B------:R-:W-:-:S03]  /*0230*/  IMAD.MOV.U32 R6, RZ, RZ, -0x800003 ;  /* 0xff7ffffdff067424 */ /* 0x000fc600078e00ff */
[----:B------:R-:W3:Y:S01]  /*0240*/  @P3 LDG.E.CONSTANT R0, [R4.64+-0x1c0] ;  /* 0xfffe400404003981 */ /* 0x000ee2000c1e9900 */
[----:B------:R-:W-:-:S03]  /*0250*/  IMAD.MOV.U32 R10, RZ, RZ, -0x800003 ;  /* 0xff7ffffdff0a7424 */ /* 0x000fc600078e00ff */
[----:B------:R-:W4:Y:S01]  /*0260*/  @P3 LDG.E.CONSTANT R8, [R4.64+-0x1bc] ;  /* 0xfffe440404083981 */ /* 0x000f22000c1e9900 */
[----:B------:R-:W-:-:S03]  /*0270*/  IMAD.MOV.U32 R9, RZ, RZ, -0x800003 ;  /* 0xff7ffffdff097424 */ /* 0x000fc600078e00ff */
[----:B------:R-:W5:Y:S01]  /*0280*/  @P2 LDG.E.CONSTANT R6, [R4.64+-0x4] ;  /* 0xfffffc0404062981 */ /* 0x000f62000c1e9900 */
[----:B------:R-:W-:-:S03]  /*0290*/  MOV R12, 0xff7ffffd ;  /* 0xff7ffffd000c7802 */ /* 0x000fc60000000f00 */
[----:B------:R-:W5:Y:S01]  /*02a0*/  @P1 LDG.E.CONSTANT R10, [R4.64] ;  /* 0x00000004040a1981 */ /* 0x000f62000c1e9900 */
[----:B------:R-:W-:-:S03]  /*02b0*/  IMAD.MOV.U32 R11, RZ, RZ, -0x800003 ;  /* 0xff7ffffdff0b7424 */ /* 0x000fc600078e00ff */
[----:B------:R-:W5:Y:S01]  /*02c0*/  @P1 LDG.E.CONSTANT R9, [R4.64+0x4] ;  /* 0x0000040404091981 */ /* 0x000f62000c1e9900 */
[----:B------:R-:W-:-:S03]  /*02d0*/  IMAD.MOV.U32 R13, RZ, RZ, -0x800003 ;  /* 0xff7ffffdff0d7424 */ /* 0x000fc600078e00ff */
[----:B------:R-:W5:Y:S04]  /*02e0*/  @P2 LDG.E.CONSTANT R12, [R4.64+0x1bc] ;  /* 0x0001bc04040c2981 */ /* 0x000f68000c1e9900 */
[----:B------:R-:W5:Y:S04]  /*02f0*/  @P1 LDG.E.CONSTANT R11, [R4.64+0x1c0] ;  /* 0x0001c004040b1981 */ /* 0x000f68000c1e9900 */
[----:B------:R-:W5:Y:S01]  /*0300*/  @P1 LDG.E.CONSTANT R13, [R4.64+0x1c4] ;  /* 0x0001c404040d1981 */ /* 0x000f62000c1e9900 */
[----:B--2---:R-:W-:Y:S01]  /*0310*/  FMNMX R7, R2, -3.40282306073709652508e+38, !PT ;  /* 0xff7ffffd02077809 */ /* 0x004fe20007800000 */
[----:B------:R-:W-:-:S03]  /*0320*/  IMAD R2, R15, 0x3f0, R3 ;  /* 0x000003f00f027824 */ /* 0x000fc600078e0203 */
[----:B---3--:R-:W-:Y:S01]  /*0330*/  FMNMX R7, R7, R0, !PT ;  /* 0x0000000007077209 */ /* 0x008fe20007800000 */
[----:B------:R-:W-:-:S03]  /*0340*/  IMAD.WIDE R2, R2, R17, c[0x0][0x168] ;  /* 0x00005a0002027625 */ /* 0x000fc600078e0211 */
[----:B----4-:R-:W-:-:S04]  /*0350*/  FMNMX R7, R7, R8, !PT ;  /* 0x0000000807077209 */ /* 0x010fc80007800000 */
[----:B-----5:R-:W-:-:S04]  /*0360*/  FMNMX R7, R7, R6, !PT ;  /* 0x0000000607077209 */ /* 0x020fc80007800000 */
[----:B------:R-:W-:-:S04]  /*0370*/  FMNMX R10, R7, R10, !PT ;  /* 0x0000000a070a7209 */ /* 0x000fc80007800000 */
[----:B------:R-:W-:-:S04]  /*0380*/  FMNMX R9, R10, R9, !PT ;  /* 0x000000090a097209 */ /* 0x000fc80007800000 */
[----:B------:R-:W-:-:S04]  /*0390*/  FMNMX R12, R9, R12, !PT ;  /* 0x0000000c090c7209 */ /* 0x000fc80007800000 */
[----:B------:R-:W-:-:S04]  /*03a0*/  FMNMX R12, R12, R11, !PT ;  /* 0x0000000b0c0c7209 */ /* 0x000fc80007800000 */
[----:B------:R-:W-:-:S05]  /*03b0*/  FMNMX R13, R12, R13, !PT ;  /* 0x0000000d0c0d7209 */ /* 0x000fca0007800000 */
[----:B------:R-:W-:Y:S01]  /*03c0*/  STG.E [R2.64], R13 ;  /* 0x0000000d02007986 */ /* 0x000fe2000c101904 */
[----:B------:R-:W-:Y:S05]  /*03d0*/  EXIT ;  /* 0x000000000000794d */ /* 0x000fea0003800000 */
.L_x_0:
[----:B------:R-:W-:-:S00]  /*03e0*/  BRA `(.L_x_0) ;  /* 0xfffffff000007947 */ /* 0x000fc0000383ffff */
[----:B------:R-:W-:-:S00]  /*03f0*/  NOP ;  /* 0x0000000000007918 */ /* 0x000fc00000000000 */
        /* <DEDUP_REMOVED lines=8> */
.L_x_87:


//--------------------- .text.tvmgen_default_fused_nn_contrib_conv2d_winograd_without_weight_transform_add_add_nn_relu_1_kernel --------------------------
	.section	.text.tvmgen_default_fused_nn_contrib_conv2d_winograd_without_weight_transform_add_add_nn_relu_1_kernel,"ax",@progbits
	.sectioninfo	@"SHI_REGISTERS=36"
	.align	128
        .global         tvmgen_default_fused_nn_contrib_conv2d_winograd_without_weight_transform_add_add_nn_relu_1_kernel
        .type           tvmgen_default_fused_nn_contrib_conv2d_winograd_without_weight_transform_add_add_nn_relu_1_kernel,@function
        .size           tvmgen_default_fused_nn_contrib_conv2d_winograd_without_weight_transform_add_add_nn_relu_1_kernel,(.L_x_88 - tvmgen_default_fused_nn_contrib_conv2d_winograd_without_weight_transform_add_add_nn_relu_1_kernel)
        .other          tvmgen_default_fused_nn_contrib_conv2d_winograd_without_weight_transform_add_add_nn_relu_1_kernel,@"STO_CUDA_ENTRY STV_DEFAULT"
tvmgen_default_fused_nn_contrib_conv2d_winograd_without_weight_transform_add_add_nn_relu_1_kernel:
.text.tvmgen_default_fused_nn_contrib_conv2d_winograd_without_weight_transform_add_add_nn_relu_1_kernel:
[----:B------:R-:W-:Y:S02]  /*0000*/  MOV R1, c[0x0][0x28] ;  /* 0x00000a0000017a02 */ /* 0x000fe40000000f00 */
[----:B------:R-:W0:Y:S01]  /*0010*/  S2R R0, SR_TID.X ;  /* 0x0000000000007919 */ /* 0x000e220000002100 */
[----:B------:R-:W-:Y:S01]  /*0020*/  MOV R6, RZ ;  /* 0x000000ff00067202 */ /* 0x000fe20000000f00 */
[----:B------:R-:W-:Y:S01]  /*0030*/  CS2R R18, SRZ ;  /* 0x0000000000127805 */ /* 0x000fe2000001ff00 */
[----:B------:R-:W-:Y:S01]  /*0040*/  MOV R4, RZ ;  /* 0x000000ff00047202 */ /* 0x000fe20000000f00 */
[----:B------:R-:W1:Y:S01]  /*0050*/  S2R R3, SR_CTAID.X ;  /* 0x0000000000037919 */ /* 0x000e620000002500 */
[----:B------:R-:W-:Y:S01]  /*0060*/  CS2R R20, SRZ ;  /* 0x0000000000147805 */ /* 0x000fe2000001ff00 */
[----:B------:R-:W-:Y:S01]  /*0070*/  ULDC.64 UR4, c[0x0][0x118] ;  /* 0x0000460000047ab9 */ /* 0x000fe20000000a00 */
[----:B------:R-:W-:Y:S01]  /*0080*/  CS2R R14, SRZ ;  /* 0x00000000000e7805 */ /* 0x000fe2000001ff00 */
[----:B0-----:R-:W-:-:S04]  /*0090*/  SHF.R.S32.HI R8, RZ, 0x1, R0 ;  /* 0x00000001ff087819 */ /* 0x001fc80000011400 */
[C---:B-1----:R-:W-:Y:S02]  /*00a0*/  LEA R9, R3.reuse, R8, 0x6 ;  /* 0x0000000803097211 */ /* 0x042fe400078e30ff */
[----:B------:R-:W-:Y:S02]  /*00b0*/  LEA R7, R3, R0, 0x1 ;  /* 0x0000000003077211 */ /* 0x000fe400078e08ff */
[----:B------:R-:W-:Y:S01]  /*00c0*/  MOV R8, RZ ;  /* 0x000000ff00087202 */ /* 0x000fe20000000f00 */
[----:B------:R-:W-:-:S05]  /*00d0*/  IMAD.HI R2, R9, 0x5397829d, RZ ;  /* 0x5397829d09027827 */ /* 0x000fca00078e02ff */
[----:B------:R-:W-:-:S04]  /*00e0*/  SHF.R.U32.HI R5, RZ, 0x1f, R2 ;  /* 0x0000001fff057819 */ /* 0x000fc80000011602 */
[----:B------:R-:W-:Y:S01]  /*00f0*/  LEA.HI.SX32 R5, R2, R5, 0x1b ;  /* 0x0000000502057211 */ /* 0x000fe200078fdaff */
[----:B------:R-:W-:-:S04]  /*0100*/  IMAD.HI R2, R7, -0x6db6db6d, R6 ;  /* 0x9249249307027827 */ /* 0x000fc800078e0206 */
[--C-:B------:R-:W-:Y:S01]  /*0110*/  IMAD R5, R5, -0x62, R9.reuse ;  /* 0xffffff9e05057824 */ /* 0x100fe200078e0209 */
[----:B------:R-:W-:Y:S01]  /*0120*/  SHF.R.U32.HI R11, RZ, 0x1f, R2 ;  /* 0x0000001fff0b7819 */ /* 0x000fe20000011602 */
[----:B------:R-:W-:-:S03]  /*0130*/  IMAD.HI R9, R9, -0x6db6db6d, R8 ;  /* 0x9249249309097827 */ /* 0x000fc600078e0208 */
[----:B------:R-:W-:Y:S01]  /*0140*/  LEA.HI.SX32 R11, R2, R11, 0x1d ;  /* 0x0000000b020b7211 */ /* 0x000fe200078feaff */
[----:B------:R-:W-:Y:S01]  /*0150*/  IMAD.HI R4, R5, -0x6db6db6d, R4 ;  /* 0x9249249305047827 */ /* 0x000fe200078e0204 */
[----:B------:R-:W-:-:S03]  /*0160*/  SHF.R.U32.HI R2, RZ, 0x1f, R9 ;  /* 0x0000001fff027819 */ /* 0x000fc60000011609 */
[----:B------:R-:W-:Y:S01]  /*0170*/  IMAD R11, R11, -0xe, R7 ;  /* 0xfffffff20b0b7824 */ /* 0x000fe200078e0207 */
[----:B------:R-:W-:-:S04]  /*0180*/  SHF.R.U32.HI R5, RZ, 0x1f, R4 ;  /* 0x0000001fff057819 */ /* 0x000fc80000011604 */
[----:B------:R-:W-:Y:S02]  /*0190*/  LEA.HI.SX32 R5, R4, R5, 0x1e ;  /* 0x0000000504057211 */ /* 0x000fe400078ff2ff */
[----:B------:R-:W-:Y:S02]  /*01a0*/  SHF.L.U32 R11, R11, 0x1, RZ ;  /* 0x000000010b0b7819 */ /* 0x000fe400000006ff */
[----:B------:R-:W-:Y:S02]  /*01b0*/  SHF.L.U32 R8, R5, 0x1, RZ ;  /* 0x0000000105087819 */ /* 0x000fe400000006ff */
[C---:B------:R-:W-:Y:S02]  /*01c0*/  IADD3 R4, R11.reuse, 0x1, RZ ;  /* 0x000000010b047810 */ /* 0x040fe40007ffe0ff */
[C---:B------:R-:W-:Y:S02]  /*01d0*/  IADD3 R5, R11.reuse, -0x1, RZ ;  /* 0xffffffff0b057810 */ /* 0x040fe40007ffe0ff */
[----:B------:R-:W-:-:S02]  /*01e0*/  ISETP.GT.U32.AND P3, PT, R11, 0x1b, PT ;  /* 0x0000001b0b00780c */ /* 0x000fc40003f64070 */
[----:B------:R-:W-:Y:S02]  /*01f0*/  IADD3 R10, R8, -0x1, RZ ;  /* 0xffffffff080a7810 */ /* 0x000fe40007ffe0ff */
[----:B------:R-:W-:Y:S02]  /*0200*/  ISETP.GT.U32.AND P2, PT, R4, 0x1b, PT ;  /* 0x0000001b0400780c */ /* 0x000fe40003f44070 */
[----:B------:R-:W-:Y:S02]  /*0210*/  ISETP.GT.U32.AND P0, PT, R5, 0x1b, PT ;  /* 0x0000001b0500780c */ /* 0x000fe40003f04070 */
[----:B------:R-:W-:Y:S02]  /*0220*/  LEA.HI.SX32 R4, R9, R2, 0x1e ;  /* 0x0000000209047211 */ /* 0x000fe400078ff2ff */
[----:B------:R-:W-:Y:S02]  /*0230*/  ISETP.GT.U32.OR P5, PT, R10, 0x1b, P3 ;  /* 0x0000001b0a00780c */ /* 0x000fe40001fa4470 */
[----:B------:R-:W-:Y:S01]  /*0240*/  ISETP.GT.U32.OR P1, PT, R8, 0x1b, P0 ;  /* 0x0000001b0800780c */ /* 0x000fe20000724470 */
[----:B------:R-:W-:Y:S01]  /*0250*/  IMAD R5, R4, 0x38, R11 ;  /* 0x0000003804057824 */ /* 0x000fe200078e020b */
[----:B------:R-:W-:-:S02]  /*0260*/  MOV R2, 0x4 ;  /* 0x0000000400027802 */ /* 0x000fc40000000f00 */
[----:B------:R-:W-:Y:S02]  /*0270*/  ISETP.GT.U32.OR P6, PT, R8, 0x1b, P3 ;  /* 0x0000001b0800780c */ /* 0x000fe40001fc4470 */
[----:B------:R-:W-:Y:S01]  /*0280*/  IADD3 R11, R11, 0x2, RZ ;  /* 0x000000020b0b7810 */ /* 0x000fe20007ffe0ff */
[----:B------:R-:W-:Y:S01]  /*0290*/  IMAD.WIDE R4, R5, R2, c[0x0][0x168] ;  /* 0x00005a0005047625 */ /* 0x000fe200078e0202 */
[----:B------:R-:W-:Y:S02]  /*02a0*/  MOV R17, RZ ;  /* 0x000000ff00117202 */ /* 0x000fe40000000f00 */
[----:B------:R-:W-:Y:S02]  /*02b0*/  ISETP.GT.U32.OR P4, PT, R10, 0x1b, P2 ;  /* 0x0000001b0a00780c */ /* 0x000fe40001784470 */
[----:B------:R0:W2:Y:S01]  /*02c0*/  @!P5 LDG.E.CONSTANT R19, [R4.64+-0x70] ;  /* 0xffff90040413d981 */ /* 0x0000a2000c1e9900 */
[----:B------:R-:W-:-:S03]  /*02d0*/  ISETP.GT.U32.OR P5, PT, R8, 0x1b, P2 ;  /* 0x0000001b0800780c */ /* 0x000fc600017a4470 */
[----:B------:R-:W3:Y:S01]  /*02e0*/  @!P1 LDG.E.CONSTANT R20, [R4.64+-0x4] ;  /* 0xfffffc0404149981 */ /* 0x000ee2000c1e9900 */
[----:B------:R-:W-:-:S03]  /*02f0*/  ISETP.GT.U32.AND P1, PT, R11, 0x1b, PT ;  /* 0x0000001b0b00780c */ /* 0x000fc60003f24070 */
[----:B------:R-:W4:Y:S01]  /*0300*/  @!P6 LDG.E.CONSTANT R17, [R4.64] ;  /* 0x000000040411e981 */ /* 0x000f22000c1e9900 */
[C---:B------:R-:W-:Y:S02]  /*0310*/  ISETP.GT.U32.OR P6, PT, R8.reuse, 0x1b, P1 ;  /* 0x0000001b0800780c */ /* 0x040fe40000fc4470 */
[----:B------:R-:W-:Y:S01]  /*0320*/  IADD3 R9, R8, 0x1, RZ ;  /* 0x0000000108097810 */ /* 0x000fe20007ffe0ff */
[----:B------:R0:W5:Y:S01]  /*0330*/  @!P4 LDG.E.CONSTANT R15, [R4.64+-0x6c] ;  /* 0xffff9404040fc981 */ /* 0x000162000c1e9900 */
[----:B------:R-:W-:-:S03]  /*0340*/  ISETP.GT.U32.OR P4, PT, R10, 0x1b, P0 ;  /* 0x0000001b0a00780c */ /* 0x000fc60000784470 */
[----:B------:R-:W2:Y:S01]  /*0350*/  @!P5 LDG.E.CONSTANT R21, [R4.64+0x4] ;  /* 0x000004040415d981 */ /* 0x000ea2000c1e9900 */
[----:B------:R-:W-:-:S05]  /*0360*/  ISETP.GT.U32.OR P5, PT, R9, 0x1b, P0 ;  /* 0x0000001b0900780c */ /* 0x000fca00007a4470 */
[----:B------:R-:W0:Y:S01]  /*0370*/  @!P6 LDG.E.CONSTANT R18, [R4.64+0x8] ;  /* 0x000008040412e981 */ /* 0x000e22000c1e9900 */
[C---:B------:R-:W-:Y:S02]  /*0380*/  ISETP.GT.U32.OR P6, PT, R9.reuse, 0x1b, P3 ;  /* 0x0000001b0900780c */ /* 0x040fe40001fc4470 */
[----:B------:R-:W-:Y:S01]  /*0390*/  MOV R7, RZ ;  /* 0x000000ff00077202 */ /* 0x000fe20000000f00 */
[----:B------:R-:W5:Y:S04]  /*03a0*/  @!P4 LDG.E.CONSTANT R16, [R4.64+-0x74] ;  /* 0xffff8c040410c981 */ /* 0x000f68000c1e9900 */
[----:B------:R0:W5:Y:S01]  /*03b0*/  @!P5 LDG.E.CONSTANT R14, [R4.64+0x6c] ;  /* 0x00006c04040ed981 */ /* 0x000162000c1e9900 */
[----:B------:R-:W-:Y:S02]  /*03c0*/  ISETP.GT.U32.OR P5, PT, R9, 0x1b, P2 ;  /* 0x0000001b0900780c */ /* 0x000fe400017a4470 */
[----:B------:R-:W-:-:S03]  /*03d0*/  MOV R6, RZ ;  /* 0x000000ff00067202 */ /* 0x000fc60000000f00 */
[----:B------:R0:W5:Y:S01]  /*03e0*/  @!P6 LDG.E.CONSTANT R7, [R4.64+0x70] ;  /* 0x000070040407e981 */ /* 0x000162000c1e9900 */
[----:B------:R-:W-:Y:S02]  /*03f0*/  ISETP.GT.U32.OR P6, PT, R10, 0x1b, P1 ;  /* 0x0000001b0a00780c */ /* 0x000fe40000fc4470 */
[----:B------:R-:W-:-:S04]  /*0400*/  IADD3 R10, R8, 0x2, RZ ;  /* 0x00000002080a7810 */ /* 0x000fc80007ffe0ff */
[C---:B------:R-:W-:Y:S01]  /*0410*/  ISETP.GT.U32.OR P0, PT, R10.reuse, 0x1b, P0 ;  /* 0x0000001b0a00780c */ /* 0x040fe20000704470 */
[----:B------:R0:W5:Y:S01]  /*0420*/  @!P5 LDG.E.CONSTANT R6, [R4.64+0x74] ;  /* 0x000074040406d981 */ /* 0x000162000c1e9900 */
[C---:B------:R-:W-:Y:S02]  /*0430*/  ISETP.GT.U32.OR P3, PT, R10.reuse, 0x1b, P3 ;  /* 0x0000001b0a00780c */ /* 0x040fe40001f64470 */
[----:B------:R-:W-:Y:S02]  /*0440*/  ISETP.GT.U32.OR P5, PT, R9, 0x1b, P1 ;  /* 0x0000001b0900780c */ /* 0x000fe40000fa4470 */
[----:B------:R-:W-:Y:S02]  /*0450*/  MOV R9, RZ ;  /* 0x000000ff00097202 */ /* 0x000fe40000000f00 */
[C---:B------:R-:W-:Y:S02]  /*0460*/  ISETP.GT.U32.OR P2, PT, R10.reuse, 0x1b, P2 ;  /* 0x0000001b0a00780c */ /* 0x040fe40001744470 */
[----:B------:R-:W-:Y:S01]  /*0470*/  ISETP.GT.U32.OR P1, PT, R10, 0x1b, P1 ;  /* 0x0000001b0a00780c */ /* 0x000fe20000f24470 */
[----:B------:R-:W-:Y:S01]  /*0480*/  CS2R R12, SRZ ;  /* 0x00000000000c7805 */ /* 0x000fe2000001ff00 */
[----:B------:R0:W5:Y:S01]  /*0490*/  @!P6 LDG.E.CONSTANT R9, [R4.64+-0x68] ;  /* 0xffff98040409e981 */ /* 0x000162000c1e9900 */
[----:B------:R-:W-:Y:S01]  /*04a0*/  CS2R R10, SRZ ;  /* 0x00000000000a7805 */ /* 0x000fe2000001ff00 */
[----:B------:R-:W-:-:S03]  /*04b0*/  MOV R8, RZ ;  /* 0x000000ff00087202 */ /* 0x000fc60000000f00 */
[----:B------:R0:W5:Y:S04]  /*04c0*/  @!P0 LDG.E.CONSTANT R13, [R4.64+0xdc] ;  /* 0x0000dc04040d8981 */ /* 0x000168000c1e9900 */
[----:B------:R0:W5:Y:S04]  /*04d0*/  @!P3 LDG.E.CONSTANT R12, [R4.64+0xe0] ;  /* 0x0000e004040cb981 */ /* 0x000168000c1e9900 */
[----:B------:R0:W5:Y:S04]  /*04e0*/  @!P2 LDG.E.CONSTANT R11, [R4.64+0xe4] ;  /* 0x0000e404040ba981 */ /* 0x000168000c1e9900 */
[----:B------:R0:W5:Y:S04]  /*04f0*/  @!P5 LDG.E.CONSTANT R8, [R4.64+0x78] ;  /* 0x000078040408d981 */ /* 0x000168000c1e9900 */
[----:B------:R0:W5:Y:S01]  /*0500*/  @!P1 LDG.E.CONSTANT R10, [R4.64+0xe8] ;  /* 0x0000e804040a9981 */ /* 0x000162000c1e9900 */
[----:B------:R-:W-:-:S02]  /*0510*/  MOV R22, RZ ;  /* 0x000000ff00167202 */ /* 0x000fc40000000f00 */
[----:B------:R-:W-:-:S05]  /*0520*/  LEA R3, R3, R0, 0x7 ;  /* 0x0000000003037211 */ /* 0x000fca00078e38ff */
[----:B------:R-:W-:Y:S01]  /*0530*/  IMAD.WIDE R2, R3, R2, c[0x0][0x160] ;  /* 0x0000580003027625 */ /* 0x000fe200078e0202 */
[----:B---3--:R-:W-:Y:S01]  /*0540*/  FADD R0, RZ, -R20 ;  /* 0x80000014ff007221 */ /* 0x008fe20000000000 */
[----:B----4-:R-:W-:-:S04]  /*0550*/  FADD R24, RZ, -R17 ;  /* 0x80000011ff187221 */ /* 0x010fc80000000000 */
[----:B--2---:R-:W-:Y:S01]  /*0560*/  FADD R26, R24, R21 ;  /* 0x00000015181a7221 */ /* 0x004fe20000000000 */
[----:B-----5:R-:W-:Y:S01]  /*0570*/  @!P4 FADD R22, RZ, R16 ;  /* 0x00000010ff16c221 */ /* 0x020fe20000000000 */
[----:B------:R-:W-:Y:S01]  /*0580*/  FADD R16, RZ, R20 ;  /* 0x00000014ff107221 */ /* 0x000fe20000000000 */
[----:B------:R-:W-:Y:S01]  /*0590*/  FADD R20, RZ, R17 ;  /* 0x00000011ff147221 */ /* 0x000fe20000000000 */
[--C-:B------:R-:W-:Y:S01]  /*05a0*/  FADD R17, R0, R21.reuse ;  /* 0x0000001500117221 */ /* 0x100fe20000000000 */
[--C-:B------:R-:W-:Y:S01]  /*05b0*/  FADD R0, R24, -R21.reuse ;  /* 0x8000001518007221 */ /* 0x100fe20000000000 */
[--C-:B------:R-:W-:Y:S01]  /*05c0*/  FADD R23, R16, -R21.reuse ;  /* 0x8000001510177221 */ /* 0x100fe20000000000 */
[C-C-:B0-----:R-:W-:Y:S01]  /*05d0*/  FADD R4, R20.reuse, -R18.reuse ;  /* 0x8000001214047221 */ /* 0x141fe20000000000 */
[C-C-:B------:R-:W-:Y:S01]  /*05e0*/  FADD R16, R20.reuse, -R21.reuse ;  /* 0x8000001514107221 */ /* 0x140fe20000000000 */
[----:B------:R-:W-:Y:S01]  /*05f0*/  FADD R28, R20, R21 ;  /* 0x00000015141c7221 */ /* 0x000fe20000000000 */
[----:B------:R-:W-:Y:S01]  /*0600*/  FADD R18, R24, R18 ;  /* 0x0000001218127221 */ /* 0x000fe20000000000 */
[--C-:B------:R-:W-:Y:S01]  /*0610*/  FADD R24, RZ, R19.reuse ;  /* 0x00000013ff187221 */ /* 0x100fe20000000000 */
[----:B------:R-:W-:Y:S01]  /*0620*/  FADD R20, RZ, -R19 ;  /* 0x80000013ff147221 */ /* 0x000fe20000000000 */
[----:B------:R-:W-:-:S02]  /*0630*/  FADD R5, -R15, R22 ;  /* 0x000000160f057221 */ /* 0x000fc40000000100 */
[--C-:B------:R-:W-:Y:S01]  /*0640*/  FADD R24, R24, R15.reuse ;  /* 0x0000000f18187221 */ /* 0x100fe20000000000 */
[----:B------:R-:W-:Y:S01]  /*0650*/  FADD R22, R20, R15 ;  /* 0x0000000f14167221 */ /* 0x000fe20000000000 */
[--C-:B------:R-:W-:Y:S01]  /*0660*/  FADD R27, R23, R14.reuse ;  /* 0x0000000e171b7221 */ /* 0x100fe20000000000 */
[--C-:B------:R-:W-:Y:S01]  /*0670*/  FADD R5, R5, -R14.reuse ;  /* 0x8000000e05057221 */ /* 0x100fe20000000000 */
[----:B------:R-:W-:Y:S01]  /*0680*/  FADD R21, R17, R14 ;  /* 0x0000000e11157221 */ /* 0x000fe20000000000 */
[--C-:B------:R-:W-:Y:S01]  /*0690*/  FADD R29, R26, -R7.reuse ;  /* 0x800000071a1d7221 */ /* 0x100fe20000000000 */
[--C-:B------:R-:W-:Y:S01]  /*06a0*/  FADD R31, R28, R7.reuse ;  /* 0x000000071c1f7221 */ /* 0x100fe20000000000 */
[--C-:B------:R-:W-:Y:S01]  /*06b0*/  FADD R23, R16, -R7.reuse ;  /* 0x8000000710177221 */ /* 0x100fe20000000000 */
[--C-:B------:R-:W-:Y:S01]  /*06c0*/  FADD R25, R0, R7.reuse ;  /* 0x0000000700197221 */ /* 0x100fe20000000000 */
[--C-:B------:R-:W-:Y:S01]  /*06d0*/  FADD R15, R22, R7.reuse ;  /* 0x00000007160f7221 */ /* 0x100fe20000000000 */
[----:B------:R-:W-:Y:S01]  /*06e0*/  FADD R19, R24, -R7 ;  /* 0x8000000718137221 */ /* 0x000fe20000000000 */
[--C-:B------:R-:W-:Y:S01]  /*06f0*/  FADD R5, R5, R6.reuse ;  /* 0x0000000605057221 */ /* 0x100fe20000000000 */
[--C-:B------:R-:W-:Y:S01]  /*0700*/  FADD R21, R21, -R6.reuse ;  /* 0x8000000615157221 */ /* 0x100fe20000000000 */
[--C-:B------:R-:W-:Y:S01]  /*0710*/  FADD R27, R27, -R6.reuse ;  /* 0x800000061b1b7221 */ /* 0x100fe20000000000 */
[----:B------:R-:W-:Y:S01]  /*0720*/  FADD R20, R20, R9 ;  /* 0x0000000914147221 */ /* 0x000fe20000000000 */
[--C-:B------:R-:W-:Y:S01]  /*0730*/  FADD R23, R23, R6.reuse ;  /* 0x0000000617177221 */ /* 0x100fe20000000000 */
[--C-:B------:R-:W-:Y:S01]  /*0740*/  FADD R25, R25, R6.reuse ;  /* 0x0000000619197221 */ /* 0x100fe20000000000 */
[--C-:B------:R-:W-:Y:S01]  /*0750*/  FADD R29, R29, R6.reuse ;  /* 0x000000061d1d7221 */ /* 0x100fe20000000000 */
[--C-:B------:R-:W-:Y:S01]  /*0760*/  FADD R31, R31, R6.reuse ;  /* 0x000000061f1f7221 */ /* 0x100fe20000000000 */
[--C-:B------:R-:W-:Y:S01]  /*0770*/  FADD R15, R15, -R6.reuse ;  /* 0x800000060f0f7221 */ /* 0x100fe20000000000 */
[----:B------:R-:W-:Y:S01]  /*0780*/  FADD R19, R19, -R6 ;  /* 0x8000000613137221 */ /* 0x000fe20000000000 */
[--C-:B------:R-:W-:Y:S01]  /*0790*/  FADD R9, R4, -R7.reuse ;  /* 0x8000000704097221 */ /* 0x100fe20000000000 */
[----:B------:R-:W-:Y:S01]  /*07a0*/  FADD R33, R18, -R7 ;  /* 0x8000000712217221 */ /* 0x000fe20000000000 */
[----:B------:R-:W-:Y:S01]  /*07b0*/  FADD R6, R17, R13 ;  /* 0x0000000d11067221 */ /* 0x000fe20000000000 */
[--C-:B------:R-:W-:Y:S01]  /*07c0*/  FADD R16, R16, -R12.reuse ;  /* 0x8000000c10107221 */ /* 0x100fe20000000000 */
[----:B------:R-:W-:Y:S01]  /*07d0*/  FADD R7, R20, R7 ;  /* 0x0000000714077221 */ /* 0x000fe20000000000 */
[--C-:B------:R-:W-:Y:S01]  /*07e0*/  FADD R0, R0, R12.reuse ;  /* 0x0000000c00007221 */ /* 0x100fe20000000000 */
[----:B------:R-:W-:Y:S01]  /*07f0*/  FADD R17, R4, -R12 ;  /* 0x8000000c04117221 */ /* 0x000fe20000000000 */
[----:B------:R0:W-:Y:S01]  /*0800*/  STG.E [R2.64], R5 ;  /* 0x0000000502007986 */ /* 0x0001e2000c101904 */
[--C-:B------:R-:W-:Y:S01]  /*0810*/  FADD R13, R16, R11.reuse ;  /* 0x0000000b100d7221 */ /* 0x100fe20000000000 */
[--C-:B------:R-:W-:Y:S01]  /*0820*/  FADD R9, R9, R8.reuse ;  /* 0x0000000809097221 */ /* 0x100fe20000000000 */
[--C-:B------:R-:W-:Y:S01]  /*0830*/  FADD R33, R33, R8.reuse ;  /* 0x0000000821217221 */ /* 0x100fe20000000000 */
[----:B------:R-:W-:Y:S01]  /*0840*/  FADD R7, R7, -R8 ;  /* 0x8000000807077221 */ /* 0x000fe20000000000 */
[----:B------:R-:W-:Y:S01]  /*0850*/  FADD R17, R17, R10 ;  /* 0x0000000a11117221 */ /* 0x000fe20000000000 */
[--C-:B0-----:R-:W-:Y:S01]  /*0860*/  FADD R5, R6, -R11.reuse ;  /* 0x8000000b06057221 */ /* 0x101fe20000000000 */
[----:B------:R-:W-:Y:S01]  /*0870*/  FADD R11, R0, R11 ;  /* 0x0000000b000b7221 */ /* 0x000fe20000000000 */
[----:B------:R-:W-:Y:S04]  /*0880*/  STG.E [R2.64+0x62000], R21 ;  /* 0x0620001502007986 */ /* 0x000fe8000c101904 */
        /* <DEDUP_REMOVED lines=13> */
[----:B------:R-:W-:Y:S01]  /*0960*/  STG.E [R2.64+0x16f800], R17 ;  /* 0x16f8001102007986 */ /* 0x000fe2000c101904 */
[----:B------:R-:W-:Y:S05]  /*0970*/  EXIT ;  /* 0x000000000000794d */ /* 0x000fea0003800000 */
.L_x_1:
        /* <DEDUP_REMOVED lines=16> */
.L_x_88:


//--------------------- .text.tvmgen_default_fused_nn_global_avg_pool2d_kernel_1 --------------------------
	.section	.text.tvmgen_default_fused_nn_global_avg_pool2d_kernel_1,"ax",@progbits
	.sectioninfo	@"SHI_REGISTERS=10"
	.align	128
        .global         tvmgen_default_fused_nn_global_avg_pool2d_kernel_1
        .type           tvmgen_default_fused_nn_global_avg_pool2d_kernel_1,@function
        .size           tvmgen_default_fused_nn_global_avg_pool2d_kernel_1,(.L_x_89 - tvmgen_default_fused_nn_global_avg_pool2d_kernel_1)
        .other          tvmgen_default_fused_nn_global_avg_pool2d_kernel_1,@"STO_CUDA_ENTRY STV_DEFAULT"
tvmgen_default_fused_nn_global_avg_pool2d_kernel_1:
.text.tvmgen_default_fused_nn_global_avg_pool2d_kernel_1:
[----:B------:R-:W-:Y:S02]  /*0000*/  MOV R1, c[0x0][0x28] ;  /* 0x00000a0000017a02 */ /* 0x000fe40000000f00 */
[----:B------:R-:W0:Y:S01]  /*0010*/  S2R R4, SR_TID.X ;  /* 0x0000000000047919 */ /* 0x000e220000002100 */
[----:B------:R-:W-:Y:S01]  /*0020*/  MOV R5, 0x4 ;  /* 0x0000000400057802 */ /* 0x000fe20000000f00 */
[----:B------:R-:W-:-:S04]  /*0030*/  ULDC.64 UR4, c[0x0][0x118] ;  /* 0x0000460000047ab9 */ /* 0x000fc80000000a00 */
[----:B0-----:R-:W-:-:S06]  /*0040*/  IMAD.WIDE R2, R4, R5, c[0x0][0x168] ;  /* 0x00005a0004027625 */ /* 0x001fcc00078e0205 */
[----:B------:R-:W2:Y:S01]  /*0050*/  LDG.E.CONSTANT R2, [R2.64] ;  /* 0x0000000402027981 */ /* 0x000ea2000c1e9900 */
[----:B------:R-:W-:Y:S01]  /*0060*/  IMAD.WIDE R4, R4, R5, c[0x0][0x160] ;  /* 0x0000580004047625 */ /* 0x000fe200078e0205 */
[----:B--2---:R-:W-:-:S05]  /*0070*/  FMUL R7, R2, 0.020408159121870994568 ;  /* 0x3ca72f0302077820 */ /* 0x004fca0000400000 */
[----:B------:R-:W-:Y:S01]  /*0080*/  STG.E [R4.64], R7 ;  /* 0x0000000704007986 */ /* 0x000fe2000c101904 */
[----:B------:R-:W-:Y:S05]  /*0090*/  EXIT ;  /* 0x000000000000794d */ /* 0x000fea0003800000 */
.L_x_2:
        /* <DEDUP_REMOVED lines=14> */
.L_x_89:


//--------------------- .text.tvmgen_default_fused_nn_contrib_conv2d_winograd_without_weight_transform_add_add_nn_relu_3_kernel --------------------------
	.section	.text.tvmgen_default_fused_nn_contrib_conv2d_winograd_without_weight_transform_add_add_nn_relu_3_kernel,"ax",@progbits
	.sectioninfo	@"SHI_REGISTERS=28"
	.align	128
        .global         tvmgen_default_fused_nn_contrib_conv2d_winograd_without_weight_transform_add_add_nn_relu_3_kernel
        .type           tvmgen_default_fused_nn_contrib_conv2d_winograd_without_weight_transform_add_add_nn_relu_3_kernel,@function
        .size           tvmgen_default_fused_nn_contrib_conv2d_winograd_without_weight_transform_add_add_nn_relu_3_kernel,(.L_x_90 - tvmgen_default_fused_nn_contrib_conv2d_winograd_without_weight_transform_add_add_nn_relu_3_kernel)
        .other          tvmgen_default_fused_nn_contrib_conv2d_winograd_without_weight_transform_add_add_nn_relu_3_kernel,@"STO_CUDA_ENTRY STV_DEFAULT"
tvmgen_default_fused_nn_contrib_conv2d_winograd_without_weight_transform_add_add_nn_relu_3_kernel:
.text.tvmgen_default_fused_nn_contrib_conv2d_winograd_without_weight_transform_add_add_nn_relu_3_kernel:
[----:B------:R-:W-:Y:S02]  /*0000*/  MOV R1, c[0x0][0x28] ;  /* 0x00000a0000017a02 */ /* 0x000fe40000000f00 */
[----:B------:R-:W0:Y:S01]  /*0010*/  S2R R21, SR_TID.X ;  /* 0x0000000000157919 */ /* 0x000e220000002100 */
[----:B------:R-:W-:Y:S01]  /*0020*/  MOV R23, 0x4 ;  /* 0x0000000400177802 */ /* 0x000fe20000000f00 */
[----:B------:R-:W-:Y:S01]  /*0030*/  ULDC.64 UR4, c[0x0][0x118] ;  /* 0x0000460000047ab9 */ /* 0x000fe20000000a00 */
[----:B------:R-:W-:Y:S01]  /*0040*/  MOV R20, RZ ;  /* 0x000000ff00147202 */ /* 0x000fe20000000f00 */
[----:B------:R-:W1:Y:S01]  /*0050*/  S2R R22, SR_CTAID.X ;  /* 0x0000000000167919 */ /* 0x000e620000002500 */
[----:B------:R-:W-:Y:S01]  /*0060*/  CS2R R16, SRZ ;  /* 0x0000000000107805 */ /* 0x000fe2000001ff00 */
[----:B------:R-:W-:Y:S01]  /*0070*/  CS2R R18, SRZ ;  /* 0x0000000000127805 */ /* 0x000fe2000001ff00 */
[----:B0-----:R-:W-:Y:S02]  /*0080*/  SHF.R.S32.HI R0, RZ, 0x4, R21 ;  /* 0x00000004ff007819 */ /* 0x001fe40000011415 */
[----:B------:R-:W-:Y:S02]  /*0090*/  LOP3.LUT R5, R21, 0xc, RZ, 0xc0, !PT ;  /* 0x0000000c15057812 */ /* 0x000fe400078ec0ff */
[----:B-1----:R-:W-:-:S02]  /*00a0*/  LEA R4, R22, R0, 0x3 ;  /* 0x0000000016047211 */ /* 0x002fc400078e18ff */
[C---:B------:R-:W-:Y:S02]  /*00b0*/  SHF.L.U32 R0, R21.reuse, 0x1, RZ ;  /* 0x0000000115007819 */ /* 0x040fe400000006ff */
[C---:B------:R-:W-:Y:S01]  /*00c0*/  LOP3.LUT P2, RZ, R21.reuse, 0xc, RZ, 0xc0, !PT ;  /* 0x0000000c15ff7812 */ /* 0x040fe2000784c0ff */
[----:B------:R-:W-:Y:S01]  /*00d0*/  IMAD R4, R4, 0x31, RZ ;  /* 0x0000003104047824 */ /* 0x000fe200078e02ff */
[----:B------:R-:W-:Y:S02]  /*00e0*/  LOP3.LUT R3, R0, 0x6, RZ, 0xc0, !PT ;  /* 0x0000000600037812 */ /* 0x000fe400078ec0ff */
[----:B------:R-:W-:Y:S02]  /*00f0*/  SHF.R.U32.HI R0, RZ, 0x2, R5 ;  /* 0x00000002ff007819 */ /* 0x000fe40000011605 */
[----:B------:R-:W-:Y:S02]  /*0100*/  IADD3 R3, R4, -0x8, R3 ;  /* 0xfffffff804037810 */ /* 0x000fe40007ffe003 */
[----:B------:R-:W-:-:S02]  /*0110*/  LOP3.LUT P3, RZ, R21, 0x3, RZ, 0xc0, !PT ;  /* 0x0000000315ff7812 */ /* 0x000fc4000786c0ff */
[----:B------:R-:W-:Y:S01]  /*0120*/  LOP3.LUT R2, R21, 0x3, RZ, 0xc0, !PT ;  /* 0x0000000315027812 */ /* 0x000fe200078ec0ff */
[----:B------:R-:W-:Y:S01]  /*0130*/  IMAD R3, R0, 0xe, R3 ;  /* 0x0000000e00037824 */ /* 0x000fe200078e0203 */
[----:B------:R-:W-:Y:S02]  /*0140*/  PLOP3.LUT P1, PT, P2, P3, PT, 0x2a, 0x0 ;  /* 0x000000000000781c */ /* 0x000fe40001726572 */
[----:B------:R-:W-:Y:S02]  /*0150*/  IADD3 R2, R2, 0x1, RZ ;  /* 0x0000000102027810 */ /* 0x000fe40007ffe0ff */
[----:B------:R-:W-:Y:S02]  /*0160*/  IADD3 R3, R3, 0x8, RZ ;  /* 0x0000000803037810 */ /* 0x000fe40007ffe0ff */
[----:B------:R-:W-:Y:S02]  /*0170*/  ISETP.NE.AND P0, PT, R5, RZ, PT ;  /* 0x000000ff0500720c */ /* 0x000fe40003f05270 */
[----:B------:R-:W-:Y:S01]  /*0180*/  IADD3 R5, R0, 0x1, RZ ;  /* 0x0000000100057810 */ /* 0x000fe20007ffe0ff */
[----:B------:R-:W-:Y:S01]  /*0190*/  IMAD.WIDE R14, R3, R23, c[0x0][0x168] ;  /* 0x00005a00030e7625 */ /* 0x000fe200078e0217 */
[----:B------:R-:W-:-:S02]  /*01a0*/  ISETP.GT.U32.AND P5, PT, R2, 0x3, PT ;  /* 0x000000030200780c */ /* 0x000fc40003fa4070 */
[----:B------:R-:W-:Y:S02]  /*01b0*/  ISETP.LT.U32.AND P0, PT, R2, 0x4, P0 ;  /* 0x000000040200780c */ /* 0x000fe40000701070 */
[C---:B------:R-:W-:Y:S01]  /*01c0*/  ISETP.GT.U32.OR P6, PT, R5.reuse, 0x3, !P3 ;  /* 0x000000030500780c */ /* 0x040fe20005fc4470 */
[----:B------:R-:W2:Y:S01]  /*01d0*/  @!P1 LDG.E.CONSTANT R3, [R14.64+-0x20] ;  /* 0xffffe0040e039981 */ /* 0x000ea2000c1e9900 */
[----:B------:R-:W-:Y:S02]  /*01e0*/  MOV R0, RZ ;  /* 0x000000ff00007202 */ /* 0x000fe40000000f00 */
[----:B------:R-:W-:Y:S01]  /*01f0*/  LOP3.LUT P4, RZ, R5, 0x4, R2, 0xc8, !PT ;  /* 0x0000000405ff7812 */ /* 0x000fe2000788c802 */
[----:B------:R-:W3:Y:S01]  /*0200*/  @P3 LDG.E.CONSTANT R20, [R14.64+-0x4] ;  /* 0xfffffc040e143981 */ /* 0x000ee2000c1e9900 */
[----:B------:R-:W-:-:S03]  /*0210*/  CS2R R12, SRZ ;  /* 0x00000000000c7805 */ /* 0x000fc6000001ff00 */
[----:B------:R-:W4:Y:S01]  /*0220*/  @P2 LDG.E.CONSTANT R17, [R14.64+-0x1c] ;  /* 0xffffe4040e112981 */ /* 0x000f22000c1e9900 */
[----:B------:R-:W-:Y:S01]  /*0230*/  ISETP.GT.U32.AND P2, PT, R5, 0x3, PT ;  /* 0x000000030500780c */ /* 0x000fe20003f44070 */
[----:B------:R-:W-:Y:S02]  /*0240*/  CS2R R8, SRZ ;  /* 0x0000000000087805 */ /* 0x000fe4000001ff00 */
[----:B------:R-:W5:Y:S01]  /*0250*/  @!P5 LDG.E.CONSTANT R0, [R14.64+0x4] ;  /* 0x000004040e00d981 */ /* 0x000f62000c1e9900 */
[----:B------:R-:W-:-:S03]  /*0260*/  CS2R R10, SRZ ;  /* 0x00000000000a7805 */ /* 0x000fc6000001ff00 */
[----:B------:R-:W5:Y:S04]  /*0270*/  @P0 LDG.E.CONSTANT R19, [R14.64+-0x18] ;  /* 0xffffe8040e130981 */ /* 0x000f68000c1e9900 */
[----:B------:R-:W5:Y:S04]  /*0280*/  @!P6 LDG.E.CONSTANT R13, [R14.64+0x18] ;  /* 0x000018040e0de981 */ /* 0x000f68000c1e9900 */
[----:B------:R0:W5:Y:S01]  /*0290*/  @!P4 LDG.E.CONSTANT R9, [R14.64+0x20] ;  /* 0x000020040e09c981 */ /* 0x000162000c1e9900 */
[----:B------:R-:W-:-:S03]  /*02a0*/  MOV R5, RZ ;  /* 0x000000ff00057202 */ /* 0x000fc60000000f00 */
[----:B------:R0:W5:Y:S01]  /*02b0*/  @P0 LDG.E.CONSTANT R16, [R14.64+-0x14] ;  /* 0xffffec040e100981 */ /* 0x000162000c1e9900 */
[----:B------:R-:W-:-:S03]  /*02c0*/  CS2R R6, SRZ ;  /* 0x0000000000067805 */ /* 0x000fc6000001ff00 */
[----:B------:R0:W5:Y:S04]  /*02d0*/  @!P2 LDG.E.CONSTANT R11, [R14.64+0x1c] ;  /* 0x00001c040e0ba981 */ /* 0x000168000c1e9900 */
[----:B------:R0:W5:Y:S04]  /*02e0*/  LDG.E.CONSTANT R4, [R14.64] ;  /* 0x000000040e047981 */ /* 0x000168000c1e9900 */
[----:B------:R0:W5:Y:S04]  /*02f0*/  @!P6 LDG.E.CONSTANT R12, [R14.64+0x34] ;  /* 0x000034040e0ce981 */ /* 0x000168000c1e9900 */
[----:B------:R0:W5:Y:S04]  /*0300*/  @!P4 LDG.E.CONSTANT R5, [R14.64+0x24] ;  /* 0x000024040e05c981 */ /* 0x000168000c1e9900 */
[----:B------:R0:W5:Y:S04]  /*0310*/  @!P5 LDG.E.CONSTANT R7, [R14.64+0x8] ;  /* 0x000008040e07d981 */ /* 0x000168000c1e9900 */
[----:B------:R0:W5:Y:S04]  /*0320*/  @!P2 LDG.E.CONSTANT R6, [R14.64+0x38] ;  /* 0x000038040e06a981 */ /* 0x000168000c1e9900 */
[----:B------:R0:W5:Y:S04]  /*0330*/  @!P4 LDG.E.CONSTANT R10, [R14.64+0x3c] ;  /* 0x00003c040e0ac981 */ /* 0x000168000c1e9900 */
[----:B------:R0:W5:Y:S01]  /*0340*/  @!P4 LDG.E.CONSTANT R8, [R14.64+0x40] ;  /* 0x000040040e08c981 */ /* 0x000162000c1e9900 */
[----:B------:R-:W-:Y:S01]  /*0350*/  LEA R2, R22, R21, 0x7 ;  /* 0x0000001516027211 */ /* 0x000fe200078e38ff */
[----:B--2---:R-:W-:-:S04]  /*0360*/  @!P1 FADD R18, RZ, R3 ;  /* 0x00000003ff129221 */ /* 0x004fc80000000000 */
[----:B------:R-:W-:Y:S01]  /*0370*/  IMAD.WIDE R2, R2, R23, c[0x0][0x160] ;  /* 0x0000580002027625 */ /* 0x000fe200078e0217 */
[----:B---3--:R-:W-:Y:S01]  /*0380*/  FADD R23, RZ, -R20 ;  /* 0x80000014ff177221 */ /* 0x008fe20000000000 */
[--C-:B----4-:R-:W-:Y:S01]  /*0390*/  FADD R21, RZ, -R17.reuse ;  /* 0x80000011ff157221 */ /* 0x110fe20000000000 */
[----:B------:R-:W-:Y:S02]  /*03a0*/  FADD R22, RZ, R17 ;  /* 0x00000011ff167221 */ /* 0x000fe40000000000 */
[----:B-----5:R-:W-:Y:S01]  /*03b0*/  FADD R23, R23, R0 ;  /* 0x0000000017177221 */ /* 0x020fe20000000000 */
[----:B------:R-:W-:Y:S01]  /*03c0*/  FADD R17, RZ, R20 ;  /* 0x00000014ff117221 */ /* 0x000fe20000000000 */
[----:B------:R-:W-:Y:S01]  /*03d0*/  FADD R18, -R19, R18 ;  /* 0x0000001213127221 */ /* 0x000fe20000000100 */
[----:B------:R-:W-:Y:S01]  /*03e0*/  FADD R22, R22, R19 ;  /* 0x0000001316167221 */ /* 0x000fe20000000000 */
[----:B------:R-:W-:Y:S01]  /*03f0*/  FADD R20, R23, R13 ;  /* 0x0000000d17147221 */ /* 0x000fe20000000000 */
[----:B0-----:R-:W-:Y:S01]  /*0400*/  FADD R14, R21, R19 ;  /* 0x00000013150e7221 */ /* 0x001fe20000000000 */
[----:B------:R-:W-:-:S02]  /*0410*/  FADD R18, R18, -R13 ;  /* 0x8000000d12127221 */ /* 0x000fc40000000000 */
[--C-:B------:R-:W-:Y:S01]  /*0420*/  FADD R19, R20, -R9.reuse ;  /* 0x8000000914137221 */ /* 0x100fe20000000000 */
[----:B------:R-:W-:Y:S01]  /*0430*/  FADD R24, R17, -R0 ;  /* 0x8000000011187221 */ /* 0x000fe20000000000 */
[----:B------:R-:W-:Y:S01]  /*0440*/  FADD R15, R18, R9 ;  /* 0x00000009120f7221 */ /* 0x000fe20000000000 */
[----:B------:R-:W-:Y:S02]  /*0450*/  FADD R16, R21, R16 ;  /* 0x0000001015107221 */ /* 0x000fe40000000000 */
[----:B------:R0:W-:Y:S01]  /*0460*/  STG.E [R2.64+0x20000], R19 ;  /* 0x0200001302007986 */ /* 0x0001e2000c101904 */
[--C-:B------:R-:W-:Y:S01]  /*0470*/  FADD R22, R22, -R11.reuse ;  /* 0x8000000b16167221 */ /* 0x100fe20000000000 */
[--C-:B------:R-:W-:Y:S01]  /*0480*/  FADD R14, R14, R11.reuse ;  /* 0x0000000b0e0e7221 */ /* 0x100fe20000000000 */
[----:B------:R-:W-:Y:S01]  /*0490*/  FADD R16, R16, R11 ;  /* 0x0000000b10107221 */ /* 0x000fe20000000000 */
[--C-:B------:R-:W-:Y:S01]  /*04a0*/  FADD R21, RZ, -R4.reuse ;  /* 0x80000004ff157221 */ /* 0x100fe20000000000 */
[----:B------:R-:W-:Y:S01]  /*04b0*/  FADD R17, R22, -R9 ;  /* 0x8000000916117221 */ /* 0x000fe20000000000 */
[----:B------:R-:W-:Y:S01]  /*04c0*/  FADD R24, R24, R13 ;  /* 0x0000000d18187221 */ /* 0x000fe20000000000 */
[----:B0-----:R-:W-:Y:S01]  /*04d0*/  FADD R19, RZ, R4 ;  /* 0x00000004ff137221 */ /* 0x001fe20000000000 */
[----:B------:R0:W-:Y:S01]  /*04e0*/  STG.E [R2.64], R15 ;  /* 0x0000000f02007986 */ /* 0x0001e2000c101904 */
[----:B------:R-:W-:Y:S01]  /*04f0*/  FADD R13, R14, -R9 ;  /* 0x800000090e0d7221 */ /* 0x000fe20000000000 */
[----:B------:R-:W-:Y:S01]  /*0500*/  FADD R23, R23, R12 ;  /* 0x0000000c17177221 */ /* 0x000fe20000000000 */
[--C-:B------:R-:W-:Y:S01]  /*0510*/  FADD R4, R19, -R0.reuse ;  /* 0x8000000013047221 */ /* 0x100fe20000000000 */
[C-C-:B------:R-:W-:Y:S01]  /*0520*/  FADD R14, R21.reuse, R0.reuse ;  /* 0x00000000150e7221 */ /* 0x140fe20000000000 */
[C-C-:B------:R-:W-:Y:S01]  /*0530*/  FADD R12, R21.reuse, -R0.reuse ;  /* 0x80000000150c7221 */ /* 0x140fe20000000000 */
[----:B------:R1:W-:Y:S01]  /*0540*/  STG.E [R2.64+0x10000], R17 ;  /* 0x0100001102007986 */ /* 0x0003e2000c101904 */
[----:B------:R-:W-:Y:S01]  /*0550*/  FADD R18, R21, R7 ;  /* 0x0000000715127221 */ /* 0x000fe20000000000 */
[----:B0-----:R-:W-:Y:S01]  /*0560*/  FADD R15, R16, -R5 ;  /* 0x80000005100f7221 */ /* 0x001fe20000000000 */
[C---:B------:R-:W-:Y:S01]  /*0570*/  FADD R16, R19.reuse, R0 ;  /* 0x0000000013107221 */ /* 0x040fe20000000000 */
[----:B------:R-:W-:Y:S01]  /*0580*/  FADD R19, R19, -R7 ;  /* 0x8000000713137221 */ /* 0x000fe20000000000 */
[--C-:B------:R-:W-:Y:S01]  /*0590*/  FADD R0, R4, -R11.reuse ;  /* 0x8000000b04007221 */ /* 0x100fe20000000000 */
[--C-:B------:R-:W-:Y:S01]  /*05a0*/  FADD R14, R14, -R11.reuse ;  /* 0x8000000b0e0e7221 */ /* 0x100fe20000000000 */
[--C-:B------:R-:W-:Y:S01]  /*05b0*/  FADD R16, R16, R11.reuse ;  /* 0x0000000b10107221 */ /* 0x100fe20000000000 */
[--C-:B-1----:R-:W-:Y:S01]  /*05c0*/  FADD R17, R4, -R6.reuse ;  /* 0x8000000604117221 */ /* 0x102fe20000000000 */
[C-C-:B------:R-:W-:Y:S01]  /*05d0*/  FADD R4, R12.reuse, R11.reuse ;  /* 0x0000000b0c047221 */ /* 0x140fe20000000000 */
[--C-:B------:R-:W-:Y:S01]  /*05e0*/  FADD R21, R12, R6.reuse ;  /* 0x000000060c157221 */ /* 0x100fe20000000000 */
[C-C-:B------:R-:W-:Y:S01]  /*05f0*/  FADD R12, R19.reuse, -R11.reuse ;  /* 0x8000000b130c7221 */ /* 0x140fe20000000000 */
[----:B------:R-:W-:Y:S01]  /*0600*/  FADD R18, R18, -R11 ;  /* 0x8000000b12127221 */ /* 0x000fe20000000000 */
[----:B------:R-:W-:Y:S01]  /*0610*/  FADD R19, R19, -R6 ;  /* 0x8000000613137221 */ /* 0x000fe20000000000 */
[----:B------:R0:W-:Y:S01]  /*0620*/  STG.E [R2.64+0x8000], R13 ;  /* 0x0080000d02007986 */ /* 0x0001e2000c101904 */
[--C-:B------:R-:W-:Y:S01]  /*0630*/  FADD R25, R24, -R9.reuse ;  /* 0x8000000918197221 */ /* 0x100fe20000000000 */
[--C-:B------:R-:W-:Y:S01]  /*0640*/  FADD R7, R0, R9.reuse ;  /* 0x0000000900077221 */ /* 0x100fe20000000000 */
[--C-:B------:R-:W-:Y:S01]  /*0650*/  FADD R11, R4, R9.reuse ;  /* 0x00000009040b7221 */ /* 0x100fe20000000000 */
[----:B------:R1:W-:Y:S01]  /*0660*/  STG.E [R2.64+0x18000], R15 ;  /* 0x0180000f02007986 */ /* 0x0003e2000c101904 */
[--C-:B------:R-:W-:Y:S01]  /*0670*/  FADD R23, R23, -R10.reuse ;  /* 0x8000000a17177221 */ /* 0x100fe20000000000 */
[--C-:B------:R-:W-:Y:S01]  /*0680*/  FADD R17, R17, R10.reuse ;  /* 0x0000000a11117221 */ /* 0x100fe20000000000 */
[----:B------:R-:W-:Y:S01]  /*0690*/  FADD R21, R21, R10 ;  /* 0x0000000a15157221 */ /* 0x000fe20000000000 */
[----:B------:R-:W-:Y:S01]  /*06a0*/  FADD R19, R19, R8 ;  /* 0x0000000813137221 */ /* 0x000fe20000000000 */
[--C-:B0-----:R-:W-:Y:S01]  /*06b0*/  FADD R13, R14, R9.reuse ;  /* 0x000000090e0d7221 */ /* 0x101fe20000000000 */
[----:B-1----:R-:W-:Y:S01]  /*06c0*/  FADD R15, R16, R9 ;  /* 0x00000009100f7221 */ /* 0x002fe20000000000 */
[--C-:B------:R-:W-:Y:S01]  /*06d0*/  FADD R9, R12, R5.reuse ;  /* 0x000000050c097221 */ /* 0x100fe20000000000 */
        /* <DEDUP_REMOVED lines=13> */
.L_x_3:
        /* <DEDUP_REMOVED lines=13> */
.L_x_90:


//--------------------- .text.tvmgen_default_fused_nn_contrib_conv2d_winograd_without_weight_transform_add_nn_relu_kernel --------------------------
	.section	.text.tvmgen_default_fused_nn_contrib_conv2d_winograd_without_weight_transform_add_nn_relu_kernel,"ax",@progbits
	.sectioninfo	@"SHI_REGISTERS=64"
	.align	128
        .global         tvmgen_default_fused_nn_contrib_conv2d_winograd_without_weight_transform_add_nn_relu_kernel
        .type           tvmgen_default_fused_nn_contrib_conv2d_winograd_without_weight_transform_add_nn_relu_kernel,@function
        .size           tvmgen_default_fused_nn_contrib_conv2d_winograd_without_weight_transform_add_nn_relu_kernel,(.L_x_91 - tvmgen_default_fused_nn_contrib_conv2d_winograd_without_weight_transform_add_nn_relu_kernel)
        .other          tvmgen_default_fused_nn_contrib_conv2d_winograd_without_weight_transform_add_nn_relu_kernel,@"STO_CUDA_ENTRY STV_DEFAULT"
tvmgen_default_fused_nn_contrib_conv2d_winograd_without_weight_transform_add_nn_relu_kernel:
.text.tvmgen_default_fused_nn_contrib_conv2d_winograd_without_weight_transform_add_nn_relu_kernel:
[----:B------:R-:W-:Y:S02]  /*0000*/  MOV R1, c[0x0][0x28] ;  /* 0x00000a0000017a02 */ /* 0x000fe40000000f00 */
[----:B------:R-:W0:Y:S01]  /*0010*/  S2R R4, SR_TID.X ;  /* 0x0000000000047919 */ /* 0x000e220000002100 */
[----:B------:R-:W-:Y:S01]  /*0020*/  MOV R31, 0x4 ;  /* 0x00000004001f7802 */ /* 0x000fe20000000f00 */
[----:B------:R-:W-:Y:S02]  /*0030*/  ULDC.64 UR4, c[0x0][0x118] ;  /* 0x0000460000047ab9 */ /* 0x000fe40000000a00 */
[----:B------:R-:W1:Y:S01]  /*0040*/  S2R R17, SR_CTAID.X ;  /* 0x0000000000117919 */ /* 0x000e620000002500 */
[----:B0-----:R-:W-:-:S04]  /*0050*/  SHF.R.S32.HI R6, RZ, 0x1, R4 ;  /* 0x00000001ff067819 */ /* 0x001fc80000011404 */
[C---:B-1----:R-:W-:Y:S02]  /*0060*/  LEA R7, R17.reuse, R6, 0x6 ;  /* 0x0000000611077211 */ /* 0x042fe400078e30ff */
[----:B------:R-:W-:Y:S02]  /*0070*/  LEA R5, R17, R4, 0x1 ;  /* 0x0000000411057211 */ /* 0x000fe400078e08ff */
[----:B------:R-:W-:Y:S01]  /*0080*/  MOV R4, RZ ;  /* 0x000000ff00047202 */ /* 0x000fe20000000f00 */
[----:B------:R-:W-:Y:S01]  /*0090*/  IMAD.HI R0, R7, 0x5397829d, RZ ;  /* 0x5397829d07007827 */ /* 0x000fe200078e02ff */
[----:B------:R-:W-:-:S03]  /*00a0*/  MOV R6, RZ ;  /* 0x000000ff00067202 */ /* 0x000fc60000000f00 */
[----:B------:R-:W-:Y:S01]  /*00b0*/  IMAD.HI R2, R5, -0x6db6db6d, R4 ;  /* 0x9249249305027827 */ /* 0x000fe200078e0204 */
[----:B------:R-:W-:-:S03]  /*00c0*/  SHF.R.U32.HI R3, RZ, 0x1f, R0 ;  /* 0x0000001fff037819 */ /* 0x000fc60000011600 */
[----:B------:R-:W-:Y:S01]  /*00d0*/  IMAD.HI R6, R7, -0x6db6db6d, R6 ;  /* 0x9249249307067827 */ /* 0x000fe200078e0206 */
[----:B------:R-:W-:Y:S02]  /*00e0*/  SHF.R.U32.HI R9, RZ, 0x1f, R2 ;  /* 0x0000001fff097819 */ /* 0x000fe40000011602 */
[----:B------:R-:W-:Y:S02]  /*00f0*/  LEA.HI.SX32 R3, R0, R3, 0x1b ;  /* 0x0000000300037211 */ /* 0x000fe400078fdaff */
[----:B------:R-:W-:Y:S02]  /*0100*/  LEA.HI.SX32 R9, R2, R9, 0x1d ;  /* 0x0000000902097211 */ /* 0x000fe400078feaff */
[----:B------:R-:W-:Y:S01]  /*0110*/  MOV R2, RZ ;  /* 0x000000ff00027202 */ /* 0x000fe20000000f00 */
[----:B------:R-:W-:Y:S02]  /*0120*/  IMAD R3, R3, -0x62, R7 ;  /* 0xffffff9e03037824 */ /* 0x000fe400078e0207 */
[----:B------:R-:W-:Y:S01]  /*0130*/  IMAD R9, R9, -0xe, R5 ;  /* 0xfffffff209097824 */ /* 0x000fe200078e0205 */
[----:B------:R-:W-:Y:S01]  /*0140*/  SHF.R.U32.HI R5, RZ, 0x1f, R6 ;  /* 0x0000001fff057819 */ /* 0x000fe20000011606 */
[----:B------:R-:W-:-:S03]  /*0150*/  IMAD.HI R2, R3, -0x6db6db6d, R2 ;  /* 0x9249249303027827 */ /* 0x000fc600078e0202 */
[----:B------:R-:W-:Y:S02]  /*0160*/  SHF.L.U32 R9, R9, 0x2, RZ ;  /* 0x0000000209097819 */ /* 0x000fe400000006ff */
[----:B------:R-:W-:Y:S02]  /*0170*/  SHF.R.U32.HI R3, RZ, 0x1f, R2 ;  /* 0x0000001fff037819 */ /* 0x000fe40000011602 */
[----:B------:R-:W-:Y:S02]  /*0180*/  IADD3 R0, R9, -0x1, RZ ;  /* 0xffffffff09007810 */ /* 0x000fe40007ffe0ff */
[----:B------:R-:W-:Y:S02]  /*0190*/  LEA.HI R3, R2, R3, RZ, 0x1e ;  /* 0x0000000302037211 */ /* 0x000fe400078ff0ff */
[----:B------:R-:W-:Y:S02]  /*01a0*/  ISETP.GT.U32.AND P3, PT, R0, 0x37, PT ;  /* 0x000000370000780c */ /* 0x000fe40003f64070 */
[----:B------:R-:W-:-:S02]  /*01b0*/  SHF.L.U32 R3, R3, 0x2, RZ ;  /* 0x0000000203037819 */ /* 0x000fc400000006ff */
[----:B------:R-:W-:Y:S02]  /*01c0*/  LEA.HI.SX32 R6, R6, R5, 0x1e ;  /* 0x0000000506067211 */ /* 0x000fe400078ff2ff */
[----:B------:R-:W-:-:S03]  /*01d0*/  IADD3 R10, R3, -0x1, RZ ;  /* 0xffffffff030a7810 */ /* 0x000fc60007ffe0ff */
[----:B------:R-:W-:Y:S01]  /*01e0*/  IMAD R6, R6, 0xe0, R9 ;  /* 0x000000e006067824 */ /* 0x000fe200078e0209 */
[----:B------:R-:W-:-:S03]  /*01f0*/  ISETP.GT.U32.OR P6, PT, R10, 0x37, P3 ;  /* 0x000000370a00780c */ /* 0x000fc60001fc4470 */
[----:B------:R-:W-:-:S10]  /*0200*/  IMAD.WIDE R30, R6, R31, c[0x0][0x168] ;  /* 0x00005a00061e7625 */ /* 0x000fd400078e021f */
[----:B------:R-:W2:Y:S01]  /*0210*/  @!P6 LDG.E.CONSTANT R2, [R30.64+-0xe4] ;  /* 0xffff1c041e02e981 */ /* 0x000ea2000c1e9900 */
[C---:B------:R-:W-:Y:S01]  /*0220*/  IADD3 R0, R9.reuse, 0x1, RZ ;  /* 0x0000000109007810 */ /* 0x040fe20007ffe0ff */
[----:B------:R-:W-:Y:S01]  /*0230*/  CS2R R34, SRZ ;  /* 0x0000000000227805 */ /* 0x000fe2000001ff00 */
[C---:B------:R-:W-:Y:S02]  /*0240*/  ISETP.GT.U32.AND P4, PT, R9.reuse, 0x37, PT ;  /* 0x000000370900780c */ /* 0x040fe40003f84070 */
[----:B------:R-:W-:Y:S02]  /*0250*/  ISETP.GT.U32.AND P5, PT, R0, 0x37, PT ;  /* 0x000000370000780c */ /* 0x000fe40003fa4070 */
[----:B------:R-:W-:Y:S02]  /*0260*/  IADD3 R0, R9, 0x2, RZ ;  /* 0x0000000209007810 */ /* 0x000fe40007ffe0ff */
[----:B------:R-:W-:Y:S02]  /*0270*/  ISETP.GT.U32.OR P1, PT, R10, 0x37, P4 ;  /* 0x000000370a00780c */ /* 0x000fe40002724470 */
[----:B------:R-:W-:-:S02]  /*0280*/  ISETP.GT.U32.AND P0, PT, R0, 0x37, PT ;  /* 0x000000370000780c */ /* 0x000fc40003f04070 */
[----:B------:R-:W-:Y:S02]  /*0290*/  ISETP.GT.U32.OR P2, PT, R10, 0x37, P5 ;  /* 0x000000370a00780c */ /* 0x000fe40002f44470 */
[----:B------:R-:W-:Y:S02]  /*02a0*/  IADD3 R0, R9, 0x3, RZ ;  /* 0x0000000309007810 */ /* 0x000fe40007ffe0ff */
[----:B------:R-:W-:Y:S01]  /*02b0*/  MOV R36, RZ ;  /* 0x000000ff00247202 */ /* 0x000fe20000000f00 */
[----:B------:R-:W-:-:S08]  /*02c0*/  CS2R R32, SRZ ;  /* 0x0000000000207805 */ /* 0x000fd0000001ff00 */
[----:B------:R-:W3:Y:S01]  /*02d0*/  @!P2 LDG.E.CONSTANT R36, [R30.64+-0xdc] ;  /* 0xffff24041e24a981 */ /* 0x000ee2000c1e9900 */
[----:B------:R-:W-:Y:S02]  /*02e0*/  MOV R45, RZ ;  /* 0x000000ff002d7202 */ /* 0x000fe40000000f00 */
[----:B------:R-:W-:Y:S01]  /*02f0*/  MOV R43, RZ ;  /* 0x000000ff002b7202 */ /* 0x000fe20000000f00 */
[----:B------:R-:W-:Y:S01]  /*0300*/  CS2R R28, SRZ ;  /* 0x00000000001c7805 */ /* 0x000fe2000001ff00 */
[----:B------:R-:W-:Y:S01]  /*0310*/  IADD3 R9, R9, 0x4, RZ ;  /* 0x0000000409097810 */ /* 0x000fe20007ffe0ff */
[----:B------:R-:W-:Y:S01]  /*0320*/  CS2R R26, SRZ ;  /* 0x00000000001a7805 */ /* 0x000fe2000001ff00 */
[C---:B------:R-:W-:Y:S02]  /*0330*/  IADD3 R4, R3.reuse, 0x1, RZ ;  /* 0x0000000103047810 */ /* 0x040fe40007ffe0ff */
[----:B------:R-:W-:Y:S01]  /*0340*/  MOV R53, RZ ;  /* 0x000000ff00357202 */ /* 0x000fe20000000f00 */
[----:B------:R-:W-:Y:S01]  /*0350*/  CS2R R24, SRZ ;  /* 0x0000000000187805 */ /* 0x000fe2000001ff00 */
[----:B------:R-:W-:Y:S01]  /*0360*/  CS2R R12, SRZ ;  /* 0x00000000000c7805 */ /* 0x000fe2000001ff00 */
[----:B------:R-:W-:Y:S01]  /*0370*/  CS2R R18, SRZ ;  /* 0x0000000000127805 */ /* 0x000fe2000001ff00 */
[----:B------:R-:W-:-:S02]  /*0380*/  IADD3 R6, R3, 0x2, RZ ;  /* 0x0000000203067810 */ /* 0x000fc40007ffe0ff */
[----:B------:R-:W-:Y:S02]  /*0390*/  MOV R11, RZ ;  /* 0x000000ff000b7202 */ /* 0x000fe40000000f00 */
[----:B------:R-:W-:Y:S01]  /*03a0*/  MOV R16, RZ ;  /* 0x000000ff00107202 */ /* 0x000fe20000000f00 */
[----:B------:R-:W-:Y:S01]  /*03b0*/  CS2R R22, SRZ ;  /* 0x0000000000167805 */ /* 0x000fe2000001ff00 */
[----:B------:R-:W-:Y:S01]  /*03c0*/  CS2R R14, SRZ ;  /* 0x00000000000e7805 */ /* 0x000fe2000001ff00 */
[----:B------:R-:W-:Y:S01]  /*03d0*/  IADD3 R8, R3, 0x3, RZ ;  /* 0x0000000303087810 */ /* 0x000fe20007ffe0ff */
[----:B------:R-:W-:Y:S01]  /*03e0*/  CS2R R20, SRZ ;  /* 0x0000000000147805 */ /* 0x000fe2000001ff00 */
[----:B------:R-:W-:Y:S01]  /*03f0*/  MOV R7, RZ ;  /* 0x000000ff00077202 */ /* 0x000fe20000000f00 */
[----:B--2---:R-:W-:Y:S01]  /*0400*/  @!P6 FADD R35, RZ, R2 ;  /* 0x00000002ff23e221 */ /* 0x004fe20000000000 */
[----:B------:R-:W-:Y:S02]  /*0410*/  MOV R2, RZ ;  /* 0x000000ff00027202 */ /* 0x000fe40000000f00 */
[----:B------:R-:W-:-:S04]  /*0420*/  ISETP.GT.U32.OR P6, PT, R10, 0x37, P0 ;  /* 0x000000370a00780c */ /* 0x000fc800007c4470 */
[----:B------:R-:W2:Y:S01]  /*0430*/  @!P1 LDG.E.CONSTANT R2, [R30.64+-0xe0] ;  /* 0xffff20041e029981 */ /* 0x000ea2000c1e9900 */
[----:B------:R-:W-:-:S04]  /*0440*/  ISETP.GT.U32.AND P1, PT, R0, 0x37, PT ;  /* 0x000000370000780c */ /* 0x000fc80003f24070 */
[----:B------:R-:W-:-:S04]  /*0450*/  ISETP.GT.U32.OR P2, PT, R10, 0x37, P1 ;  /* 0x000000370a00780c */ /* 0x000fc80000f44470 */
[----:B------:R-:W4:Y:S01]  /*0460*/  @!P6 LDG.E.CONSTANT R34, [R30.64+-0xd8] ;  /* 0xffff28041e22e981 */ /* 0x000f22000c1e9900 */
[----:B------:R-:W-:Y:S02]  /*0470*/  ISETP.GT.U32.OR P6, PT, R3, 0x37, P3 ;  /* 0x000000370300780c */ /* 0x000fe40001fc4470 */
[----:B------:R-:W-:-:S06]  /*0480*/  MOV R0, RZ ;  /* 0x000000ff00007202 */ /* 0x000fcc0000000f00 */
[----:B------:R0:W5:Y:S01]  /*0490*/  @!P2 LDG.E.CONSTANT R33, [R30.64+-0xd4] ;  /* 0xffff2c041e21a981 */ /* 0x000162000c1e9900 */
[----:B------:R-:W-:-:S04]  /*04a0*/  ISETP.GT.U32.OR P2, PT, R3, 0x37, P4 ;  /* 0x000000370300780c */ /* 0x000fc80002744470 */
[----:B------:R-:W4:Y:S01]  /*04b0*/  @!P6 LDG.E.CONSTANT R0, [R30.64+-0x4] ;  /* 0xfffffc041e00e981 */ /* 0x000f22000c1e9900 */
[----:B------:R-:W-:-:S08]  /*04c0*/  ISETP.GT.U32.OR P6, PT, R3, 0x37, P5 ;  /* 0x000000370300780c */ /* 0x000fd00002fc4470 */
[----:B------:R0:W4:Y:S01]  /*04d0*/  @!P2 LDG.E.CONSTANT R45, [R30.64] ;  /* 0x000000041e2da981 */ /* 0x000122000c1e9900 */
[----:B------:R-:W-:-:S04]  /*04e0*/  ISETP.GT.U32.OR P2, PT, R3, 0x37, P0 ;  /* 0x000000370300780c */ /* 0x000fc80000744470 */
[----:B------:R0:W4:Y:S01]  /*04f0*/  @!P6 LDG.E.CONSTANT R43, [R30.64+0x4] ;  /* 0x000004041e2be981 */ /* 0x000122000c1e9900 */
[----:B------:R-:W-:-:S08]  /*0500*/  ISETP.GT.U32.OR P6, PT, R3, 0x37, P1 ;  /* 0x000000370300780c */ /* 0x000fd00000fc4470 */
[----:B------:R0:W5:Y:S01]  /*0510*/  @!P2 LDG.E.CONSTANT R32, [R30.64+0x8] ;  /* 0x000008041e20a981 */ /* 0x000162000c1e9900 */
[----:B------:R-:W-:-:S04]  /*0520*/  ISETP.GT.U32.AND P2, PT, R9, 0x37, PT ;  /* 0x000000370900780c */ /* 0x000fc80003f44070 */
[----:B------:R0:W5:Y:S01]  /*0530*/  @!P6 LDG.E.CONSTANT R29, [R30.64+0xc] ;  /* 0x00000c041e1de981 */ /* 0x000162000c1e9900 */
[----:B------:R-:W-:-:S13]  /*0540*/  ISETP.GT.U32.OR P6, PT, R3, 0x37, P2 ;  /* 0x000000370300780c */ /* 0x000fda00017c4470 */
        /* <DEDUP_REMOVED lines=27> */
[----:B------:R-:W-:Y:S02]  /*0700*/  ISETP.GT.U32.OR P6, PT, R8, 0x37, P0 ;  /* 0x000000370800780c */ /* 0x000fe400007c4470 */
[----:B------:R-:W-:-:S11]  /*0710*/  MOV R5, RZ ;  /* 0x000000ff00057202 */ /* 0x000fd60000000f00 */
[----:B------:R0:W5:Y:S01]  /*0720*/  @!P6 LDG.E.CONSTANT R19, [R30.64+0x2a8] ;  /* 0x0002a8041e13e981 */ /* 0x000162000c1e9900 */
[----:B------:R-:W-:-:S13]  /*0730*/  ISETP.GT.U32.OR P6, PT, R8, 0x37, P1 ;  /* 0x000000370800780c */ /* 0x000fda0000fc4470 */
[----:B------:R0:W5:Y:S01]  /*0740*/  @!P6 LDG.E.CONSTANT R5, [R30.64+0x2ac] ;  /* 0x0002ac041e05e981 */ /* 0x000162000c1e9900 */
[----:B------:R-:W-:-:S13]  /*0750*/  ISETP.GT.U32.OR P6, PT, R10, 0x37, P2 ;  /* 0x000000370a00780c */ /* 0x000fda00017c4470 */
[----:B------:R0:W5:Y:S01]  /*0760*/  @!P6 LDG.E.CONSTANT R27, [R30.64+-0xd0] ;  /* 0xffff30041e1be981 */ /* 0x000162000c1e9900 */
[----:B------:R-:W-:-:S13]  /*0770*/  ISETP.GT.U32.OR P6, PT, R4, 0x37, P2 ;  /* 0x000000370400780c */ /* 0x000fda00017c4470 */
[----:B------:R0:W5:Y:S01]  /*0780*/  @!P6 LDG.E.CONSTANT R23, [R30.64+0xf0] ;  /* 0x0000f0041e17e981 */ /* 0x000162000c1e9900 */
[----:B------:R-:W-:Y:S02]  /*0790*/  ISETP.GT.U32.OR P6, PT, R6, 0x37, P2 ;  /* 0x000000370600780c */ /* 0x000fe400017c4470 */
[----:B------:R-:W-:Y:S01]  /*07a0*/  IADD3 R3, R3, 0x4, RZ ;  /* 0x0000000403037810 */ /* 0x000fe20007ffe0ff */
[----:B---3--:R-:W-:Y:S01]  /*07b0*/  FADD R38, R36, R36 ;  /* 0x0000002424267221 */ /* 0x008fe20000000000 */
[----:B--2---:R-:W-:Y:S02]  /*07c0*/  FFMA R35, R2, -1.5, R35 ;  /* 0xbfc0000002237823 */ /* 0x004fe40000000023 */
[C---:B------:R-:W-:Y:S02]  /*07d0*/  ISETP.GT.U32.OR P3, PT, R3.reuse, 0x37, P3 ;  /* 0x000000370300780c */ /* 0x040fe40001f64470 */
[C---:B------:R-:W-:Y:S02]  /*07e0*/  ISETP.GT.U32.OR P4, PT, R3.reuse, 0x37, P4 ;  /* 0x000000370300780c */ /* 0x040fe40002784470 */
[----:B------:R-:W-:-:S03]  /*07f0*/  ISETP.GT.U32.OR P5, PT, R3, 0x37, P5 ;  /* 0x000000370300780c */ /* 0x000fc60002fa4470 */
[----:B------:R0:W2:Y:S01]  /*0800*/  @!P6 LDG.E.CONSTANT R15, [R30.64+0x1d0] ;  /* 0x0001d0041e0fe981 */ /* 0x0000a2000c1e9900 */
[----:B------:R-:W-:Y:S02]  /*0810*/  ISETP.GT.U32.OR P6, PT, R8, 0x37, P2 ;  /* 0x000000370800780c */ /* 0x000fe400017c4470 */
[C---:B------:R-:W-:Y:S02]  /*0820*/  ISETP.GT.U32.OR P0, PT, R3.reuse, 0x37, P0 ;  /* 0x000000370300780c */ /* 0x040fe40000704470 */
[C---:B------:R-:W-:Y:S02]  /*0830*/  ISETP.GT.U32.OR P1, PT, R3.reuse, 0x37, P1 ;  /* 0x000000370300780c */ /* 0x040fe40000f24470 */
[----:B------:R-:W-:Y:S01]  /*0840*/  ISETP.GT.U32.OR P2, PT, R3, 0x37, P2 ;  /* 0x000000370300780c */ /* 0x000fe20001744470 */
[----:B------:R-:W-:Y:S01]  /*0850*/  FADD R35, R35, -R38 ;  /* 0x8000002623237221 */ /* 0x000fe20000000000 */
[C-C-:B------:R-:W-:Y:S01]  /*0860*/  FADD R38, R2.reuse, R2.reuse ;  /* 0x0000000202267221 */ /* 0x140fe20000000000 */
[--C-:B------:R-:W-:Y:S01]  /*0870*/  FADD R39, RZ, -R2.reuse ;  /* 0x80000002ff277221 */ /* 0x100fe20000000000 */
[----:B------:R-:W-:Y:S01]  /*0880*/  FFMA R49, R2, 0.5, RZ ;  /* 0x3f00000002317823 */ /* 0x000fe200000000ff */
[----:B------:R-:W-:Y:S01]  /*0890*/  FADD R37, RZ, R2 ;  /* 0x00000002ff257221 */ /* 0x000fe20000000000 */
[----:B------:R-:W-:Y:S01]  /*08a0*/  MOV R10, RZ ;  /* 0x000000ff000a7202 */ /* 0x000fe20000000f00 */
[----:B------:R-:W-:Y:S01]  /*08b0*/  CS2R R8, SRZ ;  /* 0x0000000000087805 */ /* 0x000fe2000001ff00 */
[----:B------:R-:W-:Y:S01]  /*08c0*/  MOV R6, RZ ;  /* 0x000000ff00067202 */ /* 0x000fe20000000f00 */
[----:B------:R0:W3:Y:S01]  /*08d0*/  @!P6 LDG.E.CONSTANT R13, [R30.64+0x2b0] ;  /* 0x0002b0041e0de981 */ /* 0x0000e2000c1e9900 */
[----:B------:R-:W-:-:S02]  /*08e0*/  MOV R4, RZ ;  /* 0x000000ff00047202 */ /* 0x000fc40000000f00 */
[----:B------:R-:W-:Y:S01]  /*08f0*/  MOV R3, RZ ;  /* 0x000000ff00037202 */ /* 0x000fe20000000f00 */
[----:B------:R-:W-:Y:S01]  /*0900*/  FADD R47, RZ, -R38 ;  /* 0x80000026ff2f7221 */ /* 0x000fe20000000000 */
[C---:B------:R-:W-:Y:S01]  /*0910*/  FFMA R41, R36.reuse, 0.5, R39 ;  /* 0x3f00000024297823 */ /* 0x040fe20000000027 */
[----:B------:R-:W-:Y:S01]  /*0920*/  FADD R49, R49, -R36 ;  /* 0x8000002431317221 */ /* 0x000fe20000000000 */
[C-C-:B------:R-:W-:Y:S01]  /*0930*/  FFMA R39, R36.reuse, -2.5, R37.reuse ;  /* 0xc020000024277823 */ /* 0x140fe20000000025 */
[----:B------:R-:W-:Y:S01]  /*0940*/  FFMA R37, R36, -1.5, R37 ;  /* 0xbfc0000024257823 */ /* 0x000fe20000000025 */
[C---:B----4-:R-:W-:Y:S01]  /*0950*/  FADD R2, R34.reuse, R34 ;  /* 0x0000002222027221 */ /* 0x050fe20000000000 */
[----:B------:R0:W4:Y:S01]  /*0960*/  @!P4 LDG.E.CONSTANT R10, [R30.64+0x380] ;  /* 0x000380041e0ac981 */ /* 0x000122000c1e9900 */
[----:B------:R-:W-:Y:S01]  /*0970*/  FADD R47, R47, -R36 ;  /* 0x800000242f2f7221 */ /* 0x000fe20000000000 */
[C---:B------:R-:W-:Y:S01]  /*0980*/  FFMA R40, R34.reuse, 2.5, R41 ;  /* 0x4020000022287823 */ /* 0x040fe20000000029 */
[----:B------:R-:W-:Y:S01]  /*0990*/  FFMA R36, R34, -0.5, R49 ;  /* 0xbf00000022247823 */ /* 0x000fe20000000031 */
[----:B------:R0:W2:Y:S01]  /*09a0*/  @!P3 LDG.E.CONSTANT R6, [R30.64+0x37c] ;  /* 0x00037c041e06b981 */ /* 0x0000a2000c1e9900 */
[----:B------:R-:W-:-:S03]  /*09b0*/  FADD R52, -R2, R37 ;  /* 0x0000002502347221 */ /* 0x000fc60000000100 */
[----:B------:R0:W2:Y:S04]  /*09c0*/  @!P0 LDG.E.CONSTANT R8, [R30.64+0x388] ;  /* 0x000388041e088981 */ /* 0x0000a8000c1e9900 */
[----:B------:R0:W2:Y:S04]  /*09d0*/  @!P5 LDG.E.CONSTANT R9, [R30.64+0x384] ;  /* 0x000384041e09d981 */ /* 0x0000a8000c1e9900 */
[----:B------:R0:W2:Y:S04]  /*09e0*/  @!P1 LDG.E.CONSTANT R4, [R30.64+0x38c] ;  /* 0x00038c041e049981 */ /* 0x0000a8000c1e9900 */
[----:B------:R0:W2:Y:S01]  /*09f0*/  @!P2 LDG.E.CONSTANT R3, [R30.64+0x390] ;  /* 0x000390041e03a981 */ /* 0x0000a2000c1e9900 */
[----:B------:R-:W-:Y:S01]  /*0a00*/  FADD R2, R47, R2 ;  /* 0x000000022f027221 */ /* 0x000fe20000000000 */
[----:B------:R-:W-:Y:S01]  /*0a10*/  FFMA R37, R0, 0.5, RZ ;  /* 0x3f00000000257823 */ /* 0x000fe200000000ff */
[C---:B0-----:R-:W-:Y:S01]  /*0a20*/  FFMA R30, R34.reuse, 0.5, R39 ;  /* 0x3f000000221e7823 */ /* 0x041fe20000000027 */
[----:B------:R-:W-:Y:S01]  /*0a30*/  FFMA R34, R34, 1.5, R35 ;  /* 0x3fc0000022227823 */ /* 0x000fe20000000023 */
[----:B-----5:R-:W-:-:S03]  /*0a40*/  FADD R48, R2, R33 ;  /* 0x0000002102307221 */ /* 0x020fc60000000000 */
[--C-:B------:R-:W-:Y:S01]  /*0a50*/  FADD R35, R34, R33.reuse ;  /* 0x0000002122237221 */ /* 0x100fe20000000000 */
[----:B------:R-:W-:Y:S01]  /*0a60*/  FMUL R2, R45, 0.5 ;  /* 0x3f0000002d027820 */ /* 0x000fe20000400000 */
[--C-:B------:R-:W-:Y:S01]  /*0a70*/  FADD R30, R30, R33.reuse ;  /* 0x000000211e1e7221 */ /* 0x100fe20000000000 */
[--C-:B------:R-:W-:Y:S01]  /*0a80*/  FADD R40, R40, R33.reuse ;  /* 0x0000002128287221 */ /* 0x100fe20000000000 */
[----:B------:R-:W-:Y:S01]  /*0a90*/  FADD R39, R36, R33 ;  /* 0x0000002124277221 */ /* 0x000fe20000000000 */
[----:B------:R-:W-:Y:S01]  /*0aa0*/  FFMA R52, R33, 1.5, R52 ;  /* 0x3fc0000021347823 */ /* 0x000fe20000000034 */
[----:B------:R-:W-:Y:S01]  /*0ab0*/  FMUL R50, R45, -1.5 ;  /* 0xbfc000002d327820 */ /* 0x000fe20000400000 */
[----:B------:R-:W-:Y:S01]  /*0ac0*/  FFMA R35, R0, -1.5, R35 ;  /* 0xbfc0000000237823 */ /* 0x000fe20000000023 */
[C---:B------:R-:W-:Y:S01]  /*0ad0*/  FMUL R31, R43.reuse, -1.5 ;  /* 0xbfc000002b1f7820 */ /* 0x040fe20000400000 */
[----:B------:R-:W-:Y:S01]  /*0ae0*/  FMUL R33, R43, 0.5 ;  /* 0x3f0000002b217820 */ /* 0x000fe20000400000 */
[----:B------:R-:W-:Y:S01]  /*0af0*/  FFMA R49, R2, -1.5, R37 ;  /* 0xbfc0000002317823 */ /* 0x000fe20000000025 */
[C---:B------:R-:W-:Y:S01]  /*0b00*/  FADD R37, R50.reuse, R50 ;  /* 0x0000003232257221 */ /* 0x040fe20000000000 */
[C---:B------:R-:W-:Y:S01]  /*0b10*/  FFMA R35, R50.reuse, -1.5, R35 ;  /* 0xbfc0000032237823 */ /* 0x040fe20000000023 */
[----:B------:R-:W-:Y:S01]  /*0b20*/  FADD R34, R31, R31 ;  /* 0x0000001f1f227221 */ /* 0x000fe20000000000 */
[----:B------:R-:W-:Y:S01]  /*0b30*/  FADD R36, R33, R33 ;  /* 0x0000002121247221 */ /* 0x000fe20000000000 */
[----:B------:R-:W-:Y:S01]  /*0b40*/  FFMA R50, R50, 0.5, R39 ;  /* 0x3f00000032327823 */ /* 0x000fe20000000027 */
[----:B------:R-:W-:Y:S01]  /*0b50*/  FADD R46, RZ, R45 ;  /* 0x0000002dff2e7221 */ /* 0x000fe20000000000 */
[----:B------:R-:W-:Y:S01]  /*0b60*/  FADD R39, R2, R2 ;  /* 0x0000000202277221 */ /* 0x000fe20000000000 */
[----:B------:R-:W-:Y:S01]  /*0b70*/  FADD R48, R48, -R37 ;  /* 0x8000002530307221 */ /* 0x000fe20000000000 */
[----:B------:R-:W-:Y:S01]  /*0b80*/  FADD R49, R49, -R36 ;  /* 0x8000002431317221 */ /* 0x000fe20000000000 */
[----:B------:R-:W-:Y:S01]  /*0b90*/  FADD R35, R35, -R34 ;  /* 0x8000002223237221 */ /* 0x000fe20000000000 */
[----:B------:R-:W-:Y:S01]  /*0ba0*/  FMUL R44, R32, 0.5 ;  /* 0x3f000000202c7820 */ /* 0x000fe20000400000 */
[----:B------:R-:W-:Y:S01]  /*0bb0*/  FADD R38, RZ, -R2 ;  /* 0x80000002ff267221 */ /* 0x000fe20000000000 */
[----:B------:R-:W-:Y:S01]  /*0bc0*/  FFMA R37, R43, -2.5, R46 ;  /* 0xc02000002b257823 */ /* 0x000fe2000000002e */
[----:B------:R-:W-:Y:S01]  /*0bd0*/  FADD R36, RZ, -R45 ;  /* 0x8000002dff247221 */ /* 0x000fe20000000000 */
[----:B------:R-:W-:Y:S01]  /*0be0*/  FADD R34, RZ, R2 ;  /* 0x00000002ff227221 */ /* 0x000fe20000000000 */
[----:B------:R-:W-:Y:S01]  /*0bf0*/  FFMA R54, R2, 0.5, RZ ;  /* 0x3f00000002367823 */ /* 0x000fe200000000ff */
[----:B------:R-:W-:Y:S01]  /*0c00*/  FADD R42, RZ, -R39 ;  /* 0x80000027ff2a7221 */ /* 0x000fe20000000000 */
[--C-:B------:R-:W-:Y:S01]  /*0c10*/  FADD R41, R38, R43.reuse ;  /* 0x0000002b26297221 */ /* 0x100fe20000000000 */
[----:B------:R-:W-:Y:S01]  /*0c20*/  FADD R60, R37, R44 ;  /* 0x0000002c253c7221 */ /* 0x000fe20000000000 */
[----:B------:R-:W-:Y:S01]  /*0c30*/  FFMA R57, R43, 2.5, R36 ;  /* 0x402000002b397823 */ /* 0x000fe20000000024 */
[----:B------:R-:W-:Y:S01]  /*0c40*/  FADD R2, R44, R44 ;  /* 0x0000002c2c027221 */ /* 0x000fe20000000000 */
[C---:B------:R-:W-:Y:S01]  /*0c50*/  FFMA R51, R33.reuse, 0.5, R38 ;  /* 0x3f00000021337823 */ /* 0x040fe20000000026 */
[C---:B------:R-:W-:Y:S01]  /*0c60*/  FADD R39, -R33.reuse, R54 ;  /* 0x0000003621277221 */ /* 0x040fe20000000100 */
[----:B------:R-:W-:Y:S01]  /*0c70*/  FADD R59, R34, -R43 ;  /* 0x8000002b223b7221 */ /* 0x000fe20000000000 */
[C-C-:B------:R-:W-:Y:S01]  /*0c80*/  FFMA R47, R33.reuse, -2.5, R34.reuse ;  /* 0xc0200000212f7823 */ /* 0x140fe20000000022 */
[C---:B------:R-:W-:Y:S01]  /*0c90*/  FFMA R55, R33.reuse, -1.5, R34 ;  /* 0xbfc0000021377823 */ /* 0x040fe20000000022 */
[----:B------:R-:W-:Y:S01]  /*0ca0*/  FADD R37, -R33, R42 ;  /* 0x0000002a21257221 */ /* 0x000fe20000000100 */
[C---:B------:R-:W-:Y:S01]  /*0cb0*/  FADD R38, R44.reuse, R41 ;  /* 0x000000292c267221 */ /* 0x040fe20000000000 */
[C---:B------:R-:W-:Y:S01]  /*0cc0*/  FADD R34, -R44.reuse, R57 ;  /* 0x000000392c227221 */ /* 0x040fe20000000100 */
[C---:B------:R-:W-:Y:S01]  /*0cd0*/  FFMA R49, R44.reuse, 1.5, R49 ;  /* 0x3fc000002c317823 */ /* 0x040fe20000000031 */
[C---:B------:R-:W-:Y:S01]  /*0ce0*/  FADD R59, -R44.reuse, R59 ;  /* 0x0000003b2c3b7221 */ /* 0x040fe20000000100 */
[C---:B------:R-:W-:Y:S01]  /*0cf0*/  FFMA R41, R44.reuse, 2.5, R51 ;  /* 0x402000002c297823 */ /* 0x040fe20000000033 */
[----:B------:R-:W-:Y:S01]  /*0d00*/  FFMA R42, R44, 0.5, R47 ;  /* 0x3f0000002c2a7823 */ /* 0x000fe2000000002f */
[----:B------:R-:W-:Y:S01]  /*0d10*/  FADD R55, -R2, R55 ;  /* 0x0000003702377221 */ /* 0x000fe20000000100 */
[----:B------:R-:W-:Y:S01]  /*0d20*/  FFMA R40, R45, 1.5, R40 ;  /* 0x3fc000002d287823 */ /* 0x000fe20000000028 */
[----:B------:R-:W-:Y:S01]  /*0d30*/  FFMA R44, R44, -0.5, R39 ;  /* 0xbf0000002c2c7823 */ /* 0x000fe20000000027 */
[----:B------:R-:W-:Y:S01]  /*0d40*/  FFMA R39, R43, 1.5, R50 ;  /* 0x3fc000002b277823 */ /* 0x000fe20000000032 */
[----:B------:R-:W-:Y:S01]  /*0d50*/  FFMA R30, R45, -1.5, R30 ;  /* 0xbfc000002d1e7823 */ /* 0x000fe2000000001e */
[C---:B------:R-:W-:Y:S01]  /*0d60*/  FFMA R48, R43.reuse, 1.5, R48 ;  /* 0x3fc000002b307823 */ /* 0x040fe20000000030 */
[----:B------:R-:W-:Y:S01]  /*0d70*/  FFMA R61, R43, 1.5, R36 ;  /* 0x3fc000002b3d7823 */ /* 0x000fe20000000024 */
[--C-:B------:R-:W-:Y:S01]  /*0d80*/  FADD R60, R60, R29.reuse ;  /* 0x0000001d3c3c7221 */ /* 0x100fe20000000000 */
[--C-:B------:R-:W-:Y:S01]  /*0d90*/  FADD R34, R34, -R29.reuse ;  /* 0x8000001d22227221 */ /* 0x100fe20000000000 */
[--C-:B------:R-:W-:Y:S01]  /*0da0*/  FADD R59, R59, R29.reuse ;  /* 0x0000001d3b3b7221 */ /* 0x100fe20000000000 */
[----:B------:R-:W-:Y:S01]  /*0db0*/  FADD R38, R38, -R29 ;  /* 0x8000001d26267221 */ /* 0x000fe20000000000 */
[----:B------:R-:W-:Y:S01]  /*0dc0*/  FADD R54, R52, R27 ;  /* 0x0000001b34367221 */ /* 0x000fe20000000000 */
[----:B------:R-:W-:Y:S01]  /*0dd0*/  FADD R52, R37, R2 ;  /* 0x0000000225347221 */ /* 0x000fe20000000000 */
[----:B------:R-:W-:-:S02]  /*0de0*/  FMUL R2, R32, -1.5 ;  /* 0xbfc0000020027820 */ /* 0x000fc40000400000 */
[----:B------:R-:W-:Y:S01]  /*0df0*/  FFMA R54, R45, -1.5, R54 ;  /* 0xbfc000002d367823 */ /* 0x000fe20000000036 */
[C---:B------:R-:W-:Y:S01]  /*0e00*/  FFMA R37, R31.reuse, 0.5, R40 ;  /* 0x3f0000001f257823 */ /* 0x040fe20000000028 */
[C---:B------:R-:W-:Y:S02]  /*0e10*/  FADD R51, R2.reuse, R2 ;  /* 0x0000000202337221 */ /* 0x040fe40000000000 */
[----:B------:R-:W-:Y:S01]  /*0e20*/  FFMA R40, R31, -1.5, R54 ;  /* 0xbfc000001f287823 */ /* 0x000fe20000000036 */
[----:B------:R-:W-:Y:S01]  /*0e30*/  FFMA R54, R2, -0.5, R39 ;  /* 0xbf00000002367823 */ /* 0x000fe20000000027 */
[----:B------:R-:W-:Y:S01]  /*0e40*/  FADD R39, R45, R45 ;  /* 0x0000002d2d277221 */ /* 0x000fe20000000000 */
[----:B------:R-:W-:Y:S01]  /*0e50*/  FFMA R27, R31, -2.5, R30 ;  /* 0xc02000001f1b7823 */ /* 0x000fe2000000001e */
[----:B------:R-:W-:Y:S01]  /*0e60*/  FADD R56, R48, R51 ;  /* 0x0000003330387221 */ /* 0x000fe20000000000 */
[----:B------:R-:W-:Y:S01]  /*0e70*/  FADD R51, -R51, R40 ;  /* 0x0000002833337221 */ /* 0x000fe20000000100 */
[--C-:B------:R-:W-:Y:S01]  /*0e80*/  FADD R40, RZ, -R39.reuse ;  /* 0x80000027ff287221 */ /* 0x100fe20000000000 */
[----:B------:R-:W-:Y:S01]  /*0e90*/  FADD R39, RZ, R39 ;  /* 0x00000027ff277221 */ /* 0x000fe20000000000 */
[C---:B------:R-:W-:Y:S01]  /*0ea0*/  FFMA R30, R2.reuse, 0.5, R27 ;  /* 0x3f000000021e7823 */ /* 0x040fe2000000001b */
[C---:B------:R-:W-:Y:S01]  /*0eb0*/  FFMA R31, R2.reuse, 2.5, R37 ;  /* 0x40200000021f7823 */ /* 0x040fe20000000025 */
[----:B------:R-:W-:Y:S01]  /*0ec0*/  FFMA R27, R2, 1.5, R35 ;  /* 0x3fc00000021b7823 */ /* 0x000fe20000000023 */
[----:B------:R-:W-:Y:S01]  /*0ed0*/  FADD R2, R32, R32 ;  /* 0x0000002020027221 */ /* 0x000fe20000000000 */
[----:B------:R-:W-:Y:S01]  /*0ee0*/  FFMA R35, R43, -1.5, R46 ;  /* 0xbfc000002b237823 */ /* 0x000fe2000000002e */
[--C-:B------:R-:W-:Y:S01]  /*0ef0*/  FADD R47, R40, -R43.reuse ;  /* 0x8000002b282f7221 */ /* 0x100fe20000000000 */
[----:B------:R-:W-:Y:S01]  /*0f00*/  FADD R57, R39, R43 ;  /* 0x0000002b27397221 */ /* 0x000fe20000000000 */
[----:B------:R-:W-:Y:S01]  /*0f10*/  FADD R37, R46, -R33 ;  /* 0x800000212e257221 */ /* 0x000fe20000000000 */
[----:B------:R-:W-:Y:S01]  /*0f20*/  FADD R33, R33, R36 ;  /* 0x0000002421217221 */ /* 0x000fe20000000000 */
[C---:B------:R-:W-:Y:S01]  /*0f30*/  FADD R46, -R2.reuse, R35 ;  /* 0x00000023022e7221 */ /* 0x040fe20000000100 */
[C---:B------:R-:W-:Y:S01]  /*0f40*/  FADD R35, R2.reuse, R61 ;  /* 0x0000003d02237221 */ /* 0x040fe20000000000 */
[----:B------:R-:W-:Y:S01]  /*0f50*/  FADD R50, R47, R2 ;  /* 0x000000022f327221 */ /* 0x000fe20000000000 */
[----:B------:R-:W-:Y:S01]  /*0f60*/  FADD R36, -R2, R57 ;  /* 0x0000003902247221 */ /* 0x000fe20000000100 */
[--C-:B------:R-:W-:Y:S01]  /*0f70*/  FADD R2, RZ, R0.reuse ;  /* 0x00000000ff027221 */ /* 0x100fe20000000000 */
[--C-:B------:R-:W-:Y:S01]  /*0f80*/  FADD R48, RZ, -R0.reuse ;  /* 0x80000000ff307221 */ /* 0x100fe20000000000 */
[----:B------:R-:W-:Y:S01]  /*0f90*/  FADD R47, R0, R0 ;  /* 0x00000000002f7221 */ /* 0x000fe20000000000 */
[C---:B------:R-:W-:Y:S01]  /*0fa0*/  FMUL R0, R45.reuse, -2 ;  /* 0xc00000002d007820 */ /* 0x040fe20000400000 */
[C---:B------:R-:W-:Y:S01]  /*0fb0*/  FFMA R57, R45.reuse, -1.5, R2 ;  /* 0xbfc000002d397823 */ /* 0x040fe20000000002 */
[----:B------:R-:W-:Y:S01]  /*0fc0*/  FFMA R2, R45, 1.5, R48 ;  /* 0x3fc000002d027823 */ /* 0x000fe20000000030 */
[----:B------:R-:W-:Y:S01]  /*0fd0*/  FADD R45, RZ, -R47 ;  /* 0x8000002fff2d7221 */ /* 0x000fe20000000000 */
[----:B------:R-:W-:-:S03]  /*0fe0*/  FMUL R47, R43, -2 ;  /* 0xc00000002b2f7820 */ /* 0x000fc60000400000 */
[C---:B------:R-:W-:Y:S01]  /*0ff0*/  FFMA R45, R0.reuse, -1.5, R45 ;  /* 0xbfc00000002d7823 */ /* 0x040fe2000000002d */
[----:B------:R-:W-:Y:S01]  /*1000*/  FADD R48, R47, R47 ;  /* 0x0000002f2f307221 */ /* 0x000fe20000000000 */
[----:B------:R-:W-:-:S03]  /*1010*/  FADD R58, R0, R0 ;  /* 0x00000000003a7221 */ /* 0x000fc60000000000 */
[----:B------:R-:W-:Y:S01]  /*1020*/  FADD R48, R45, -R48 ;  /* 0x800000302d307221 */ /* 0x000fe20000000000 */
[----:B------:R-:W-:Y:S01]  /*1030*/  FADD R45, R43, R43 ;  /* 0x0000002b2b2d7221 */ /* 0x000fe20000000000 */
[----:B------:R-:W-:Y:S01]  /*1040*/  FADD R58, RZ, -R58 ;  /* 0x8000003aff3a7221 */ /* 0x000fe20000000000 */
[----:B------:R-:W-:Y:S02]  /*1050*/  FFMA R61, R0, 0.5, RZ ;  /* 0x3f000000003d7823 */ /* 0x000fe400000000ff */
[----:B------:R-:W-:Y:S01]  /*1060*/  FADD R43, R45, R2 ;  /* 0x000000022d2b7221 */ /* 0x000fe20000000000 */
[----:B------:R-:W-:Y:S01]  /*1070*/  FADD R57, R57, -R45 ;  /* 0x8000002d39397221 */ /* 0x000fe20000000000 */
[----:B------:R-:W-:Y:S01]  /*1080*/  FADD R0, R45, R58 ;  /* 0x0000003a2d007221 */ /* 0x000fe20000000000 */
[C---:B------:R-:W-:Y:S01]  /*1090*/  FFMA R58, R32.reuse, 2.5, R33 ;  /* 0x40200000203a7823 */ /* 0x040fe20000000021 */
[C---:B------:R-:W-:Y:S01]  /*10a0*/  FFMA R2, R32.reuse, -1.5, R43 ;  /* 0xbfc0000020027823 */ /* 0x040fe2000000002b */
[C---:B------:R-:W-:Y:S01]  /*10b0*/  FFMA R37, R32.reuse, -2.5, R37 ;  /* 0xc020000020257823 */ /* 0x040fe20000000025 */
[C---:B------:R-:W-:Y:S01]  /*10c0*/  FFMA R33, R32.reuse, 1.5, R57 ;  /* 0x3fc0000020217823 */ /* 0x040fe20000000039 */
[----:B------:R-:W-:Y:S01]  /*10d0*/  FMUL R43, R32, -2 ;  /* 0xc0000000202b7820 */ /* 0x000fe20000400000 */
[--C-:B------:R-:W-:Y:S01]  /*10e0*/  FFMA R32, R47, -2.5, R40.reuse ;  /* 0xc02000002f207823 */ /* 0x100fe20000000028 */
[----:B------:R-:W-:Y:S01]  /*10f0*/  FADD R45, R45, R61 ;  /* 0x0000003d2d2d7221 */ /* 0x000fe20000000000 */
[C---:B------:R-:W-:Y:S01]  /*1100*/  FFMA R39, R47.reuse, 0.5, R39 ;  /* 0x3f0000002f277823 */ /* 0x040fe20000000027 */
[----:B------:R-:W-:Y:S01]  /*1110*/  FFMA R61, R47, -1.5, R40 ;  /* 0xbfc000002f3d7823 */ /* 0x000fe20000000028 */
[C---:B------:R-:W-:Y:S01]  /*1120*/  FFMA R40, R43.reuse, 0.5, R32 ;  /* 0x3f0000002b287823 */ /* 0x040fe20000000020 */
[C---:B------:R-:W-:Y:S01]  /*1130*/  FFMA R32, R43.reuse, -0.5, R45 ;  /* 0xbf0000002b207823 */ /* 0x040fe2000000002d */
[C---:B------:R-:W-:Y:S01]  /*1140*/  FFMA R39, R43.reuse, 2.5, R39 ;  /* 0x402000002b277823 */ /* 0x040fe20000000027 */
[C---:B------:R-:W-:Y:S01]  /*1150*/  FFMA R48, R43.reuse, 1.5, R48 ;  /* 0x3fc000002b307823 */ /* 0x040fe20000000030 */
[----:B------:R-:W-:-:S04]  /*1160*/  FADD R43, R43, R43 ;  /* 0x0000002b2b2b7221 */ /* 0x000fc80000000000 */
[----:B------:R-:W-:Y:S01]  /*1170*/  FADD R0, R0, R43 ;  /* 0x0000002b00007221 */ /* 0x000fe20000000000 */
[----:B------:R-:W-:Y:S01]  /*1180*/  FADD R61, -R43, R61 ;  /* 0x0000003d2b3d7221 */ /* 0x000fe20000000100 */
[C---:B------:R-:W-:Y:S01]  /*1190*/  FMUL R43, R29.reuse, -1.5 ;  /* 0xbfc000001d2b7820 */ /* 0x040fe20000400000 */
[--C-:B------:R-:W-:Y:S01]  /*11a0*/  FADD R47, R50, R29.reuse ;  /* 0x0000001d322f7221 */ /* 0x100fe20000000000 */
[----:B------:R-:W-:Y:S01]  /*11b0*/  FFMA R45, R29, 1.5, R46 ;  /* 0x3fc000001d2d7823 */ /* 0x000fe2000000002e */
[----:B------:R-:W-:Y:S01]  /*11c0*/  FADD R50, R33, R29 ;  /* 0x0000001d21327221 */ /* 0x000fe20000000000 */
[----:B------:R-:W-:Y:S01]  /*11d0*/  FFMA R51, R43, 1.5, R51 ;  /* 0x3fc000002b337823 */ /* 0x000fe20000000033 */
[--C-:B------:R-:W-:Y:S01]  /*11e0*/  FADD R43, R29, R29.reuse ;  /* 0x0000001d1d2b7221 */ /* 0x100fe20000000000 */
[--C-:B------:R-:W-:Y:S01]  /*11f0*/  FADD R58, R58, R29.reuse ;  /* 0x0000001d3a3a7221 */ /* 0x100fe20000000000 */
[----:B------:R-:W-:Y:S01]  /*1200*/  FADD R46, R37, -R29 ;  /* 0x8000001d252e7221 */ /* 0x000fe20000000000 */
[C---:B------:R-:W-:Y:S01]  /*1210*/  FFMA R35, R29.reuse, -1.5, R35 ;  /* 0xbfc000001d237823 */ /* 0x040fe20000000023 */
[--C-:B------:R-:W-:Y:S01]  /*1220*/  FADD R36, R36, -R29.reuse ;  /* 0x8000001d24247221 */ /* 0x100fe20000000000 */
[----:B------:R-:W-:Y:S01]  /*1230*/  FADD R2, R2, -R29 ;  /* 0x8000001d02027221 */ /* 0x000fe20000000000 */
[C---:B------:R-:W-:Y:S01]  /*1240*/  FFMA R30, R29.reuse, -1.5, R30 ;  /* 0xbfc000001d1e7823 */ /* 0x040fe2000000001e */
[C---:B------:R-:W-:Y:S01]  /*1250*/  FFMA R31, R29.reuse, -1.5, R31 ;  /* 0xbfc000001d1f7823 */ /* 0x040fe2000000001f */
[C---:B------:R-:W-:Y:S01]  /*1260*/  FFMA R54, R29.reuse, -1.5, R54 ;  /* 0xbfc000001d367823 */ /* 0x040fe20000000036 */
[C---:B------:R-:W-:Y:S01]  /*1270*/  FFMA R56, R29.reuse, -1.5, R56 ;  /* 0xbfc000001d387823 */ /* 0x040fe20000000038 */
[C---:B------:R-:W-:Y:S01]  /*1280*/  FFMA R27, R29.reuse, -1.5, R27 ;  /* 0xbfc000001d1b7823 */ /* 0x040fe2000000001b */
[C---:B------:R-:W-:Y:S01]  /*1290*/  FMUL R33, R29.reuse, -2 ;  /* 0xc00000001d217820 */ /* 0x040fe20000400000 */
[----:B------:R-:W-:-:S03]  /*12a0*/  FMUL R29, R29, 0.5 ;  /* 0x3f0000001d1d7820 */ /* 0x000fc60000400000 */
[----:B------:R-:W-:Y:S01]  /*12b0*/  FFMA R61, R33, 1.5, R61 ;  /* 0x3fc00000213d7823 */ /* 0x000fe2000000003d */
[----:B------:R-:W-:Y:S01]  /*12c0*/  FADD R49, R49, R29 ;  /* 0x0000001d31317221 */ /* 0x000fe20000000000 */
[C---:B------:R-:W-:Y:S01]  /*12d0*/  FADD R42, R29.reuse, R42 ;  /* 0x0000002a1d2a7221 */ /* 0x040fe20000000000 */
[C---:B------:R-:W-:Y:S01]  /*12e0*/  FADD R41, R29.reuse, R41 ;  /* 0x000000291d297221 */ /* 0x040fe20000000000 */
[C---:B------:R-:W-:Y:S01]  /*12f0*/  FADD R44, R29.reuse, R44 ;  /* 0x0000002c1d2c7221 */ /* 0x040fe20000000000 */
[C---:B------:R-:W-:Y:S01]  /*1300*/  FFMA R55, R29.reuse, 1.5, R55 ;  /* 0x3fc000001d377823 */ /* 0x040fe20000000037 */
[----:B------:R-:W-:Y:S01]  /*1310*/  FADD R52, R29, R52 ;  /* 0x000000341d347221 */ /* 0x000fe20000000000 */
[----:B------:R-:W-:-:S04]  /*1320*/  FADD R29, R26, R26 ;  /* 0x0000001a1a1d7221 */ /* 0x000fc80000000000 */
[----:B------:R-:W-:Y:S01]  /*1330*/  FADD R61, R61, -R29 ;  /* 0x8000001d3d3d7221 */ /* 0x000fe20000000000 */
[----:B------:R-:W-:-:S04]  /*1340*/  FADD R29, R53, R53 ;  /* 0x00000035351d7221 */ /* 0x000fc80000000000 */
[----:B------:R-:W-:Y:S01]  /*1350*/  FADD R29, R27, -R29 ;  /* 0x8000001d1b1d7221 */ /* 0x000fe20000000000 */
[----:B------:R-:W-:-:S04]  /*1360*/  FMUL R27, R28, -2 ;  /* 0xc00000001c1b7820 */ /* 0x000fc80000400000 */
[----:B------:R-:W-:-:S04]  /*1370*/  FADD R33, R27, R27 ;  /* 0x0000001b1b217221 */ /* 0x000fc80000000000 */
[----:B------:R-:W-:Y:S01]  /*1380*/  FADD R56, R56, -R33 ;  /* 0x8000002138387221 */ /* 0x000fe20000000000 */
[----:B------:R-:W-:Y:S01]  /*1390*/  FMUL R33, R28, 0.5 ;  /* 0x3f0000001c217820 */ /* 0x000fe20000400000 */
[C---:B------:R-:W-:Y:S01]  /*13a0*/  FFMA R54, R27.reuse, 0.5, R54 ;  /* 0x3f0000001b367823 */ /* 0x040fe20000000036 */
[----:B------:R-:W-:Y:S02]  /*13b0*/  FFMA R29, R27, -1.5, R29 ;  /* 0xbfc000001b1d7823 */ /* 0x000fe4000000001d */
[----:B------:R-:W-:Y:S01]  /*13c0*/  FADD R27, R33, R33 ;  /* 0x00000021211b7221 */ /* 0x000fe20000000000 */
[----:B------:R-:W-:Y:S01]  /*13d0*/  FADD R48, R48, -R43 ;  /* 0x8000002b30307221 */ /* 0x000fe20000000000 */
[----:B------:R-:W-:Y:S01]  /*13e0*/  FFMA R2, R53, 0.5, R2 ;  /* 0x3f00000035027823 */ /* 0x000fe20000000002 */
[----:B------:R-:W-:Y:S01]  /*13f0*/  FADD R49, R49, -R53 ;  /* 0x8000003531317221 */ /* 0x000fe20000000000 */
[----:B------:R-:W-:Y:S01]  /*1400*/  FADD R36, R36, -R27 ;  /* 0x8000001b24247221 */ /* 0x000fe20000000000 */
[C-C-:B------:R-:W-:Y:S01]  /*1410*/  FFMA R27, R53.reuse, -2.5, R50.reuse ;  /* 0xc0200000351b7823 */ /* 0x140fe20000000032 */
[----:B------:R-:W-:Y:S01]  /*1420*/  FFMA R57, R53, -1.5, R50 ;  /* 0xbfc0000035397823 */ /* 0x000fe20000000032 */
[----:B------:R-:W-:Y:S01]  /*1430*/  FADD R53, R48, -R53 ;  /* 0x8000003530357221 */ /* 0x000fe20000000000 */
[----:B------:R-:W-:Y:S01]  /*1440*/  FADD R48, R35, -R26 ;  /* 0x8000001a23307221 */ /* 0x000fe20000000000 */
[----:B------:R-:W-:Y:S01]  /*1450*/  FADD R32, -R43, R32 ;  /* 0x000000202b207221 */ /* 0x000fe20000000100 */
[C---:B------:R-:W-:Y:S01]  /*1460*/  FADD R35, -R33.reuse, R46 ;  /* 0x0000002e21237221 */ /* 0x040fe20000000100 */
[C---:B------:R-:W-:Y:S01]  /*1470*/  FFMA R37, R33.reuse, 0.5, R38 ;  /* 0x3f00000021257823 */ /* 0x040fe20000000026 */
[----:B------:R-:W-:Y:S01]  /*1480*/  FADD R38, R33, R48 ;  /* 0x0000003021267221 */ /* 0x000fe20000000000 */
[----:B------:R-:W-:Y:S01]  /*1490*/  FMUL R46, R28, -2.5 ;  /* 0xc02000001c2e7820 */ /* 0x000fe20000400000 */
[C---:B------:R-:W-:Y:S01]  /*14a0*/  FADD R40, -R43.reuse, R40 ;  /* 0x000000282b287221 */ /* 0x040fe20000000100 */
[C---:B------:R-:W-:Y:S01]  /*14b0*/  FADD R39, -R43.reuse, R39 ;  /* 0x000000272b277221 */ /* 0x040fe20000000100 */
[----:B------:R-:W-:Y:S01]  /*14c0*/  FADD R0, -R43, R0 ;  /* 0x000000002b007221 */ /* 0x000fe20000000100 */
[----:B------:R-:W-:Y:S01]  /*14d0*/  FMUL R48, R25, -2.5 ;  /* 0xc020000019307820 */ /* 0x000fe20000400000 */
[C---:B------:R-:W-:Y:S01]  /*14e0*/  FADD R34, R33.reuse, R34 ;  /* 0x0000002221227221 */ /* 0x040fe20000000000 */
[C---:B------:R-:W-:Y:S01]  /*14f0*/  FADD R43, -R33.reuse, R32 ;  /* 0x00000020212b7221 */ /* 0x040fe20000000100 */
[C---:B------:R-:W-:Y:S01]  /*1500*/  FADD R44, -R33.reuse, R44 ;  /* 0x0000002c212c7221 */ /* 0x040fe20000000100 */
[----:B------:R-:W-:Y:S01]  /*1510*/  FFMA R33, R33, -1.5, R2 ;  /* 0xbfc0000021217823 */ /* 0x000fe20000000002 */
[----:B------:R-:W-:Y:S01]  /*1520*/  FADD R45, R45, R26 ;  /* 0x0000001a2d2d7221 */ /* 0x000fe20000000000 */
[----:B------:R-:W-:Y:S01]  /*1530*/  FFMA R55, R26, 0.5, R55 ;  /* 0x3f0000001a377823 */ /* 0x000fe20000000037 */
[----:B------:R-:W-:Y:S01]  /*1540*/  FADD R32, R28, R28 ;  /* 0x0000001c1c207221 */ /* 0x000fe20000000000 */
[----:B------:R-:W-:Y:S01]  /*1550*/  FFMA R2, R46, -1.5, R27 ;  /* 0xbfc000002e027823 */ /* 0x000fe2000000001b */
[----:B------:R-:W-:Y:S01]  /*1560*/  FFMA R26, R26, -1.5, R51 ;  /* 0xbfc000001a1a7823 */ /* 0x000fe20000000033 */
[----:B------:R-:W-:Y:S01]  /*1570*/  FADD R27, R48, R48 ;  /* 0x00000030301b7221 */ /* 0x000fe20000000000 */
[C---:B------:R-:W-:Y:S01]  /*1580*/  FADD R51, R32.reuse, R0 ;  /* 0x0000000020337221 */ /* 0x040fe20000000000 */
[----:B------:R-:W-:Y:S01]  /*1590*/  FADD R52, R32, R52 ;  /* 0x0000003420347221 */ /* 0x000fe20000000000 */
[----:B------:R-:W-:Y:S01]  /*15a0*/  FADD R30, R30, -R32 ;  /* 0x800000201e1e7221 */ /* 0x000fe20000000000 */
[C---:B------:R-:W-:Y:S01]  /*15b0*/  FADD R31, R32.reuse, R31 ;  /* 0x0000001f201f7221 */ /* 0x040fe20000000000 */
[----:B------:R-:W-:Y:S01]  /*15c0*/  FADD R32, -R32, R26 ;  /* 0x0000001a20207221 */ /* 0x000fe20000000100 */
[----:B------:R-:W-:Y:S01]  /*15d0*/  FADD R2, R2, -R27 ;  /* 0x8000001b02027221 */ /* 0x000fe20000000000 */
[C---:B------:R-:W-:Y:S01]  /*15e0*/  FFMA R26, R28.reuse, -2.5, R60 ;  /* 0xc02000001c1a7823 */ /* 0x040fe2000000003c */
[C---:B------:R-:W-:Y:S01]  /*15f0*/  FFMA R0, R28.reuse, 2.5, R58 ;  /* 0x402000001c007823 */ /* 0x040fe2000000003a */
[----:B------:R-:W-:Y:S01]  /*1600*/  FFMA R27, R28, -2.5, R45 ;  /* 0xc02000001c1b7823 */ /* 0x000fe2000000002d */
[----:B------:R-:W-:Y:S01]  /*1610*/  FADD R50, R55, -R28 ;  /* 0x8000001c37327221 */ /* 0x000fe20000000000 */
[C---:B------:R-:W-:Y:S01]  /*1620*/  FFMA R26, R48.reuse, -2.5, R26 ;  /* 0xc0200000301a7823 */ /* 0x040fe2000000001a */
[C---:B------:R-:W-:Y:S01]  /*1630*/  FFMA R0, R48.reuse, 0.5, R0 ;  /* 0x3f00000030007823 */ /* 0x040fe20000000000 */
[----:B------:R-:W-:Y:S01]  /*1640*/  FFMA R27, R48, -1.5, R27 ;  /* 0xbfc00000301b7823 */ /* 0x000fe2000000001b */
[C---:B------:R-:W-:Y:S01]  /*1650*/  FFMA R60, R28.reuse, -1.5, R60 ;  /* 0xbfc000001c3c7823 */ /* 0x040fe2000000003c */
[----:B------:R-:W-:Y:S01]  /*1660*/  FFMA R58, R28, 1.5, R58 ;  /* 0x3fc000001c3a7823 */ /* 0x000fe2000000003a */
[--C-:B------:R-:W-:Y:S01]  /*1670*/  FADD R40, R40, -R28.reuse ;  /* 0x8000001c28287221 */ /* 0x100fe20000000000 */
[--C-:B------:R-:W-:Y:S01]  /*1680*/  FADD R39, R39, R28.reuse ;  /* 0x0000001c27277221 */ /* 0x100fe20000000000 */
[--C-:B------:R-:W-:Y:S01]  /*1690*/  FADD R42, R42, -R28.reuse ;  /* 0x8000001c2a2a7221 */ /* 0x100fe20000000000 */
[--C-:B------:R-:W-:Y:S01]  /*16a0*/  FADD R41, R41, R28.reuse ;  /* 0x0000001c29297221 */ /* 0x100fe20000000000 */
[C---:B------:R-:W-:Y:S01]  /*16b0*/  FFMA R49, R28.reuse, 1.5, R49 ;  /* 0x3fc000001c317823 */ /* 0x040fe20000000031 */
[----:B------:R-:W-:Y:S01]  /*16c0*/  FADD R48, R61, -R28 ;  /* 0x8000001c3d307221 */ /* 0x000fe20000000000 */
[C---:B------:R-:W-:Y:S01]  /*16d0*/  FFMA R53, R28.reuse, 1.5, R53 ;  /* 0x3fc000001c357823 */ /* 0x040fe20000000035 */
[C---:B------:R-:W-:Y:S01]  /*16e0*/  FMUL R55, R28.reuse, -1.5 ;  /* 0xbfc000001c377820 */ /* 0x040fe20000400000 */
[----:B------:R-:W-:Y:S01]  /*16f0*/  FFMA R28, R28, -1.5, R45 ;  /* 0xbfc000001c1c7823 */ /* 0x000fe2000000002d */
[C---:B------:R-:W-:Y:S01]  /*1700*/  FADD R45, R46.reuse, R46 ;  /* 0x0000002e2e2d7221 */ /* 0x040fe20000000000 */
[----:B------:R-:W-:Y:S01]  /*1710*/  FFMA R46, R46, 0.5, R59 ;  /* 0x3f0000002e2e7823 */ /* 0x000fe2000000003b */
[C---:B------:R-:W-:Y:S01]  /*1720*/  FADD R61, R55.reuse, R55 ;  /* 0x00000037373d7221 */ /* 0x040fe20000000000 */
[C---:B------:R-:W-:Y:S01]  /*1730*/  FFMA R57, R55.reuse, -1.5, R57 ;  /* 0xbfc0000037397823 */ /* 0x040fe20000000039 */
[----:B------:R-:W-:Y:S01]  /*1740*/  FFMA R59, R55, 0.5, R59 ;  /* 0x3f000000373b7823 */ /* 0x000fe2000000003b */
[----:B------:R-:W-:Y:S01]  /*1750*/  FMUL R55, R25, -2 ;  /* 0xc000000019377820 */ /* 0x000fe20000400000 */
[C---:B------:R-:W-:Y:S01]  /*1760*/  FADD R45, R47.reuse, -R45 ;  /* 0x8000002d2f2d7221 */ /* 0x040fe20000000000 */
[----:B------:R-:W-:-:S02]  /*1770*/  FADD R47, R47, -R61 ;  /* 0x8000003d2f2f7221 */ /* 0x000fc40000000000 */
[C---:B------:R-:W-:Y:S01]  /*1780*/  FADD R61, R55.reuse, R55 ;  /* 0x00000037373d7221 */ /* 0x040fe20000000000 */
[C---:B------:R-:W-:Y:S01]  /*1790*/  FFMA R30, R55.reuse, -2.5, R30 ;  /* 0xc0200000371e7823 */ /* 0x040fe2000000001e */
[C---:B------:R-:W-:Y:S01]  /*17a0*/  FFMA R31, R55.reuse, 0.5, R31 ;  /* 0x3f000000371f7823 */ /* 0x040fe2000000001f */
[----:B------:R-:W-:Y:S01]  /*17b0*/  FFMA R32, R55, -1.5, R32 ;  /* 0xbfc0000037207823 */ /* 0x000fe20000000020 */
[----:B------:R-:W-:Y:S01]  /*17c0*/  FMUL R55, R25, 0.5 ;  /* 0x3f00000019377820 */ /* 0x000fe20000400000 */
[----:B------:R-:W-:-:S03]  /*17d0*/  FADD R29, R29, -R61 ;  /* 0x8000003d1d1d7221 */ /* 0x000fc60000000000 */
[C---:B------:R-:W-:Y:S01]  /*17e0*/  FADD R61, R55.reuse, R55 ;  /* 0x00000037373d7221 */ /* 0x040fe20000000000 */
[C---:B------:R-:W-:Y:S01]  /*17f0*/  FFMA R34, R55.reuse, -2.5, R34 ;  /* 0xc020000037227823 */ /* 0x040fe20000000022 */
[C---:B------:R-:W-:Y:S01]  /*1800*/  FFMA R35, R55.reuse, 0.5, R35 ;  /* 0x3f00000037237823 */ /* 0x040fe20000000023 */
[C---:B------:R-:W-:Y:S01]  /*1810*/  FADD R36, -R55.reuse, R36 ;  /* 0x0000002437247221 */ /* 0x040fe20000000100 */
[C---:B------:R-:W-:Y:S01]  /*1820*/  FADD R37, -R55.reuse, R37 ;  /* 0x0000002537257221 */ /* 0x040fe20000000100 */
[C---:B------:R-:W-:Y:S01]  /*1830*/  FFMA R38, R55.reuse, -1.5, R38 ;  /* 0xbfc0000037267823 */ /* 0x040fe20000000026 */
[C---:B------:R-:W-:Y:S01]  /*1840*/  FADD R39, -R55.reuse, R39 ;  /* 0x0000002737277221 */ /* 0x040fe20000000100 */
[----:B------:R-:W-:Y:S01]  /*1850*/  FADD R41, -R55, R41 ;  /* 0x0000002937297221 */ /* 0x000fe20000000100 */
[C---:B------:R-:W-:Y:S01]  /*1860*/  FMUL R55, R25.reuse, -1.5 ;  /* 0xbfc0000019377820 */ /* 0x040fe20000400000 */
[C---:B------:R-:W-:Y:S01]  /*1870*/  FFMA R40, R25.reuse, 2.5, R40 ;  /* 0x4020000019287823 */ /* 0x040fe20000000028 */
[----:B------:R-:W-:Y:S01]  /*1880*/  FFMA R42, R25, 2.5, R42 ;  /* 0x40200000192a7823 */ /* 0x000fe2000000002a */
[--C-:B------:R-:W-:Y:S01]  /*1890*/  FADD R43, R43, R25.reuse ;  /* 0x000000192b2b7221 */ /* 0x100fe20000000000 */
[----:B------:R-:W-:Y:S01]  /*18a0*/  FADD R44, R44, R25 ;  /* 0x000000192c2c7221 */ /* 0x000fe20000000000 */
[C---:B------:R-:W-:Y:S01]  /*18b0*/  FFMA R45, R25.reuse, 2.5, R45 ;  /* 0x40200000192d7823 */ /* 0x040fe2000000002d */
[C---:B------:R-:W-:Y:S01]  /*18c0*/  FFMA R46, R25.reuse, 2.5, R46 ;  /* 0x40200000192e7823 */ /* 0x040fe2000000002e */
[C---:B------:R-:W-:Y:S01]  /*18d0*/  FFMA R47, R25.reuse, 1.5, R47 ;  /* 0x3fc00000192f7823 */ /* 0x040fe2000000002f */
[C---:B------:R-:W-:Y:S01]  /*18e0*/  FFMA R49, R25.reuse, 2, R49 ;  /* 0x4000000019317823 */ /* 0x040fe20000000031 */
[C---:B------:R-:W-:Y:S01]  /*18f0*/  FFMA R48, R25.reuse, 1.5, R48 ;  /* 0x3fc0000019307823 */ /* 0x040fe20000000030 */
[----:B------:R-:W-:Y:S01]  /*1900*/  FFMA R50, R25, 1.5, R50 ;  /* 0x3fc0000019327823 */ /* 0x000fe20000000032 */
[--C-:B------:R-:W-:Y:S01]  /*1910*/  FADD R51, R51, R25.reuse ;  /* 0x0000001933337221 */ /* 0x100fe20000000000 */
[----:B------:R-:W-:Y:S01]  /*1920*/  FADD R52, R52, R25 ;  /* 0x0000001934347221 */ /* 0x000fe20000000000 */
[C---:B------:R-:W-:Y:S01]  /*1930*/  FFMA R53, R25.reuse, 2, R53 ;  /* 0x4000000019357823 */ /* 0x040fe20000000035 */
[C---:B------:R-:W-:Y:S01]  /*1940*/  FFMA R54, R25.reuse, 2, R54 ;  /* 0x4000000019367823 */ /* 0x040fe20000000036 */
[C---:B------:R-:W-:Y:S01]  /*1950*/  FFMA R56, R25.reuse, 2, R56 ;  /* 0x4000000019387823 */ /* 0x040fe20000000038 */
[----:B------:R-:W-:Y:S01]  /*1960*/  FFMA R25, R25, 1.5, R59 ;  /* 0x3fc0000019197823 */ /* 0x000fe2000000003b */
[C---:B------:R-:W-:Y:S01]  /*1970*/  FADD R59, R55.reuse, R55 ;  /* 0x00000037373b7221 */ /* 0x040fe20000000000 */
[C---:B------:R-:W-:Y:S01]  /*1980*/  FFMA R58, R55.reuse, 0.5, R58 ;  /* 0x3f000000373a7823 */ /* 0x040fe2000000003a */
[----:B------:R-:W-:-:S02]  /*1990*/  FFMA R28, R55, -1.5, R28 ;  /* 0xbfc00000371c7823 */ /* 0x000fc4000000001c */
[----:B------:R-:W-:Y:S01]  /*19a0*/  FADD R57, R57, -R59 ;  /* 0x8000003b39397221 */ /* 0x000fe20000000000 */
[----:B------:R-:W-:Y:S01]  /*19b0*/  FFMA R59, R55, -2.5, R60 ;  /* 0xc0200000373b7823 */ /* 0x000fe2000000003c */
[----:B------:R-:W-:-:S04]  /*19c0*/  FMUL R55, R12, -2 ;  /* 0xc00000000c377820 */ /* 0x000fc80000400000 */
[C---:B------:R-:W-:Y:S01]  /*19d0*/  FFMA R30, R55.reuse, 0.5, R30 ;  /* 0x3f000000371e7823 */ /* 0x040fe2000000001e */
[C---:B------:R-:W-:Y:S01]  /*19e0*/  FFMA R31, R55.reuse, 2.5, R31 ;  /* 0x40200000371f7823 */ /* 0x040fe2000000001f */
[C---:B------:R-:W-:Y:S01]  /*19f0*/  FFMA R54, R55.reuse, -0.5, R54 ;  /* 0xbf00000037367823 */ /* 0x040fe20000000036 */
[C---:B------:R-:W-:Y:S01]  /*1a00*/  FFMA R29, R55.reuse, 1.5, R29 ;  /* 0x3fc00000371d7823 */ /* 0x040fe2000000001d */
[----:B------:R-:W-:-:S04]  /*1a10*/  FADD R55, R55, R55 ;  /* 0x0000003737377221 */ /* 0x000fc80000000000 */
[----:B------:R-:W-:Y:S01]  /*1a20*/  FADD R56, R56, R55 ;  /* 0x0000003738387221 */ /* 0x000fe20000000000 */
[----:B------:R-:W-:Y:S01]  /*1a30*/  FADD R32, -R55, R32 ;  /* 0x0000002037207221 */ /* 0x000fe20000000100 */
[----:B------:R-:W-:Y:S01]  /*1a40*/  FMUL R55, R12, -2.5 ;  /* 0xc02000000c377820 */ /* 0x000fe20000400000 */
[----:B------:R-:W-:-:S03]  /*1a50*/  FADD R33, R33, -R61 ;  /* 0x8000003d21217221 */ /* 0x000fc60000000000 */
[C---:B------:R-:W-:Y:S01]  /*1a60*/  FFMA R61, R55.reuse, 0.5, R26 ;  /* 0x3f000000373d7823 */ /* 0x040fe2000000001a */
[----:B------:R-:W-:-:S04]  /*1a70*/  FADD R26, R55, R55 ;  /* 0x00000037371a7221 */ /* 0x000fc80000000000 */
[----:B------:R-:W-:Y:S01]  /*1a80*/  FADD R45, R45, R26 ;  /* 0x0000001a2d2d7221 */ /* 0x000fe20000000000 */
[----:B------:R-:W-:Y:S01]  /*1a90*/  FADD R27, -R26, R27 ;  /* 0x0000001b1a1b7221 */ /* 0x000fe20000000100 */
[----:B------:R-:W-:Y:S01]  /*1aa0*/  FMUL R26, R12, 0.5 ;  /* 0x3f0000000c1a7820 */ /* 0x000fe20000400000 */
[C---:B------:R-:W-:Y:S01]  /*1ab0*/  FFMA R0, R55.reuse, 2.5, R0 ;  /* 0x4020000037007823 */ /* 0x040fe20000000000 */
[C---:B------:R-:W-:Y:S01]  /*1ac0*/  FFMA R46, R55.reuse, -0.5, R46 ;  /* 0xbf000000372e7823 */ /* 0x040fe2000000002e */
[----:B------:R-:W-:Y:S01]  /*1ad0*/  FFMA R2, R55, 1.5, R2 ;  /* 0x3fc0000037027823 */ /* 0x000fe20000000002 */
[C---:B------:R-:W-:Y:S01]  /*1ae0*/  FADD R55, R26.reuse, R26 ;  /* 0x0000001a1a377221 */ /* 0x040fe20000000000 */
[C---:B------:R-:W-:Y:S01]  /*1af0*/  FFMA R34, R26.reuse, 0.5, R34 ;  /* 0x3f0000001a227823 */ /* 0x040fe20000000022 */
[C---:B------:R-:W-:Y:S01]  /*1b00*/  FFMA R35, R26.reuse, 2.5, R35 ;  /* 0x402000001a237823 */ /* 0x040fe20000000023 */
[----:B------:R-:W-:Y:S01]  /*1b10*/  FFMA R37, R26, -0.5, R37 ;  /* 0xbf0000001a257823 */ /* 0x000fe20000000025 */
[----:B------:R-:W-:Y:S01]  /*1b20*/  FADD R36, R36, R55 ;  /* 0x0000003724247221 */ /* 0x000fe20000000000 */
[----:B------:R-:W-:Y:S01]  /*1b30*/  FADD R38, -R55, R38 ;  /* 0x0000002637267221 */ /* 0x000fe20000000100 */
[C---:B------:R-:W-:Y:S01]  /*1b40*/  FADD R55, -R26.reuse, R40 ;  /* 0x000000281a377221 */ /* 0x040fe20000000100 */
[C---:B------:R-:W-:Y:S01]  /*1b50*/  FADD R43, R26.reuse, R43 ;  /* 0x0000002b1a2b7221 */ /* 0x040fe20000000000 */
[C---:B------:R-:W-:Y:S01]  /*1b60*/  FADD R42, -R26.reuse, R42 ;  /* 0x0000002a1a2a7221 */ /* 0x040fe20000000100 */
[C---:B------:R-:W-:Y:S01]  /*1b70*/  FFMA R33, R26.reuse, 1.5, R33 ;  /* 0x3fc000001a217823 */ /* 0x040fe20000000021 */
[----:B------:R-:W-:Y:S01]  /*1b80*/  FADD R44, R26, R44 ;  /* 0x0000002c1a2c7221 */ /* 0x000fe20000000000 */
[C---:B------:R-:W-:Y:S01]  /*1b90*/  FADD R26, R12.reuse, R12 ;  /* 0x0000000c0c1a7221 */ /* 0x040fe20000000000 */
[C---:B------:R-:W-:Y:S01]  /*1ba0*/  FFMA R39, R12.reuse, -2.5, R39 ;  /* 0xc02000000c277823 */ /* 0x040fe20000000027 */
[C---:B------:R-:W-:Y:S01]  /*1bb0*/  FFMA R41, R12.reuse, -2.5, R41 ;  /* 0xc02000000c297823 */ /* 0x040fe20000000029 */
[C---:B------:R-:W-:Y:S01]  /*1bc0*/  FFMA R49, R12.reuse, -1.5, R49 ;  /* 0xbfc000000c317823 */ /* 0x040fe20000000031 */
[C---:B------:R-:W-:Y:S01]  /*1bd0*/  FFMA R53, R12.reuse, -1.5, R53 ;  /* 0xbfc000000c357823 */ /* 0x040fe20000000035 */
[----:B------:R-:W-:Y:S01]  /*1be0*/  FMUL R12, R12, -1.5 ;  /* 0xbfc000000c0c7820 */ /* 0x000fe20000400000 */
[----:B------:R-:W-:Y:S01]  /*1bf0*/  FADD R51, R51, -R26 ;  /* 0x8000001a33337221 */ /* 0x000fe20000000000 */
[C---:B------:R-:W-:Y:S01]  /*1c00*/  FADD R48, R26.reuse, R48 ;  /* 0x000000301a307221 */ /* 0x040fe20000000000 */
[C---:B------:R-:W-:Y:S01]  /*1c10*/  FADD R52, -R26.reuse, R52 ;  /* 0x000000341a347221 */ /* 0x040fe20000000100 */
[----:B------:R-:W-:Y:S01]  /*1c20*/  FADD R50, R26, R50 ;  /* 0x000000321a327221 */ /* 0x000fe20000000000 */
[C---:B------:R-:W-:Y:S01]  /*1c30*/  FFMA R59, R12.reuse, 0.5, R59 ;  /* 0x3f0000000c3b7823 */ /* 0x040fe2000000003b */
[C---:B------:R-:W-:Y:S01]  /*1c40*/  FFMA R58, R12.reuse, 2.5, R58 ;  /* 0x402000000c3a7823 */ /* 0x040fe2000000003a */
[C---:B------:R-:W-:Y:S01]  /*1c50*/  FADD R26, R12.reuse, R12 ;  /* 0x0000000c0c1a7221 */ /* 0x040fe20000000000 */
[C---:B------:R-:W-:Y:S01]  /*1c60*/  FFMA R57, R12.reuse, 1.5, R57 ;  /* 0x3fc000000c397823 */ /* 0x040fe20000000039 */
[----:B------:R-:W-:Y:S01]  /*1c70*/  FFMA R25, R12, -0.5, R25 ;  /* 0xbf0000000c197823 */ /* 0x000fe20000000019 */
[----:B------:R-:W-:-:S04]  /*1c80*/  FADD R12, R18, R18 ;  /* 0x00000012120c7221 */ /* 0x000fc80000000000 */
[C---:B------:R-:W-:Y:S01]  /*1c90*/  FADD R30, -R12.reuse, R30 ;  /* 0x0000001e0c1e7221 */ /* 0x040fe20000000100 */
[C---:B------:R-:W-:Y:S01]  /*1ca0*/  FADD R31, -R12.reuse, R31 ;  /* 0x0000001f0c1f7221 */ /* 0x040fe20000000100 */
[C---:B------:R-:W-:Y:S01]  /*1cb0*/  FADD R54, -R12.reuse, R54 ;  /* 0x000000360c367221 */ /* 0x040fe20000000100 */
[----:B------:R-:W-:Y:S01]  /*1cc0*/  FADD R56, -R12, R56 ;  /* 0x000000380c387221 */ /* 0x000fe20000000100 */
[----:B------:R-:W-:Y:S01]  /*1cd0*/  FADD R29, R29, -R12 ;  /* 0x8000000c1d1d7221 */ /* 0x000fe20000000000 */
[----:B------:R-:W-:Y:S01]  /*1ce0*/  FMUL R12, R18, -2 ;  /* 0xc0000000120c7820 */ /* 0x000fe20000400000 */
[----:B------:R-:W-:Y:S01]  /*1cf0*/  FADD R47, R47, R26 ;  /* 0x0000001a2f2f7221 */ /* 0x000fe20000000000 */
[----:B------:R-:W-:Y:S01]  /*1d00*/  FADD R28, -R26, R28 ;  /* 0x0000001c1a1c7221 */ /* 0x000fe20000000100 */
[----:B------:R-:W-:Y:S01]  /*1d10*/  FADD R26, R23, R23 ;  /* 0x00000017171a7221 */ /* 0x000fe20000000000 */
[----:B------:R-:W-:-:S04]  /*1d20*/  FFMA R12, R12, 1.5, R32 ;  /* 0x3fc000000c0c7823 */ /* 0x000fc80000000020 */
[----:B------:R-:W-:Y:S01]  /*1d30*/  FADD R12, R12, -R26 ;  /* 0x8000001a0c0c7221 */ /* 0x000fe20000000000 */
[C---:B------:R-:W-:Y:S01]  /*1d40*/  FMUL R26, R18.reuse, -2.5 ;  /* 0xc0200000121a7820 */ /* 0x040fe20000400000 */
[----:B------:R-:W-:-:S03]  /*1d50*/  FFMA R61, R18, -2.5, R61 ;  /* 0xc0200000123d7823 */ /* 0x000fc6000000003d */
[----:B------:R-:W-:Y:S01]  /*1d60*/  FFMA R26, R26, 1.5, R27 ;  /* 0x3fc000001a1a7823 */ /* 0x000fe2000000001b */
[C---:B------:R-:W-:Y:S01]  /*1d70*/  FFMA R27, R18.reuse, -2.5, R2 ;  /* 0xc0200000121b7823 */ /* 0x040fe20000000002 */
[C---:B------:R-:W-:Y:S01]  /*1d80*/  FMUL R2, R18.reuse, -1.5 ;  /* 0xbfc0000012027820 */ /* 0x040fe20000400000 */
[C---:B------:R-:W-:Y:S01]  /*1d90*/  FFMA R0, R18.reuse, -2.5, R0 ;  /* 0xc020000012007823 */ /* 0x040fe20000000000 */
[C---:B------:R-:W-:Y:S01]  /*1da0*/  FFMA R59, R18.reuse, -1.5, R59 ;  /* 0xbfc00000123b7823 */ /* 0x040fe2000000003b */
[C---:B------:R-:W-:Y:S01]  /*1db0*/  FFMA R58, R18.reuse, -1.5, R58 ;  /* 0xbfc00000123a7823 */ /* 0x040fe2000000003a */
[--C-:B------:R-:W-:Y:S01]  /*1dc0*/  FADD R39, R39, -R18.reuse ;  /* 0x8000001227277221 */ /* 0x100fe20000000000 */
[----:B------:R-:W-:Y:S01]  /*1dd0*/  FADD R41, R41, -R18 ;  /* 0x8000001229297221 */ /* 0x000fe20000000000 */
[C---:B------:R-:W-:Y:S01]  /*1de0*/  FFMA R45, R18.reuse, -2.5, R45 ;  /* 0xc0200000122d7823 */ /* 0x040fe2000000002d */
[----:B------:R-:W-:Y:S01]  /*1df0*/  FFMA R46, R18, -2.5, R46 ;  /* 0xc0200000122e7823 */ /* 0x000fe2000000002e */
[--C-:B------:R-:W-:Y:S01]  /*1e00*/  FADD R55, R55, -R18.reuse ;  /* 0x8000001237377221 */ /* 0x100fe20000000000 */
[--C-:B------:R-:W-:Y:S01]  /*1e10*/  FADD R43, R43, -R18.reuse ;  /* 0x800000122b2b7221 */ /* 0x100fe20000000000 */
[--C-:B------:R-:W-:Y:S01]  /*1e20*/  FADD R42, R42, -R18.reuse ;  /* 0x800000122a2a7221 */ /* 0x100fe20000000000 */
[--C-:B------:R-:W-:Y:S01]  /*1e30*/  FADD R44, R44, -R18.reuse ;  /* 0x800000122c2c7221 */ /* 0x100fe20000000000 */
[C---:B------:R-:W-:Y:S01]  /*1e40*/  FFMA R47, R18.reuse, -1.5, R47 ;  /* 0xbfc00000122f7823 */ /* 0x040fe2000000002f */
[C---:B------:R-:W-:Y:S01]  /*1e50*/  FFMA R25, R18.reuse, -1.5, R25 ;  /* 0xbfc0000012197823 */ /* 0x040fe20000000019 */
[--C-:B------:R-:W-:Y:S01]  /*1e60*/  FADD R49, R49, -R18.reuse ;  /* 0x8000001231317221 */ /* 0x100fe20000000000 */
[----:B------:R-:W-:Y:S01]  /*1e70*/  FADD R51, R51, -R18 ;  /* 0x8000001233337221 */ /* 0x000fe20000000000 */
[----:B------:R-:W-:Y:S01]  /*1e80*/  FFMA R48, R18, -1.5, R48 ;  /* 0xbfc0000012307823 */ /* 0x000fe20000000030 */
[----:B------:R-:W-:Y:S01]  /*1e90*/  FADD R52, R52, -R18 ;  /* 0x8000001234347221 */ /* 0x000fe20000000000 */
[C---:B------:R-:W-:Y:S01]  /*1ea0*/  FFMA R50, R18.reuse, -1.5, R50 ;  /* 0xbfc0000012327823 */ /* 0x040fe20000000032 */
[C---:B------:R-:W-:Y:S01]  /*1eb0*/  FFMA R57, R18.reuse, -1.5, R57 ;  /* 0xbfc0000012397823 */ /* 0x040fe20000000039 */
[----:B------:R-:W-:Y:S01]  /*1ec0*/  FADD R53, R53, -R18 ;  /* 0x8000001235357221 */ /* 0x000fe20000000000 */
[----:B------:R-:W-:Y:S01]  /*1ed0*/  FMUL R18, R18, 0.5 ;  /* 0x3f00000012127820 */ /* 0x000fe20000400000 */
[----:B------:R-:W-:Y:S01]  /*1ee0*/  FFMA R28, R2, 1.5, R28 ;  /* 0x3fc00000021c7823 */ /* 0x000fe2000000001c */
[----:B------:R-:W-:-:S02]  /*1ef0*/  FADD R2, R24, R24 ;  /* 0x0000001818027221 */ /* 0x000fc40000000000 */
[----:B------:R-:W-:Y:S01]  /*1f00*/  FADD R33, R33, R18 ;  /* 0x0000001221217221 */ /* 0x000fe20000000000 */
[C---:B------:R-:W-:Y:S01]  /*1f10*/  FADD R34, R18.reuse, R34 ;  /* 0x0000002212227221 */ /* 0x040fe20000000000 */
[C---:B------:R-:W-:Y:S01]  /*1f20*/  FADD R35, R18.reuse, R35 ;  /* 0x0000002312237221 */ /* 0x040fe20000000000 */
[C---:B------:R-:W-:Y:S01]  /*1f30*/  FADD R36, R18.reuse, R36 ;  /* 0x0000002412247221 */ /* 0x040fe20000000000 */
[C---:B------:R-:W-:Y:S01]  /*1f40*/  FADD R37, R18.reuse, R37 ;  /* 0x0000002512257221 */ /* 0x040fe20000000000 */
[----:B------:R-:W-:Y:S01]  /*1f50*/  FFMA R38, R18, 1.5, R38 ;  /* 0x3fc0000012267823 */ /* 0x000fe20000000026 */
[----:B------:R-:W-:Y:S01]  /*1f60*/  FADD R57, -R2, R57 ;  /* 0x0000003902397221 */ /* 0x000fe20000000100 */
[----:B------:R-:W-:Y:S01]  /*1f70*/  FADD R53, R53, R2 ;  /* 0x0000000235357221 */ /* 0x000fe20000000000 */
[C---:B------:R-:W-:Y:S01]  /*1f80*/  FFMA R27, R24.reuse, 0.5, R27 ;  /* 0x3f000000181b7823 */ /* 0x040fe2000000001b */
[C---:B------:R-:W-:Y:S01]  /*1f90*/  FFMA R2, R24.reuse, 2.5, R33 ;  /* 0x4020000018027823 */ /* 0x040fe20000000021 */
[C---:B------:R-:W-:Y:S01]  /*1fa0*/  FFMA R18, R24.reuse, -0.5, R49 ;  /* 0xbf00000018127823 */ /* 0x040fe20000000031 */
[----:B------:R-:W-:Y:S01]  /*1fb0*/  FFMA R29, R24, 1.5, R29 ;  /* 0x3fc00000181d7823 */ /* 0x000fe2000000001d */
[----:B------:R-:W-:Y:S01]  /*1fc0*/  FMUL R24, R11, 2.5 ;  /* 0x402000000b187820 */ /* 0x000fe20000400000 */
[C---:B------:R-:W-:Y:S01]  /*1fd0*/  FFMA R26, R23.reuse, -2.5, R26 ;  /* 0xc0200000171a7823 */ /* 0x040fe2000000001a */
[C---:B------:R-:W-:Y:S01]  /*1fe0*/  FFMA R38, R23.reuse, 0.5, R38 ;  /* 0x3f00000017267823 */ /* 0x040fe20000000026 */
[--C-:B------:R-:W-:Y:S01]  /*1ff0*/  FADD R48, R48, -R23.reuse ;  /* 0x8000001730307221 */ /* 0x100fe20000000000 */
[----:B------:R-:W-:Y:S01]  /*2000*/  FADD R50, R50, -R23 ;  /* 0x8000001732327221 */ /* 0x000fe20000000000 */
[----:B------:R-:W-:Y:S01]  /*2010*/  FFMA R28, R23, -1.5, R28 ;  /* 0xbfc00000171c7823 */ /* 0x000fe2000000001c */
[----:B------:R-:W-:-:S04]  /*2020*/  FADD R23, R24, R24 ;  /* 0x0000001818177221 */ /* 0x000fc80000000000 */
[----:B------:R-:W-:Y:S01]  /*2030*/  FADD R36, R36, -R23 ;  /* 0x8000001724247221 */ /* 0x000fe20000000000 */
[C---:B------:R-:W-:Y:S01]  /*2040*/  FMUL R23, R11.reuse, 0.5 ;  /* 0x3f0000000b177820 */ /* 0x040fe20000400000 */
[C---:B------:R-:W-:Y:S01]  /*2050*/  FADD R34, R24.reuse, R34 ;  /* 0x0000002218227221 */ /* 0x040fe20000000000 */
[C---:B------:R-:W-:Y:S01]  /*2060*/  FADD R35, -R24.reuse, R35 ;  /* 0x0000002318237221 */ /* 0x040fe20000000100 */
[C---:B------:R-:W-:Y:S01]  /*2070*/  FFMA R37, R24.reuse, 0.5, R37 ;  /* 0x3f00000018257823 */ /* 0x040fe20000000025 */
[C---:B------:R-:W-:Y:S01]  /*2080*/  FFMA R2, R24.reuse, -1.5, R2 ;  /* 0xbfc0000018027823 */ /* 0x040fe20000000002 */
[----:B------:R-:W-:Y:S01]  /*2090*/  FADD R38, R24, R38 ;  /* 0x0000002618267221 */ /* 0x000fe20000000000 */
[----:B------:R-:W-:Y:S01]  /*20a0*/  FMUL R33, R11, -0.5 ;  /* 0xbf0000000b217820 */ /* 0x000fe20000400000 */
[C---:B------:R-:W-:Y:S01]  /*20b0*/  FADD R24, R23.reuse, R23 ;  /* 0x0000001717187221 */ /* 0x040fe20000000000 */
[C---:B------:R-:W-:Y:S01]  /*20c0*/  FADD R61, R23.reuse, R61 ;  /* 0x0000003d173d7221 */ /* 0x040fe20000000000 */
[----:B------:R-:W-:Y:S01]  /*20d0*/  FADD R0, -R23, R0 ;  /* 0x0000000017007221 */ /* 0x000fe20000000100 */
[----:B------:R-:W-:Y:S01]  /*20e0*/  FADD R49, R33, R33 ;  /* 0x0000002121317221 */ /* 0x000fe20000000000 */
[----:B------:R-:W-:Y:S01]  /*20f0*/  FADD R45, R45, -R24 ;  /* 0x800000182d2d7221 */ /* 0x000fe20000000000 */
[C---:B------:R-:W-:Y:S01]  /*2100*/  FFMA R46, R23.reuse, 0.5, R46 ;  /* 0x3f000000172e7823 */ /* 0x040fe2000000002e */
[C---:B------:R-:W-:Y:S01]  /*2110*/  FADD R42, -R23.reuse, R42 ;  /* 0x0000002a172a7221 */ /* 0x040fe20000000100 */
[C---:B------:R-:W-:Y:S01]  /*2120*/  FADD R41, R23.reuse, R41 ;  /* 0x0000002917297221 */ /* 0x040fe20000000000 */
[C---:B------:R-:W-:Y:S01]  /*2130*/  FADD R26, R23.reuse, R26 ;  /* 0x0000001a171a7221 */ /* 0x040fe20000000000 */
[C---:B------:R-:W-:Y:S01]  /*2140*/  FFMA R27, R23.reuse, -1.5, R27 ;  /* 0xbfc00000171b7823 */ /* 0x040fe2000000001b */
[----:B------:R-:W-:Y:S01]  /*2150*/  FADD R50, -R23, R50 ;  /* 0x0000003217327221 */ /* 0x000fe20000000100 */
[----:B------:R-:W-:Y:S01]  /*2160*/  FADD R24, R11, R11 ;  /* 0x0000000b0b187221 */ /* 0x000fe20000000000 */
[----:B------:R-:W-:Y:S01]  /*2170*/  FMUL R23, R16, 0.5 ;  /* 0x3f00000010177820 */ /* 0x000fe20000400000 */
[----:B------:R-:W-:Y:S01]  /*2180*/  FADD R52, R52, -R49 ;  /* 0x8000003134347221 */ /* 0x000fe20000000000 */
[----:B------:R-:W-:Y:S01]  /*2190*/  FFMA R44, R33, 0.5, R44 ;  /* 0x3f000000212c7823 */ /* 0x000fe2000000002c */
[C---:B------:R-:W-:Y:S01]  /*21a0*/  FADD R32, R24.reuse, R24 ;  /* 0x0000001818207221 */ /* 0x040fe20000000000 */
[C---:B------:R-:W-:Y:S01]  /*21b0*/  FADD R59, -R24.reuse, R59 ;  /* 0x0000003b183b7221 */ /* 0x040fe20000000100 */
[C---:B------:R-:W-:Y:S01]  /*21c0*/  FADD R58, R24.reuse, R58 ;  /* 0x0000003a183a7221 */ /* 0x040fe20000000000 */
[C---:B------:R-:W-:Y:S01]  /*21d0*/  FADD R55, R24.reuse, R55 ;  /* 0x0000003718377221 */ /* 0x040fe20000000000 */
[C---:B------:R-:W-:Y:S01]  /*21e0*/  FADD R39, -R24.reuse, R39 ;  /* 0x0000002718277221 */ /* 0x040fe20000000100 */
[C---:B------:R-:W-:Y:S01]  /*21f0*/  FFMA R43, R24.reuse, 0.5, R43 ;  /* 0x3f000000182b7823 */ /* 0x040fe2000000002b */
[C---:B------:R-:W-:Y:S01]  /*2200*/  FADD R28, -R24.reuse, R28 ;  /* 0x0000001c181c7221 */ /* 0x040fe20000000100 */
[C---:B------:R-:W-:Y:S01]  /*2210*/  FFMA R53, R24.reuse, -1.5, R53 ;  /* 0xbfc0000018357823 */ /* 0x040fe20000000035 */
[----:B------:R-:W-:Y:S01]  /*2220*/  FADD R48, R24, R48 ;  /* 0x0000003018307221 */ /* 0x000fe20000000000 */
[C---:B------:R-:W-:Y:S01]  /*2230*/  FADD R24, R23.reuse, R23 ;  /* 0x0000001717187221 */ /* 0x040fe20000000000 */
[C---:B------:R-:W-:Y:S01]  /*2240*/  FFMA R61, R23.reuse, -2.5, R61 ;  /* 0xc0200000173d7823 */ /* 0x040fe2000000003d */
[C---:B------:R-:W-:Y:S01]  /*2250*/  FFMA R0, R23.reuse, 0.5, R0 ;  /* 0x3f00000017007823 */ /* 0x040fe20000000000 */
[C---:B------:R-:W-:Y:S01]  /*2260*/  FADD R45, -R23.reuse, R45 ;  /* 0x0000002d172d7221 */ /* 0x040fe20000000100 */
[C---:B------:R-:W-:Y:S01]  /*2270*/  FADD R46, -R23.reuse, R46 ;  /* 0x0000002e172e7221 */ /* 0x040fe20000000100 */
[C---:B------:R-:W-:Y:S01]  /*2280*/  FADD R44, R23.reuse, R44 ;  /* 0x0000002c172c7221 */ /* 0x040fe20000000000 */
[C---:B------:R-:W-:Y:S01]  /*2290*/  FADD R52, R23.reuse, R52 ;  /* 0x0000003417347221 */ /* 0x040fe20000000000 */
[----:B------:R-:W-:Y:S01]  /*22a0*/  FFMA R26, R23, -1.5, R26 ;  /* 0xbfc00000171a7823 */ /* 0x000fe2000000001a */
[----:B------:R-:W-:Y:S01]  /*22b0*/  FADD R51, R51, -R32 ;  /* 0x8000002033337221 */ /* 0x000fe20000000000 */
[C---:B------:R-:W-:Y:S01]  /*22c0*/  FMUL R23, R16.reuse, 2.5 ;  /* 0x4020000010177820 */ /* 0x040fe20000400000 */
[----:B------:R-:W-:Y:S01]  /*22d0*/  FMUL R32, R11, -2 ;  /* 0xc00000000b207820 */ /* 0x000fe20000400000 */
[----:B------:R-:W-:Y:S01]  /*22e0*/  FADD R27, R27, -R24 ;  /* 0x800000181b1b7221 */ /* 0x000fe20000000000 */
[----:B------:R-:W-:Y:S01]  /*22f0*/  FMUL R24, R16, -2 ;  /* 0xc000000010187820 */ /* 0x000fe20000400000 */
[----:B------:R-:W-:Y:S01]  /*2300*/  FFMA R18, R33, -1.5, R18 ;  /* 0xbfc0000021127823 */ /* 0x000fe20000000012 */
[C---:B------:R-:W-:Y:S01]  /*2310*/  FADD R33, R23.reuse, R23 ;  /* 0x0000001717217221 */ /* 0x040fe20000000000 */
[C---:B------:R-:W-:Y:S01]  /*2320*/  FFMA R34, R23.reuse, -2.5, R34 ;  /* 0xc020000017227823 */ /* 0x040fe20000000022 */
[C---:B------:R-:W-:Y:S01]  /*2330*/  FFMA R35, R23.reuse, 0.5, R35 ;  /* 0x3f00000017237823 */ /* 0x040fe20000000023 */
[C---:B------:R-:W-:Y:S01]  /*2340*/  FADD R36, -R23.reuse, R36 ;  /* 0x0000002417247221 */ /* 0x040fe20000000100 */
[C---:B------:R-:W-:Y:S01]  /*2350*/  FADD R37, -R23.reuse, R37 ;  /* 0x0000002517257221 */ /* 0x040fe20000000100 */
[----:B------:R-:W-:Y:S01]  /*2360*/  FFMA R38, R23, -1.5, R38 ;  /* 0xbfc0000017267823 */ /* 0x000fe20000000026 */
[C---:B------:R-:W-:Y:S01]  /*2370*/  FADD R40, R32.reuse, R32 ;  /* 0x0000002020287221 */ /* 0x040fe20000000000 */
[C---:B------:R-:W-:Y:S01]  /*2380*/  FFMA R25, R32.reuse, 0.5, R25 ;  /* 0x3f00000020197823 */ /* 0x040fe20000000019 */
[----:B------:R-:W-:Y:S01]  /*2390*/  FFMA R57, R32, -1.5, R57 ;  /* 0xbfc0000020397823 */ /* 0x000fe20000000039 */
[----:B------:R-:W-:Y:S01]  /*23a0*/  FMUL R23, R16, -0.5 ;  /* 0xbf00000010177820 */ /* 0x000fe20000400000 */
[C---:B------:R-:W-:Y:S01]  /*23b0*/  FADD R32, R24.reuse, R24 ;  /* 0x0000001818207221 */ /* 0x040fe20000000000 */
[C---:B------:R-:W-:Y:S01]  /*23c0*/  FFMA R59, R24.reuse, -2.5, R59 ;  /* 0xc0200000183b7823 */ /* 0x040fe2000000003b */
[C---:B------:R-:W-:Y:S01]  /*23d0*/  FFMA R58, R24.reuse, 0.5, R58 ;  /* 0x3f000000183a7823 */ /* 0x040fe2000000003a */
[----:B------:R-:W-:Y:S01]  /*23e0*/  FFMA R28, R24, -1.5, R28 ;  /* 0xbfc00000181c7823 */ /* 0x000fe2000000001c */
[----:B------:R-:W-:Y:S01]  /*23f0*/  FADD R24, R16, R16 ;  /* 0x0000001010187221 */ /* 0x000fe20000000000 */
[----:B------:R-:W-:Y:S01]  /*2400*/  FADD R2, R2, -R33 ;  /* 0x8000002102027221 */ /* 0x000fe20000000000 */
[C---:B------:R-:W-:Y:S01]  /*2410*/  FADD R33, R23.reuse, R23 ;  /* 0x0000001717217221 */ /* 0x040fe20000000000 */
[C---:B------:R-:W-:Y:S01]  /*2420*/  FFMA R42, R23.reuse, -2.5, R42 ;  /* 0xc0200000172a7823 */ /* 0x040fe2000000002a */
[C---:B------:R-:W-:Y:S01]  /*2430*/  FFMA R41, R23.reuse, 0.5, R41 ;  /* 0x3f00000017297823 */ /* 0x040fe20000000029 */
[----:B------:R-:W-:Y:S01]  /*2440*/  FFMA R50, R23, -1.5, R50 ;  /* 0xbfc0000017327823 */ /* 0x000fe20000000032 */
[----:B------:R-:W-:Y:S01]  /*2450*/  FADD R57, R57, -R32 ;  /* 0x8000002039397221 */ /* 0x000fe20000000000 */
[----:B------:R-:W-:Y:S01]  /*2460*/  FMUL R23, R22, 2.5 ;  /* 0x4020000016177820 */ /* 0x000fe20000400000 */
[----:B------:R-:W-:Y:S01]  /*2470*/  FADD R32, R24, R24 ;  /* 0x0000001818207221 */ /* 0x000fe20000000000 */
[----:B------:R-:W-:-:S02]  /*2480*/  FADD R47, R47, -R40 ;  /* 0x800000282f2f7221 */ /* 0x000fc40000000000 */
[C---:B------:R-:W-:Y:S01]  /*2490*/  FFMA R34, R23.reuse, 0.5, R34 ;  /* 0x3f00000017227823 */ /* 0x040fe20000000022 */
[C---:B------:R-:W-:Y:S01]  /*24a0*/  FFMA R35, R23.reuse, 2.5, R35 ;  /* 0x4020000017237823 */ /* 0x040fe20000000023 */
[C---:B------:R-:W-:Y:S01]  /*24b0*/  FFMA R37, R23.reuse, -0.5, R37 ;  /* 0xbf00000017257823 */ /* 0x040fe20000000025 */
[----:B------:R-:W-:Y:S01]  /*24c0*/  FFMA R2, R23, 1.5, R2 ;  /* 0x3fc0000017027823 */ /* 0x000fe20000000002 */
[----:B------:R-:W-:Y:S01]  /*24d0*/  FADD R53, R53, -R32 ;  /* 0x8000002035357221 */ /* 0x000fe20000000000 */
[----:B------:R-:W-:Y:S01]  /*24e0*/  FADD R23, R23, R23 ;  /* 0x0000001717177221 */ /* 0x000fe20000000000 */
[----:B------:R-:W-:Y:S01]  /*24f0*/  FMUL R32, R22, -2 ;  /* 0xc000000016207820 */ /* 0x000fe20000400000 */
[----:B------:R-:W-:Y:S02]  /*2500*/  FADD R47, R24, R47 ;  /* 0x0000002f182f7221 */ /* 0x000fe40000000000 */
[----:B------:R-:W-:Y:S01]  /*2510*/  FADD R36, R36, R23 ;  /* 0x0000001724247221 */ /* 0x000fe20000000000 */
[----:B------:R-:W-:Y:S01]  /*2520*/  FADD R38, -R23, R38 ;  /* 0x0000002617267221 */ /* 0x000fe20000000100 */
[----:B------:R-:W-:Y:S01]  /*2530*/  FADD R23, R32, R32 ;  /* 0x0000002020177221 */ /* 0x000fe20000000000 */
[----:B------:R-:W-:-:S03]  /*2540*/  FADD R18, R18, -R33 ;  /* 0x8000002112127221 */ /* 0x000fc60000000000 */
[----:B------:R-:W-:Y:S01]  /*2550*/  FADD R47, R47, R23 ;  /* 0x000000172f2f7221 */ /* 0x000fe20000000000 */
[----:B------:R-:W-:Y:S01]  /*2560*/  FADD R28, -R23, R28 ;  /* 0x0000001c171c7221 */ /* 0x000fe20000000100 */
[----:B------:R-:W-:Y:S01]  /*2570*/  FMUL R23, R22, -0.5 ;  /* 0xbf00000016177820 */ /* 0x000fe20000400000 */
[C---:B------:R-:W-:Y:S01]  /*2580*/  FFMA R55, R24.reuse, -2.5, R55 ;  /* 0xc020000018377823 */ /* 0x040fe20000000037 */
[C---:B------:R-:W-:Y:S01]  /*2590*/  FFMA R39, R24.reuse, 0.5, R39 ;  /* 0x3f00000018277823 */ /* 0x040fe20000000027 */
[C---:B------:R-:W-:Y:S01]  /*25a0*/  FADD R43, -R24.reuse, R43 ;  /* 0x0000002b182b7221 */ /* 0x040fe20000000100 */
[C---:B------:R-:W-:Y:S01]  /*25b0*/  FADD R25, R24.reuse, R25 ;  /* 0x0000001918197221 */ /* 0x040fe20000000000 */
[C---:B------:R-:W-:Y:S01]  /*25c0*/  FADD R51, -R24.reuse, R51 ;  /* 0x0000003318337221 */ /* 0x040fe20000000100 */
[----:B------:R-:W-:Y:S01]  /*25d0*/  FFMA R48, R24, -1.5, R48 ;  /* 0xbfc0000018307823 */ /* 0x000fe20000000030 */
[----:B------:R-:W-:Y:S01]  /*25e0*/  FMUL R24, R22, 0.5 ;  /* 0x3f00000016187820 */ /* 0x000fe20000400000 */
[C---:B------:R-:W-:Y:S01]  /*25f0*/  FFMA R42, R23.reuse, 0.5, R42 ;  /* 0x3f000000172a7823 */ /* 0x040fe2000000002a */
[C---:B------:R-:W-:Y:S01]  /*2600*/  FFMA R41, R23.reuse, 2.5, R41 ;  /* 0x4020000017297823 */ /* 0x040fe20000000029 */
[C---:B------:R-:W-:Y:S01]  /*2610*/  FFMA R44, R23.reuse, -0.5, R44 ;  /* 0xbf000000172c7823 */ /* 0x040fe2000000002c */
[C---:B------:R-:W-:Y:S01]  /*2620*/  FFMA R18, R23.reuse, 1.5, R18 ;  /* 0x3fc0000017127823 */ /* 0x040fe20000000012 */
[----:B------:R-:W-:Y:S01]  /*2630*/  FADD R23, R23, R23 ;  /* 0x0000001717177221 */ /* 0x000fe20000000000 */
[C---:B------:R-:W-:Y:S01]  /*2640*/  FFMA R61, R24.reuse, 0.5, R61 ;  /* 0x3f000000183d7823 */ /* 0x040fe2000000003d */
[C---:B------:R-:W-:Y:S01]  /*2650*/  FFMA R0, R24.reuse, 2.5, R0 ;  /* 0x4020000018007823 */ /* 0x040fe20000000000 */
[C---:B------:R-:W-:Y:S01]  /*2660*/  FFMA R46, R24.reuse, -0.5, R46 ;  /* 0xbf000000182e7823 */ /* 0x040fe2000000002e */
[C---:B------:R-:W-:Y:S01]  /*2670*/  FFMA R27, R24.reuse, 1.5, R27 ;  /* 0x3fc00000181b7823 */ /* 0x040fe2000000001b */
[----:B------:R-:W-:Y:S01]  /*2680*/  FADD R24, R24, R24 ;  /* 0x0000001818187221 */ /* 0x000fe20000000000 */
[----:B------:R-:W-:Y:S01]  /*2690*/  FMUL R11, R11, 1.5 ;  /* 0x3fc000000b0b7820 */ /* 0x000fe20000400000 */
[----:B------:R-:W-:Y:S01]  /*26a0*/  FADD R52, R52, R23 ;  /* 0x0000001734347221 */ /* 0x000fe20000000000 */
[----:B------:R-:W-:Y:S01]  /*26b0*/  FADD R50, -R23, R50 ;  /* 0x0000003217327221 */ /* 0x000fe20000000100 */
[----:B------:R-:W-:Y:S01]  /*26c0*/  FMUL R23, R16, 1.5 ;  /* 0x3fc0000010177820 */ /* 0x000fe20000400000 */
[----:B------:R-:W-:Y:S01]  /*26d0*/  FADD R45, R45, R24 ;  /* 0x000000182d2d7221 */ /* 0x000fe20000000000 */
[----:B------:R-:W-:Y:S01]  /*26e0*/  FADD R26, -R24, R26 ;  /* 0x0000001a181a7221 */ /* 0x000fe20000000100 */
[----:B------:R-:W-:Y:S01]  /*26f0*/  FADD R24, R22, R22 ;  /* 0x0000001616187221 */ /* 0x000fe20000000000 */
[C---:B------:R-:W-:Y:S01]  /*2700*/  FADD R33, R11.reuse, R11 ;  /* 0x0000000b0b217221 */ /* 0x040fe20000000000 */
[----:B------:R-:W-:Y:S01]  /*2710*/  FFMA R29, R11, -1.5, R29 ;  /* 0xbfc000000b1d7823 */ /* 0x000fe2000000001d */
[----:B------:R-:W-:Y:S01]  /*2720*/  FADD R16, R23, R23 ;  /* 0x0000001717107221 */ /* 0x000fe20000000000 */
[C---:B------:R-:W-:Y:S01]  /*2730*/  FFMA R55, R24.reuse, 0.5, R55 ;  /* 0x3f00000018377823 */ /* 0x040fe20000000037 */
[C---:B------:R-:W-:Y:S01]  /*2740*/  FFMA R39, R24.reuse, 2.5, R39 ;  /* 0x4020000018277823 */ /* 0x040fe20000000027 */
[C---:B------:R-:W-:Y:S01]  /*2750*/  FFMA R43, R24.reuse, -0.5, R43 ;  /* 0xbf000000182b7823 */ /* 0x040fe2000000002b */
[----:B------:R-:W-:Y:S01]  /*2760*/  FFMA R53, R24, 1.5, R53 ;  /* 0x3fc0000018357823 */ /* 0x000fe20000000035 */
[----:B------:R-:W-:Y:S01]  /*2770*/  FADD R56, R56, -R33 ;  /* 0x8000002138387221 */ /* 0x000fe20000000000 */
[----:B------:R-:W-:Y:S01]  /*2780*/  FADD R24, R24, R24 ;  /* 0x0000001818187221 */ /* 0x000fe20000000000 */
[----:B------:R-:W-:Y:S01]  /*2790*/  FADD R33, R29, -R16 ;  /* 0x800000101d217221 */ /* 0x000fe20000000000 */
[----:B------:R-:W-:-:S02]  /*27a0*/  FMUL R29, R14, 0.5 ;  /* 0x3f0000000e1d7820 */ /* 0x000fc40000400000 */
[----:B------:R-:W-:Y:S01]  /*27b0*/  FADD R51, R51, R24 ;  /* 0x0000001833337221 */ /* 0x000fe20000000000 */
[----:B------:R-:W-:Y:S01]  /*27c0*/  FADD R48, -R24, R48 ;  /* 0x0000003018307221 */ /* 0x000fe20000000100 */
[----:B------:R-:W-:Y:S01]  /*27d0*/  FADD R24, R27, R29 ;  /* 0x0000001d1b187221 */ /* 0x000fe20000000000 */
[----:B------:R-:W-:Y:S01]  /*27e0*/  FMUL R27, R14, 2.5 ;  /* 0x402000000e1b7820 */ /* 0x000fe20000400000 */
[----:B------:R-:W-:Y:S01]  /*27f0*/  FMUL R16, R22, 1.5 ;  /* 0x3fc0000016107820 */ /* 0x000fe20000400000 */
[C---:B------:R-:W-:Y:S01]  /*2800*/  FFMA R59, R32.reuse, 0.5, R59 ;  /* 0x3f000000203b7823 */ /* 0x040fe2000000003b */
[C---:B------:R-:W-:Y:S01]  /*2810*/  FFMA R58, R32.reuse, 2.5, R58 ;  /* 0x40200000203a7823 */ /* 0x040fe2000000003a */
[C---:B------:R-:W-:Y:S01]  /*2820*/  FFMA R25, R32.reuse, -0.5, R25 ;  /* 0xbf00000020197823 */ /* 0x040fe20000000019 */
[----:B------:R-:W-:Y:S01]  /*2830*/  FFMA R57, R32, 1.5, R57 ;  /* 0x3fc0000020397823 */ /* 0x000fe20000000039 */
[----:B------:R-:W-:Y:S01]  /*2840*/  FADD R22, R14, R14 ;  /* 0x0000000e0e167221 */ /* 0x000fe20000000000 */
[----:B------:R-:W-:Y:S01]  /*2850*/  FADD R32, R2, R27 ;  /* 0x0000001b02207221 */ /* 0x000fe20000000000 */
[----:B------:R-:W-:Y:S01]  /*2860*/  FFMA R33, R16, 1.5, R33 ;  /* 0x3fc0000010217823 */ /* 0x000fe20000000021 */
[----:B------:R-:W-:Y:S01]  /*2870*/  FMUL R2, R14, 1.5 ;  /* 0x3fc000000e027820 */ /* 0x000fe20000400000 */
[----:B------:R-:W-:Y:S01]  /*2880*/  FADD R18, -R29, R18 ;  /* 0x000000121d127221 */ /* 0x000fe20000000100 */
[----:B------:R-:W-:Y:S01]  /*2890*/  FADD R60, -R22, R57 ;  /* 0x00000039163c7221 */ /* 0x000fe20000000100 */
[----:B------:R-:W-:Y:S01]  /*28a0*/  FADD R40, R53, R22 ;  /* 0x0000001635287221 */ /* 0x000fe20000000000 */
[----:B------:R-:W-:Y:S01]  /*28b0*/  FADD R33, R33, R2 ;  /* 0x0000000221217221 */ /* 0x000fe20000000000 */
[----:B------:R-:W-:Y:S01]  /*28c0*/  FADD R30, R11, R30 ;  /* 0x0000001e0b1e7221 */ /* 0x000fe20000000000 */
[--C-:B------:R-:W-:Y:S01]  /*28d0*/  FADD R24, R24, R21.reuse ;  /* 0x0000001518187221 */ /* 0x100fe20000000000 */
[--C-:B------:R-:W-:Y:S01]  /*28e0*/  FADD R18, R18, R21.reuse ;  /* 0x0000001512127221 */ /* 0x100fe20000000000 */
[--C-:B------:R-:W-:Y:S01]  /*28f0*/  FADD R32, R32, R21.reuse ;  /* 0x0000001520207221 */ /* 0x100fe20000000000 */
[----:B------:R-:W-:Y:S01]  /*2900*/  FFMA R60, R21, 1.5, R60 ;  /* 0x3fc00000153c7823 */ /* 0x000fe2000000003c */
[--C-:B------:R-:W-:Y:S01]  /*2910*/  FADD R40, R40, R21.reuse ;  /* 0x0000001528287221 */ /* 0x100fe20000000000 */
[----:B------:R-:W-:Y:S01]  /*2920*/  FADD R21, R33, R21 ;  /* 0x0000001521157221 */ /* 0x000fe20000000000 */
[C---:B------:R-:W-:Y:S01]  /*2930*/  FADD R31, -R11.reuse, R31 ;  /* 0x0000001f0b1f7221 */ /* 0x040fe20000000100 */
[----:B------:R-:W-:Y:S01]  /*2940*/  FFMA R54, R11, 0.5, R54 ;  /* 0x3f0000000b367823 */ /* 0x000fe20000000036 */
[C---:B------:R-:W-:Y:S01]  /*2950*/  FFMA R33, R23.reuse, -2.5, R30 ;  /* 0xc020000017217823 */ /* 0x040fe2000000001e */
[C---:B------:R-:W-:Y:S01]  /*2960*/  FADD R30, R16.reuse, R16 ;  /* 0x00000010101e7221 */ /* 0x040fe20000000000 */
[C---:B------:R-:W-:Y:S01]  /*2970*/  FADD R53, -R23.reuse, R56 ;  /* 0x0000003817357221 */ /* 0x040fe20000000100 */
[C---:B------:R-:W-:Y:S01]  /*2980*/  FFMA R31, R23.reuse, 0.5, R31 ;  /* 0x3f000000171f7823 */ /* 0x040fe2000000001f */
[----:B------:R-:W-:Y:S01]  /*2990*/  FADD R49, -R23, R54 ;  /* 0x0000003617317221 */ /* 0x000fe20000000100 */
[----:B------:R-:W-:Y:S01]  /*29a0*/  FADD R57, R29, R45 ;  /* 0x0000002d1d397221 */ /* 0x000fe20000000000 */
[----:B------:R-:W-:Y:S01]  /*29b0*/  FADD R45, R27, R36 ;  /* 0x000000241b2d7221 */ /* 0x000fe20000000000 */
[----:B------:R-:W-:Y:S01]  /*29c0*/  FADD R36, R53, R30 ;  /* 0x0000001e35247221 */ /* 0x000fe20000000000 */
[C---:B------:R-:W-:Y:S01]  /*29d0*/  FFMA R33, R16.reuse, 0.5, R33 ;  /* 0x3f00000010217823 */ /* 0x040fe20000000021 */
[C---:B------:R-:W-:Y:S01]  /*29e0*/  FFMA R31, R16.reuse, 2.5, R31 ;  /* 0x40200000101f7823 */ /* 0x040fe2000000001f */
[----:B------:R-:W-:Y:S01]  /*29f0*/  FFMA R49, R16, -0.5, R49 ;  /* 0xbf00000010317823 */ /* 0x000fe20000000031 */
[----:B------:R-:W-:Y:S01]  /*2a00*/  FADD R53, -R29, R52 ;  /* 0x000000341d357221 */ /* 0x000fe20000000100 */
[----:B------:R-:W-:Y:S01]  /*2a10*/  FADD R16, R7, R7 ;  /* 0x0000000707107221 */ /* 0x000fe20000000000 */
[----:B------:R-:W-:Y:S01]  /*2a20*/  FADD R52, R22, R51 ;  /* 0x0000003316347221 */ /* 0x000fe20000000000 */
[----:B------:R-:W-:-:S02]  /*2a30*/  FADD R51, R2, R36 ;  /* 0x0000002402337221 */ /* 0x000fc40000000000 */
[C---:B------:R-:W-:Y:S01]  /*2a40*/  FADD R36, -R16.reuse, R45 ;  /* 0x0000002d10247221 */ /* 0x040fe20000000100 */
[C---:B------:R-:W-:Y:S01]  /*2a50*/  FADD R57, -R16.reuse, R57 ;  /* 0x0000003910397221 */ /* 0x040fe20000000100 */
[C---:B------:R-:W-:Y:S01]  /*2a60*/  FADD R45, -R16.reuse, R52 ;  /* 0x00000034102d7221 */ /* 0x040fe20000000100 */
[----:B------:R-:W-:Y:S01]  /*2a70*/  FADD R53, -R16, R53 ;  /* 0x0000003510357221 */ /* 0x000fe20000000100 */
[----:B------:R-:W-:Y:S01]  /*2a80*/  FADD R51, R51, -R16 ;  /* 0x8000001033337221 */ /* 0x000fe20000000000 */
[C---:B------:R-:W-:Y:S01]  /*2a90*/  FADD R16, R29.reuse, R61 ;  /* 0x0000003d1d107221 */ /* 0x040fe20000000000 */
[C---:B------:R-:W-:Y:S01]  /*2aa0*/  FADD R0, R29.reuse, R0 ;  /* 0x000000001d007221 */ /* 0x040fe20000000000 */
[C---:B------:R-:W-:Y:S01]  /*2ab0*/  FADD R46, R29.reuse, R46 ;  /* 0x0000002e1d2e7221 */ /* 0x040fe20000000000 */
[C---:B------:R-:W-:Y:S01]  /*2ac0*/  FADD R42, -R29.reuse, R42 ;  /* 0x0000002a1d2a7221 */ /* 0x040fe20000000100 */
[C---:B------:R-:W-:Y:S01]  /*2ad0*/  FADD R52, -R29.reuse, R41 ;  /* 0x000000291d347221 */ /* 0x040fe20000000100 */
[C---:B------:R-:W-:Y:S01]  /*2ae0*/  FADD R44, -R29.reuse, R44 ;  /* 0x0000002c1d2c7221 */ /* 0x040fe20000000100 */
[----:B------:R-:W-:Y:S01]  /*2af0*/  FFMA R26, R29, 1.5, R26 ;  /* 0x3fc000001d1a7823 */ /* 0x000fe2000000001a */
[----:B------:R-:W-:Y:S01]  /*2b00*/  FMUL R29, R7, 1.5 ;  /* 0x3fc00000071d7820 */ /* 0x000fe20000400000 */
[----:B------:R-:W-:-:S03]  /*2b10*/  FADD R41, R20, R20 ;  /* 0x0000001414297221 */ /* 0x000fc60000000000 */
[C---:B------:R-:W-:Y:S01]  /*2b20*/  FADD R56, -R29.reuse, R24 ;  /* 0x000000181d387221 */ /* 0x040fe20000000100 */
[C---:B------:R-:W-:Y:S01]  /*2b30*/  FADD R32, -R29.reuse, R32 ;  /* 0x000000201d207221 */ /* 0x040fe20000000100 */
[C---:B------:R-:W-:Y:S01]  /*2b40*/  FADD R24, -R29.reuse, R18 ;  /* 0x000000121d187221 */ /* 0x040fe20000000100 */
[----:B------:R-:W-:Y:S02]  /*2b50*/  FADD R54, -R29, R40 ;  /* 0x000000281d367221 */ /* 0x000fe40000000100 */
[C---:B------:R-:W-:Y:S01]  /*2b60*/  FADD R40, -R41.reuse, R32 ;  /* 0x0000002029287221 */ /* 0x040fe20000000100 */
[C---:B------:R-:W-:Y:S01]  /*2b70*/  FADD R32, -R41.reuse, R24 ;  /* 0x0000001829207221 */ /* 0x040fe20000000100 */
[C---:B------:R-:W-:Y:S02]  /*2b80*/  FADD R24, -R41.reuse, R54 ;  /* 0x0000003629187221 */ /* 0x040fe40000000100 */
[----:B------:R-:W0:Y:S01]  /*2b90*/  S2R R54, SR_TID.X ;  /* 0x0000000000367919 */ /* 0x000e220000002100 */
[----:B------:R-:W-:Y:S01]  /*2ba0*/  FADD R18, -R41, R56 ;  /* 0x0000003829127221 */ /* 0x000fe20000000100 */
[----:B------:R-:W-:Y:S01]  /*2bb0*/  FADD R56, R21, -R29 ;  /* 0x8000001d15387221 */ /* 0x000fe20000000000 */
[----:B------:R-:W-:-:S03]  /*2bc0*/  FADD R34, R27, R34 ;  /* 0x000000221b227221 */ /* 0x000fc60000000000 */
[----:B------:R-:W-:Y:S01]  /*2bd0*/  FADD R21, R56, -R41 ;  /* 0x8000002938157221 */ /* 0x000fe20000000000 */
[--C-:B------:R-:W-:Y:S01]  /*2be0*/  FADD R41, R16, R7.reuse ;  /* 0x0000000710297221 */ /* 0x100fe20000000000 */
[--C-:B------:R-:W-:Y:S01]  /*2bf0*/  FADD R16, R34, R7.reuse ;  /* 0x0000000722107221 */ /* 0x100fe20000000000 */
[----:B------:R-:W-:-:S03]  /*2c00*/  FADD R61, R0, -R7 ;  /* 0x80000007003d7221 */ /* 0x000fc60000000000 */
[C---:B------:R-:W-:Y:S01]  /*2c10*/  FFMA R16, R20.reuse, -2.5, R16 ;  /* 0xc020000014107823 */ /* 0x040fe20000000010 */
[C---:B------:R-:W-:Y:S01]  /*2c20*/  FFMA R0, R20.reuse, -2.5, R41 ;  /* 0xc020000014007823 */ /* 0x040fe20000000029 */
[----:B------:R-:W-:Y:S01]  /*2c30*/  MOV R56, 0x4 ;  /* 0x0000000400387802 */ /* 0x000fe20000000f00 */
[----:B------:R-:W-:Y:S02]  /*2c40*/  FFMA R34, R20, 0.5, R61 ;  /* 0x3f00000014227823 */ /* 0x000fe4000000003d */
[----:B------:R-:W-:Y:S01]  /*2c50*/  FFMA R0, R19, 0.5, R0 ;  /* 0x3f00000013007823 */ /* 0x000fe20000000000 */
[----:B0-----:R-:W-:Y:S01]  /*2c60*/  LEA R17, R17, R54, 0x7 ;  /* 0x0000003611117211 */ /* 0x001fe200078e38ff */
[C---:B------:R-:W-:Y:S01]  /*2c70*/  FFMA R54, R19.reuse, 0.5, R16 ;  /* 0x3f00000013367823 */ /* 0x040fe20000000010 */
[----:B------:R-:W-:-:S03]  /*2c80*/  FFMA R34, R19, 2.5, R34 ;  /* 0x4020000013227823 */ /* 0x000fc60000000022 */
[----:B------:R-:W-:Y:S01]  /*2c90*/  IMAD.WIDE R16, R17, R56, c[0x0][0x160] ;  /* 0x0000580011107625 */ /* 0x000fe200078e0238 */
[--C-:B------:R-:W-:Y:S01]  /*2ca0*/  FADD R54, R54, R5.reuse ;  /* 0x0000000536367221 */ /* 0x100fe20000000000 */
[----:B------:R-:W-:Y:S01]  /*2cb0*/  FADD R41, R0, R5 ;  /* 0x0000000500297221 */ /* 0x000fe20000000000 */
[----:B------:R-:W-:Y:S01]  /*2cc0*/  FADD R31, R2, R31 ;  /* 0x0000001f021f7221 */ /* 0x000fe20000000000 */
[----:B------:R-:W-:Y:S01]  /*2cd0*/  FADD R61, R34, R5 ;  /* 0x00000005223d7221 */ /* 0x000fe20000000000 */
[C---:B------:R-:W-:Y:S01]  /*2ce0*/  FADD R35, R27.reuse, R35 ;  /* 0x000000231b237221 */ /* 0x040fe20000000000 */
[----:B------:R0:W-:Y:S01]  /*2cf0*/  STG.E [R16.64+0x9f400], R54 ;  /* 0x09f4003610007986 */ /* 0x0001e2000c101904 */
[C---:B------:R-:W-:Y:S01]  /*2d00*/  FADD R34, R27.reuse, R37 ;  /* 0x000000251b227221 */ /* 0x040fe20000000000 */
[----:B------:R-:W-:Y:S01]  /*2d10*/  FFMA R38, R27, 1.5, R38 ;  /* 0x3fc000001b267823 */ /* 0x000fe20000000026 */
[C---:B------:R-:W-:Y:S01]  /*2d20*/  FADD R56, R22.reuse, R39 ;  /* 0x0000002716387221 */ /* 0x040fe20000000000 */
[----:B------:R-:W-:Y:S01]  /*2d30*/  FADD R0, -R22, R47 ;  /* 0x0000002f16007221 */ /* 0x000fe20000000100 */
[----:B------:R-:W-:Y:S01]  /*2d40*/  FADD R27, R29, R29 ;  /* 0x0000001d1d1b7221 */ /* 0x000fe20000000000 */
[--C-:B------:R-:W-:Y:S01]  /*2d50*/  FADD R39, R42, R7.reuse ;  /* 0x000000072a277221 */ /* 0x100fe20000000000 */
[----:B------:R-:W-:Y:S01]  /*2d60*/  FADD R37, R52, -R7 ;  /* 0x8000000734257221 */ /* 0x000fe20000000000 */
[----:B------:R1:W-:Y:S01]  /*2d70*/  STG.E [R16.64+0x55c00], R41 ;  /* 0x055c002910007986 */ /* 0x0003e2000c101904 */
[----:B------:R-:W-:Y:S01]  /*2d80*/  FADD R43, R22, R43 ;  /* 0x0000002b162b7221 */ /* 0x000fe20000000000 */
[----:B------:R-:W-:Y:S01]  /*2d90*/  FADD R33, R2, R33 ;  /* 0x0000002102217221 */ /* 0x000fe20000000000 */
[----:B0-----:R-:W-:Y:S01]  /*2da0*/  FADD R54, R22, R55 ;  /* 0x0000003716367221 */ /* 0x001fe20000000000 */
[----:B------:R-:W-:Y:S01]  /*2db0*/  FADD R49, R2, R49 ;  /* 0x0000003102317221 */ /* 0x000fe20000000000 */
[--C-:B------:R-:W-:Y:S01]  /*2dc0*/  FADD R31, R31, -R7.reuse ;  /* 0x800000071f1f7221 */ /* 0x100fe20000000000 */
[----:B------:R0:W-:Y:S01]  /*2dd0*/  STG.E [R16.64+0x62000], R61 ;  /* 0x0620003d10007986 */ /* 0x0001e2000c101904 */
[----:B------:R-:W-:Y:S01]  /*2de0*/  FADD R55, R54, R7 ;  /* 0x0000000736377221 */ /* 0x000fe20000000000 */
[----:B------:R-:W-:Y:S01]  /*2df0*/  FADD R0, R0, -R27 ;  /* 0x8000001b00007221 */ /* 0x000fe20000000000 */
[C---:B------:R-:W-:Y:S01]  /*2e00*/  FFMA R54, R20.reuse, -2.5, R39 ;  /* 0xc020000014367823 */ /* 0x040fe20000000027 */
[----:B-1----:R-:W-:Y:S01]  /*2e10*/  FADD R41, R35, -R7 ;  /* 0x8000000723297221 */ /* 0x002fe20000000000 */
[C---:B------:R-:W-:Y:S01]  /*2e20*/  FFMA R35, R7.reuse, 0.5, R44 ;  /* 0x3f00000007237823 */ /* 0x040fe2000000002c */
[----:B------:R-:W-:Y:S01]  /*2e30*/  FFMA R44, R20, 0.5, R37 ;  /* 0x3f000000142c7823 */ /* 0x000fe20000000025 */
[C---:B------:R-:W-:Y:S01]  /*2e40*/  FFMA R27, R7.reuse, 0.5, R46 ;  /* 0x3f000000071b7823 */ /* 0x040fe2000000002e */
[C---:B------:R-:W-:Y:S01]  /*2e50*/  FFMA R47, R7.reuse, 0.5, R34 ;  /* 0x3f000000072f7823 */ /* 0x040fe20000000022 */
[----:B------:R-:W-:Y:S01]  /*2e60*/  FFMA R43, R7, 0.5, R43 ;  /* 0x3f000000072b7823 */ /* 0x000fe2000000002b */
[--C-:B------:R-:W-:Y:S01]  /*2e70*/  FADD R33, R33, R7.reuse ;  /* 0x0000000721217221 */ /* 0x100fe20000000000 */
[----:B0-----:R-:W-:Y:S01]  /*2e80*/  FADD R61, R56, -R7 ;  /* 0x80000007383d7221 */ /* 0x001fe20000000000 */
[----:B------:R-:W-:Y:S01]  /*2e90*/  FFMA R39, R7, 0.5, R49 ;  /* 0x3f00000007277823 */ /* 0x000fe20000000031 */
[C---:B------:R-:W-:Y:S01]  /*2ea0*/  FFMA R37, R20.reuse, 0.5, R31 ;  /* 0x3f00000014257823 */ /* 0x040fe2000000001f */
[C---:B------:R-:W-:Y:S01]  /*2eb0*/  FMUL R31, R20.reuse, 1.5 ;  /* 0x3fc00000141f7820 */ /* 0x040fe20000400000 */
[C---:B------:R-:W-:Y:S01]  /*2ec0*/  FFMA R42, R20.reuse, 0.5, R41 ;  /* 0x3f000000142a7823 */ /* 0x040fe20000000029 */
[--C-:B------:R-:W-:Y:S01]  /*2ed0*/  FADD R27, R27, -R20.reuse ;  /* 0x800000141b1b7221 */ /* 0x100fe20000000000 */
[--C-:B------:R-:W-:Y:S01]  /*2ee0*/  FADD R56, R47, -R20.reuse ;  /* 0x800000142f387221 */ /* 0x100fe20000000000 */
[C---:B------:R-:W-:Y:S01]  /*2ef0*/  FFMA R34, R20.reuse, -2.5, R55 ;  /* 0xc020000014227823 */ /* 0x040fe20000000037 */
[----:B------:R-:W-:Y:S01]  /*2f00*/  FFMA R46, R20, 0.5, R61 ;  /* 0x3f000000142e7823 */ /* 0x000fe2000000003d */
[--C-:B------:R-:W-:Y:S01]  /*2f10*/  FADD R52, R43, -R20.reuse ;  /* 0x800000142b347221 */ /* 0x100fe20000000000 */
[--C-:B------:R-:W-:Y:S01]  /*2f20*/  FADD R57, R57, -R20.reuse ;  /* 0x8000001439397221 */ /* 0x100fe20000000000 */
[--C-:B------:R-:W-:Y:S01]  /*2f30*/  FADD R36, R36, -R20.reuse ;  /* 0x8000001424247221 */ /* 0x100fe20000000000 */
[--C-:B------:R-:W-:Y:S01]  /*2f40*/  FADD R35, R35, -R20.reuse ;  /* 0x8000001423237221 */ /* 0x100fe20000000000 */
[--C-:B------:R-:W-:Y:S01]  /*2f50*/  FADD R45, R45, -R20.reuse ;  /* 0x800000142d2d7221 */ /* 0x100fe20000000000 */
[--C-:B------:R-:W-:Y:S01]  /*2f60*/  FADD R53, R53, -R20.reuse ;  /* 0x8000001435357221 */ /* 0x100fe20000000000 */
[----:B------:R-:W-:Y:S01]  /*2f70*/  FFMA R41, R20, -2.5, R33 ;  /* 0xc020000014297823 */ /* 0x000fe20000000021 */
[--C-:B------:R-:W-:Y:S01]  /*2f80*/  FADD R39, R39, -R20.reuse ;  /* 0x8000001427277221 */ /* 0x100fe20000000000 */
[----:B------:R-:W-:Y:S01]  /*2f90*/  FADD R51, R51, -R20 ;  /* 0x8000001433337221 */ /* 0x000fe20000000000 */
[----:B------:R-:W-:Y:S01]  /*2fa0*/  FFMA R33, R29, -1.5, R60 ;  /* 0xbfc000001d217823 */ /* 0x000fe2000000003c */
[----:B------:R-:W-:-:S04]  /*2fb0*/  FADD R20, R31, R31 ;  /* 0x0000001f1f147221 */ /* 0x000fc80000000000 */
[----:B------:R-:W-:Y:S01]  /*2fc0*/  FADD R33, R33, -R20 ;  /* 0x8000001421217221 */ /* 0x000fe20000000000 */
[C---:B------:R-:W-:Y:S01]  /*2fd0*/  FADD R20, R19.reuse, R19 ;  /* 0x0000001313147221 */ /* 0x040fe20000000000 */
[----:B------:R-:W-:-:S03]  /*2fe0*/  FFMA R34, R19, 0.5, R34 ;  /* 0x3f00000013227823 */ /* 0x000fc60000000022 */
[C---:B------:R-:W-:Y:S01]  /*2ff0*/  FADD R36, R20.reuse, R36 ;  /* 0x0000002414247221 */ /* 0x040fe20000000000 */
[C---:B------:R-:W-:Y:S01]  /*3000*/  FFMA R43, R19.reuse, 2.5, R42 ;  /* 0x40200000132b7823 */ /* 0x040fe2000000002a */
[----:B------:R-:W-:Y:S01]  /*3010*/  FADD R42, R20, R57 ;  /* 0x00000039142a7221 */ /* 0x000fe20000000000 */
[--C-:B------:R-:W-:Y:S01]  /*3020*/  FADD R57, R34, R5.reuse ;  /* 0x0000000522397221 */ /* 0x100fe20000000000 */
[----:B------:R-:W-:Y:S01]  /*3030*/  FADD R49, R36, R5 ;  /* 0x0000000524317221 */ /* 0x000fe20000000000 */
[C---:B------:R-:W-:Y:S01]  /*3040*/  FFMA R34, R19.reuse, 2.5, R44 ;  /* 0x4020000013227823 */ /* 0x040fe2000000002c */
[C---:B------:R-:W-:Y:S01]  /*3050*/  FFMA R36, R19.reuse, -0.5, R35 ;  /* 0xbf00000013247823 */ /* 0x040fe20000000023 */
[----:B------:R-:W-:Y:S01]  /*3060*/  FFMA R60, R19, -0.5, R27 ;  /* 0xbf000000133c7823 */ /* 0x000fe2000000001b */
[--C-:B------:R-:W-:Y:S01]  /*3070*/  FADD R27, R42, R5.reuse ;  /* 0x000000052a1b7221 */ /* 0x100fe20000000000 */
[----:B------:R0:W-:Y:S01]  /*3080*/  STG.E [R16.64+0xb7c00], R49 ;  /* 0x0b7c003110007986 */ /* 0x0001e2000c101904 */
[----:B------:R-:W-:Y:S01]  /*3090*/  FADD R35, R34, R5 ;  /* 0x0000000522237221 */ /* 0x000fe20000000000 */
[----:B------:R-:W-:Y:S01]  /*30a0*/  FADD R12, R11, R12 ;  /* 0x0000000c0b0c7221 */ /* 0x000fe20000000000 */
[C---:B------:R-:W-:Y:S01]  /*30b0*/  FFMA R56, R19.reuse, -0.5, R56 ;  /* 0xbf00000013387823 */ /* 0x040fe20000000038 */
[C---:B------:R-:W-:Y:S01]  /*30c0*/  FFMA R46, R19.reuse, 2.5, R46 ;  /* 0x40200000132e7823 */ /* 0x040fe2000000002e */
[C---:B------:R-:W-:Y:S01]  /*30d0*/  FFMA R52, R19.reuse, -0.5, R52 ;  /* 0xbf00000013347823 */ /* 0x040fe20000000034 */
[C---:B------:R-:W-:Y:S01]  /*30e0*/  FFMA R54, R19.reuse, 0.5, R54 ;  /* 0x3f00000013367823 */ /* 0x040fe20000000036 */
[C---:B------:R-:W-:Y:S01]  /*30f0*/  FFMA R34, R19.reuse, 0.5, R41 ;  /* 0x3f00000013227823 */ /* 0x040fe20000000029 */
[C---:B------:R-:W-:Y:S01]  /*3100*/  FFMA R42, R19.reuse, -0.5, R39 ;  /* 0xbf000000132a7823 */ /* 0x040fe20000000027 */
[----:B------:R-:W-:Y:S01]  /*3110*/  FMUL R11, R14, -2 ;  /* 0xc00000000e0b7820 */ /* 0x000fe20000400000 */
[----:B0-----:R-:W-:Y:S01]  /*3120*/  FADD R49, R36, R5 ;  /* 0x0000000524317221 */ /* 0x001fe20000000000 */
[C---:B------:R-:W-:Y:S01]  /*3130*/  FFMA R36, R19.reuse, 2.5, R37 ;  /* 0x4020000013247823 */ /* 0x040fe20000000025 */
[----:B------:R-:W-:Y:S01]  /*3140*/  FMUL R19, R19, 1.5 ;  /* 0x3fc0000013137820 */ /* 0x000fe20000400000 */
[----:B------:R-:W-:Y:S01]  /*3150*/  FFMA R28, R11, 1.5, R28 ;  /* 0x3fc000000b1c7823 */ /* 0x000fe2000000001c */
[----:B------:R-:W-:Y:S01]  /*3160*/  FFMA R23, R23, -1.5, R12 ;  /* 0xbfc0000017177823 */ /* 0x000fe2000000000c */
[----:B------:R-:W-:Y:S01]  /*3170*/  FMUL R11, R14, -0.5 ;  /* 0xbf0000000e0b7820 */ /* 0x000fe20000400000 */
[----:B------:R-:W-:Y:S01]  /*3180*/  FADD R18, R19, R18 ;  /* 0x0000001213127221 */ /* 0x000fe20000000000 */
[----:B------:R0:W-:Y:S01]  /*3190*/  STG.E [R16.64+0x6e400], R27 ;  /* 0x06e4001b10007986 */ /* 0x0001e2000c101904 */
[C---:B------:R-:W-:Y:S01]  /*31a0*/  FADD R12, -R22.reuse, R59 ;  /* 0x0000003b160c7221 */ /* 0x040fe20000000100 */
[C---:B------:R-:W-:Y:S01]  /*31b0*/  FADD R58, -R22.reuse, R58 ;  /* 0x0000003a163a7221 */ /* 0x040fe20000000100 */
[----:B------:R-:W-:Y:S01]  /*31c0*/  FADD R14, -R22, R25 ;  /* 0x00000019160e7221 */ /* 0x000fe20000000100 */
[----:B------:R-:W-:Y:S01]  /*31d0*/  FADD R37, R18, R5 ;  /* 0x0000000512257221 */ /* 0x000fe20000000000 */
[----:B------:R-:W-:Y:S01]  /*31e0*/  FFMA R50, R11, 1.5, R50 ;  /* 0x3fc000000b327823 */ /* 0x000fe20000000032 */
[----:B------:R-:W-:Y:S01]  /*31f0*/  FADD R23, -R30, R23 ;  /* 0x000000171e177221 */ /* 0x000fe20000000100 */
[----:B------:R-:W-:Y:S01]  /*3200*/  FADD R18, R21, R19 ;  /* 0x0000001315127221 */ /* 0x000fe20000000000 */
[----:B--2---:R-:W-:Y:S01]  /*3210*/  FADD R11, R15, R15 ;  /* 0x0000000f0f0b7221 */ /* 0x004fe20000000000 */
[----:B0-----:R-:W-:Y:S01]  /*3220*/  FADD R27, R52, R5 ;  /* 0x00000005341b7221 */ /* 0x001fe20000000000 */
[C---:B------:R-:W-:Y:S01]  /*3230*/  FADD R12, R29.reuse, R12 ;  /* 0x0000000c1d0c7221 */ /* 0x040fe20000000000 */
[C---:B------:R-:W-:Y:S01]  /*3240*/  FADD R58, -R29.reuse, R58 ;  /* 0x0000003a1d3a7221 */ /* 0x040fe20000000100 */
[----:B------:R-:W-:Y:S01]  /*3250*/  FFMA R14, R29, 0.5, R14 ;  /* 0x3f0000001d0e7823 */ /* 0x000fe2000000000e */
[----:B------:R-:W-:Y:S01]  /*3260*/  FFMA R48, R22, 1.5, R48 ;  /* 0x3fc0000016307823 */ /* 0x000fe20000000030 */
[----:B------:R0:W-:Y:S01]  /*3270*/  STG.E [R16.64+0x10d800], R27 ;  /* 0x10d8001b10007986 */ /* 0x0001e2000c101904 */
[----:B------:R-:W-:Y:S01]  /*3280*/  FFMA R2, R2, 1.5, R23 ;  /* 0x3fc0000002027823 */ /* 0x000fe20000000017 */
[--C-:B------:R-:W-:Y:S01]  /*3290*/  FADD R47, R43, R5.reuse ;  /* 0x000000052b2f7221 */ /* 0x100fe20000000000 */
[--C-:B------:R-:W-:Y:S01]  /*32a0*/  FADD R21, R18, R5.reuse ;  /* 0x0000000512157221 */ /* 0x100fe20000000000 */
[----:B------:R-:W-:Y:S01]  /*32b0*/  FADD R28, -R11, R28 ;  /* 0x0000001c0b1c7221 */ /* 0x000fe20000000100 */
[----:B------:R-:W-:Y:S01]  /*32c0*/  FFMA R26, R15, 0.5, R26 ;  /* 0x3f0000000f1a7823 */ /* 0x000fe2000000001a */
[--C-:B------:R-:W-:Y:S01]  /*32d0*/  FADD R43, R60, R5.reuse ;  /* 0x000000053c2b7221 */ /* 0x100fe20000000000 */
[----:B------:R-:W-:Y:S01]  /*32e0*/  FADD R32, R19, R32 ;  /* 0x0000002013207221 */ /* 0x000fe20000000000 */
[C---:B------:R-:W-:Y:S01]  /*32f0*/  FFMA R12, R31.reuse, -2.5, R12 ;  /* 0xc02000001f0c7823 */ /* 0x040fe2000000000c */
[C---:B------:R-:W-:Y:S01]  /*3300*/  FFMA R58, R31.reuse, 0.5, R58 ;  /* 0x3f0000001f3a7823 */ /* 0x040fe2000000003a */
[----:B------:R-:W-:Y:S01]  /*3310*/  FADD R14, -R31, R14 ;  /* 0x0000000e1f0e7221 */ /* 0x000fe20000000100 */
[----:B0-----:R-:W-:Y:S01]  /*3320*/  FADD R27, R34, R5 ;  /* 0x00000005221b7221 */ /* 0x001fe20000000000 */
[----:B------:R-:W-:Y:S01]  /*3330*/  FADD R48, R48, R11 ;  /* 0x0000000b30307221 */ /* 0x000fe20000000000 */
[C---:B------:R-:W-:Y:S01]  /*3340*/  FFMA R38, R15.reuse, 2.5, R38 ;  /* 0x402000000f267823 */ /* 0x040fe20000000026 */
[C---:B------:R-:W-:Y:S01]  /*3350*/  FFMA R50, R15.reuse, -0.5, R50 ;  /* 0xbf0000000f327823 */ /* 0x040fe20000000032 */
[----:B------:R-:W-:Y:S01]  /*3360*/  FFMA R2, R15, 1.5, R2 ;  /* 0x3fc000000f027823 */ /* 0x000fe20000000002 */
[----:B------:R-:W-:Y:S01]  /*3370*/  FADD R44, R20, R45 ;  /* 0x0000002d142c7221 */ /* 0x000fe20000000000 */
[----:B------:R-:W-:Y:S01]  /*3380*/  FADD R28, R29, R28 ;  /* 0x0000001c1d1c7221 */ /* 0x000fe20000000000 */
[----:B------:R-:W-:Y:S01]  /*3390*/  FADD R26, R26, R7 ;  /* 0x000000071a1a7221 */ /* 0x000fe20000000000 */
[----:B------:R-:W-:Y:S01]  /*33a0*/  FADD R45, R32, R5 ;  /* 0x00000005202d7221 */ /* 0x000fe20000000000 */
[----:B------:R0:W-:Y:S01]  /*33b0*/  STG.E [R16.64+0xc400], R27 ;  /* 0x00c4001b10007986 */ /* 0x0001e2000c101904 */
[C---:B------:R-:W-:Y:S01]  /*33c0*/  FADD R40, R19.reuse, R40 ;  /* 0x0000002813287221 */ /* 0x040fe20000000000 */
[C---:B------:R-:W-:Y:S01]  /*33d0*/  FADD R32, R19.reuse, R24 ;  /* 0x0000001813207221 */ /* 0x040fe20000000000 */
[C---:B------:R-:W-:Y:S01]  /*33e0*/  FFMA R25, R19.reuse, 2.5, R58 ;  /* 0x4020000013197823 */ /* 0x040fe2000000003a */
[----:B------:R1:W-:Y:S01]  /*33f0*/  STG.E [R16.64], R21 ;  /* 0x0000001510007986 */ /* 0x0003e2000c101904 */
[----:B------:R-:W-:Y:S01]  /*3400*/  FFMA R33, R19, 1.5, R33 ;  /* 0x3fc0000013217823 */ /* 0x000fe20000000021 */
[----:B------:R-:W-:Y:S01]  /*3410*/  FADD R0, -R31, R0 ;  /* 0x000000001f007221 */ /* 0x000fe20000000100 */
[--C-:B------:R-:W-:Y:S01]  /*3420*/  FADD R38, R38, R7.reuse ;  /* 0x0000000726267221 */ /* 0x100fe20000000000 */
[----:B------:R2:W-:Y:S01]  /*3430*/  STG.E [R16.64+0x7a800], R43 ;  /* 0x07a8002b10007986 */ /* 0x0005e2000c101904 */
[--C-:B------:R-:W-:Y:S01]  /*3440*/  FADD R48, R48, R7.reuse ;  /* 0x0000000730307221 */ /* 0x100fe20000000000 */
[--C-:B------:R-:W-:Y:S01]  /*3450*/  FADD R50, R50, R7.reuse ;  /* 0x0000000732327221 */ /* 0x100fe20000000000 */
[----:B------:R-:W-:Y:S01]  /*3460*/  FADD R2, R2, R7 ;  /* 0x0000000702027221 */ /* 0x000fe20000000000 */
[----:B0-----:R-:W-:Y:S01]  /*3470*/  FFMA R27, R19, -0.5, R14 ;  /* 0xbf000000131b7823 */ /* 0x001fe2000000000e */
[----:B------:R0:W-:Y:S01]  /*3480*/  STG.E [R16.64+0xab800], R47 ;  /* 0x0ab8002f10007986 */ /* 0x0001e2000c101904 */
[----:B------:R-:W-:Y:S01]  /*3490*/  FFMA R28, R31, -1.5, R28 ;  /* 0xbfc000001f1c7823 */ /* 0x000fe2000000001c */
[C---:B-1----:R-:W-:Y:S01]  /*34a0*/  FFMA R21, R19.reuse, 0.5, R12 ;  /* 0x3f00000013157823 */ /* 0x042fe2000000000c */
[----:B------:R-:W-:Y:S01]  /*34b0*/  FADD R19, R19, R19 ;  /* 0x0000001313137221 */ /* 0x000fe20000000000 */
[----:B------:R-:W-:Y:S01]  /*34c0*/  FADD R7, -R31, R26 ;  /* 0x0000001a1f077221 */ /* 0x000fe20000000100 */
[----:B--2---:R-:W-:-:S02]  /*34d0*/  FADD R43, R54, R5 ;  /* 0x00000005362b7221 */ /* 0x004fc40000000000 */
[----:B------:R-:W-:Y:S01]  /*34e0*/  FADD R23, R0, R19 ;  /* 0x0000001300177221 */ /* 0x000fe20000000000 */
[----:B0-----:R-:W-:Y:S01]  /*34f0*/  FADD R47, R46, R5 ;  /* 0x000000052e2f7221 */ /* 0x001fe20000000000 */
[C---:B------:R-:W-:Y:S01]  /*3500*/  FADD R46, R20.reuse, R53 ;  /* 0x00000035142e7221 */ /* 0x040fe20000000000 */
[----:B------:R0:W-:Y:S01]  /*3510*/  STG.E [R16.64+0x132400], R43 ;  /* 0x1324002b10007986 */ /* 0x0001e2000c101904 */
[----:B------:R-:W-:Y:S01]  /*3520*/  FADD R29, -R19, R28 ;  /* 0x0000001c131d7221 */ /* 0x000fe20000000100 */
[----:B------:R-:W-:Y:S01]  /*3530*/  FMUL R0, R5, 1.5 ;  /* 0x3fc0000005007820 */ /* 0x000fe20000400000 */
[----:B------:R-:W-:Y:S01]  /*3540*/  FADD R7, -R20, R7 ;  /* 0x0000000714077221 */ /* 0x000fe20000000100 */
[----:B------:R-:W-:Y:S01]  /*3550*/  FADD R39, R44, R5 ;  /* 0x000000052c277221 */ /* 0x000fe20000000000 */
[C---:B------:R-:W-:Y:S01]  /*3560*/  FADD R11, -R31.reuse, R38 ;  /* 0x000000261f0b7221 */ /* 0x040fe20000000100 */
[C---:B------:R-:W-:Y:S01]  /*3570*/  FADD R15, -R31.reuse, R48 ;  /* 0x000000301f0f7221 */ /* 0x040fe20000000100 */
[----:B------:R-:W-:Y:S01]  /*3580*/  FADD R19, -R31, R50 ;  /* 0x000000321f137221 */ /* 0x000fe20000000100 */
[----:B------:R-:W-:Y:S01]  /*3590*/  FADD R31, R2, -R31 ;  /* 0x8000001f021f7221 */ /* 0x000fe20000000000 */
[----:B------:R-:W-:Y:S01]  /*35a0*/  FADD R24, R51, R20 ;  /* 0x0000001433187221 */ /* 0x000fe20000000000 */
[----:B0-----:R-:W-:Y:S01]  /*35b0*/  FADD R43, R46, R5 ;  /* 0x000000052e2b7221 */ /* 0x001fe20000000000 */
[----:B------:R-:W-:Y:S01]  /*35c0*/  FADD R2, R0, R7 ;  /* 0x0000000700027221 */ /* 0x000fe20000000000 */
[C---:B------:R-:W-:Y:S01]  /*35d0*/  FADD R11, -R20.reuse, R11 ;  /* 0x0000000b140b7221 */ /* 0x040fe20000000100 */
[C---:B------:R-:W-:Y:S01]  /*35e0*/  FADD R15, -R20.reuse, R15 ;  /* 0x0000000f140f7221 */ /* 0x040fe20000000100 */
[C---:B------:R-:W-:Y:S01]  /*35f0*/  FADD R19, -R20.reuse, R19 ;  /* 0x0000001314137221 */ /* 0x040fe20000000100 */
[----:B------:R0:W-:Y:S01]  /*3600*/  STG.E [R16.64+0x13e800], R35 ;  /* 0x13e8002310007986 */ /* 0x0001e2000c101904 */
[----:B------:R-:W-:Y:S01]  /*3610*/  FADD R31, -R20, R31 ;  /* 0x0000001f141f7221 */ /* 0x000fe20000000100 */
[--C-:B------:R-:W-:Y:S01]  /*3620*/  FADD R55, R56, R5.reuse ;  /* 0x0000000538377221 */ /* 0x100fe20000000000 */
[----:B------:R-:W-:Y:S01]  /*3630*/  FADD R41, R40, R5 ;  /* 0x0000000528297221 */ /* 0x000fe20000000000 */
[----:B------:R1:W-:Y:S01]  /*3640*/  STG.E [R16.64+0x101400], R39 ;  /* 0x1014002710007986 */ /* 0x0003e2000c101904 */
[----:B------:R-:W-:-:S03]  /*3650*/  FADD R21, R0, R21 ;  /* 0x0000001500157221 */ /* 0x000fc60000000000 */
[----:B------:R2:W-:Y:S01]  /*3660*/  STG.E [R16.64+0x14ac00], R43 ;  /* 0x14ac002b10007986 */ /* 0x0005e2000c101904 */
[----:B------:R-:W-:-:S03]  /*3670*/  FADD R25, R0, R25 ;  /* 0x0000001900197221 */ /* 0x000fc60000000000 */
[----:B------:R5:W-:Y:S01]  /*3680*/  STG.E [R16.64+0x49800], R37 ;  /* 0x0498002510007986 */ /* 0x000be2000c101904 */
[----:B0-----:R-:W-:Y:S01]  /*3690*/  FADD R35, R36, R5 ;  /* 0x0000000524237221 */ /* 0x001fe20000000000 */
[----:B------:R-:W-:Y:S01]  /*36a0*/  FADD R23, R0, R23 ;  /* 0x0000001700177221 */ /* 0x000fe20000000000 */
[----:B-1----:R-:W-:Y:S01]  /*36b0*/  FADD R39, R42, R5 ;  /* 0x000000052a277221 */ /* 0x002fe20000000000 */
[C---:B------:R-:W-:Y:S01]  /*36c0*/  FADD R27, R0.reuse, R27 ;  /* 0x0000001b001b7221 */ /* 0x040fe20000000000 */
[----:B------:R-:W-:Y:S01]  /*36d0*/  FADD R12, R0, R11 ;  /* 0x0000000b000c7221 */ /* 0x000fe20000000000 */
[----:B--2---:R-:W-:Y:S01]  /*36e0*/  FADD R43, R32, R5 ;  /* 0x00000005202b7221 */ /* 0x004fe20000000000 */
[C---:B------:R-:W-:Y:S01]  /*36f0*/  FFMA R18, R0.reuse, 1.5, R29 ;  /* 0x3fc0000000127823 */ /* 0x040fe2000000001d */
[----:B------:R-:W-:Y:S01]  /*3700*/  FADD R33, R0, R33 ;  /* 0x0000002100217221 */ /* 0x000fe20000000000 */
[----:B-----5:R-:W-:Y:S01]  /*3710*/  FADD R37, R24, R5 ;  /* 0x0000000518257221 */ /* 0x020fe20000000000 */
[----:B---3--:R-:W-:Y:S01]  /*3720*/  FADD R5, R2, R13 ;  /* 0x0000000d02057221 */ /* 0x008fe20000000000 */
[C---:B------:R-:W-:Y:S01]  /*3730*/  FADD R2, R0.reuse, R15 ;  /* 0x0000000f00027221 */ /* 0x040fe20000000000 */
[----:B------:R-:W-:Y:S01]  /*3740*/  FADD R14, R0, R19 ;  /* 0x00000013000e7221 */ /* 0x000fe20000000000 */
[----:B------:R-:W-:Y:S01]  /*3750*/  FADD R0, R31, R0 ;  /* 0x000000001f007221 */ /* 0x000fe20000000000 */
[--C-:B------:R-:W-:Y:S01]  /*3760*/  FADD R7, R12, R13.reuse ;  /* 0x0000000d0c077221 */ /* 0x100fe20000000000 */
[----:B------:R-:W-:Y:S01]  /*3770*/  FFMA R19, R13, 1.5, R18 ;  /* 0x3fc000000d137823 */ /* 0x000fe20000000012 */
[--C-:B------:R-:W-:Y:S01]  /*3780*/  FADD R11, R2, R13.reuse ;  /* 0x0000000d020b7221 */ /* 0x100fe20000000000 */
[--C-:B------:R-:W-:Y:S01]  /*3790*/  FADD R15, R14, R13.reuse ;  /* 0x0000000d0e0f7221 */ /* 0x100fe20000000000 */
[----:B------:R-:W-:Y:S01]  /*37a0*/  FADD R13, R0, R13 ;  /* 0x0000000d000d7221 */ /* 0x000fe20000000000 */
[----:B----4-:R-:W-:Y:S01]  /*37b0*/  FADD R0, R10, R10 ;  /* 0x0000000a0a007221 */ /* 0x010fe20000000000 */
[----:B------:R-:W-:Y:S01]  /*37c0*/  FADD R33, R33, R6 ;  /* 0x0000000621217221 */ /* 0x000fe20000000000 */
[----:B------:R-:W-:-:S02]  /*37d0*/  FADD R14, R19, R10 ;  /* 0x0000000a130e7221 */ /* 0x000fc40000000000 */
[----:B------:R-:W-:Y:S01]  /*37e0*/  FADD R12, R23, -R0 ;  /* 0x80000000170c7221 */ /* 0x000fe20000000000 */
[--C-:B------:R-:W-:Y:S01]  /*37f0*/  FADD R0, R21, R10.reuse ;  /* 0x0000000a15007221 */ /* 0x100fe20000000000 */
[----:B------:R0:W-:Y:S01]  /*3800*/  STG.E [R16.64+0x86c00], R5 ;  /* 0x086c000510007986 */ /* 0x0001e2000c101904 */
[----:B------:R-:W-:Y:S01]  /*3810*/  FADD R2, R25, -R10 ;  /* 0x8000000a19027221 */ /* 0x000fe20000000000 */
[----:B------:R-:W-:Y:S01]  /*3820*/  FFMA R6, R10, 0.5, R27 ;  /* 0x3f0000000a067823 */ /* 0x000fe2000000001b */
[----:B------:R-:W-:Y:S01]  /*3830*/  FADD R12, R12, -R9 ;  /* 0x800000090c0c7221 */ /* 0x000fe20000000000 */
[----:B------:R1:W-:Y:S01]  /*3840*/  STG.E [R16.64+0x119c00], R11 ;  /* 0x119c000b10007986 */ /* 0x0003e2000c101904 */
[----:B------:R-:W-:Y:S01]  /*3850*/  FFMA R33, R10, -1.5, R33 ;  /* 0xbfc000000a217823 */ /* 0x000fe20000000021 */
[C---:B------:R-:W-:Y:S02]  /*3860*/  FFMA R14, R9.reuse, -1.5, R14 ;  /* 0xbfc00000090e7823 */ /* 0x040fe4000000000e */
[----:B------:R2:W-:Y:S01]  /*3870*/  STG.E [R16.64+0xd0400], R7 ;  /* 0x0d04000710007986 */ /* 0x0005e2000c101904 */
[C---:B0-----:R-:W-:Y:S01]  /*3880*/  FFMA R5, R9.reuse, -2.5, R0 ;  /* 0xc020000009057823 */ /* 0x041fe20000000000 */
[----:B------:R-:W-:-:S02]  /*3890*/  FADD R0, R9, R9 ;  /* 0x0000000909007221 */ /* 0x000fc40000000000 */
[----:B------:R0:W-:Y:S01]  /*38a0*/  STG.E [R16.64+0x3d400], R13 ;  /* 0x03d4000d10007986 */ /* 0x0001e2000c101904 */
[----:B-1----:R-:W-:Y:S01]  /*38b0*/  FADD R11, R8, R8 ;  /* 0x00000008080b7221 */ /* 0x002fe20000000000 */
[----:B------:R-:W-:Y:S01]  /*38c0*/  FADD R33, R33, -R0 ;  /* 0x8000000021217221 */ /* 0x000fe20000000000 */
[----:B--2---:R-:W-:Y:S01]  /*38d0*/  FFMA R7, R9, 0.5, R2 ;  /* 0x3f00000009077823 */ /* 0x004fe20000000002 */
[----:B0-----:R-:W-:Y:S01]  /*38e0*/  FADD R13, R6, -R9 ;  /* 0x80000009060d7221 */ /* 0x001fe20000000000 */
[----:B------:R-:W-:Y:S01]  /*38f0*/  FADD R9, R12, R11 ;  /* 0x0000000b0c097221 */ /* 0x000fe20000000000 */
[----:B------:R-:W-:Y:S01]  /*3900*/  FADD R11, -R11, R14 ;  /* 0x0000000e0b0b7221 */ /* 0x000fe20000000100 */
[C---:B------:R-:W-:Y:S01]  /*3910*/  FFMA R5, R8.reuse, 0.5, R5 ;  /* 0x3f00000008057823 */ /* 0x040fe20000000005 */
[C---:B------:R-:W-:Y:S01]  /*3920*/  FFMA R7, R8.reuse, 2.5, R7 ;  /* 0x4020000008077823 */ /* 0x040fe20000000007 */
[C---:B------:R-:W-:Y:S01]  /*3930*/  FFMA R13, R8.reuse, -0.5, R13 ;  /* 0xbf000000080d7823 */ /* 0x040fe2000000000d */
[----:B------:R-:W-:Y:S01]  /*3940*/  FFMA R33, R8, 1.5, R33 ;  /* 0x3fc0000008217823 */ /* 0x000fe20000000021 */
[----:B------:R-:W-:Y:S01]  /*3950*/  FFMA R0, R4, 1.5, R11 ;  /* 0x3fc0000004007823 */ /* 0x000fe2000000000b */
[--C-:B------:R-:W-:Y:S01]  /*3960*/  FADD R5, R5, R4.reuse ;  /* 0x0000000405057221 */ /* 0x100fe20000000000 */
[--C-:B------:R-:W-:Y:S01]  /*3970*/  FADD R7, R7, R4.reuse ;  /* 0x0000000407077221 */ /* 0x100fe20000000000 */
[--C-:B------:R-:W-:Y:S01]  /*3980*/  FADD R9, R9, R4.reuse ;  /* 0x0000000409097221 */ /* 0x100fe20000000000 */
[--C-:B------:R-:W-:Y:S01]  /*3990*/  FADD R13, R13, R4.reuse ;  /* 0x000000040d0d7221 */ /* 0x100fe20000000000 */
[----:B------:R-:W-:Y:S01]  /*39a0*/  FADD R33, R33, R4 ;  /* 0x0000000421217221 */ /* 0x000fe20000000000 */
        /* <DEDUP_REMOVED lines=19> */
.L_x_4:
        /* <DEDUP_REMOVED lines=10> */
.L_x_91:


//--------------------- .text.tvmgen_default_fused_nn_batch_flatten_kernel --------------------------
	.section	.text.tvmgen_default_fused_nn_batch_flatten_kernel,"ax",@progbits
	.sectioninfo	@"SHI_REGISTERS=8"
	.align	128
        .global         tvmgen_default_fused_nn_batch_flatten_kernel
        .type           tvmgen_default_fused_nn_batch_flatten_kernel,@function
        .size           tvmgen_default_fused_nn_batch_flatten_kernel,(.L_x_92 - tvmgen_default_fused_nn_batch_flatten_kernel)
        .other          tvmgen_default_fused_nn_batch_flatten_kernel,@"STO_CUDA_ENTRY STV_DEFAULT"
tvmgen_default_fused_nn_batch_flatten_kernel:
.text.tvmgen_default_fused_nn_batch_flatten_kernel:
[----:B------:R-:W-:Y:S02]  /*0000*/  MOV R1, c[0x0][0x28] ;  /* 0x00000a0000017a02 */ /* 0x000fe40000000f00 */
[----:B------:R-:W0:Y:S01]  /*0010*/  S2R R4, SR_TID.X ;  /* 0x0000000000047919 */ /* 0x000e220000002100 */
[----:B------:R-:W-:Y:S01]  /*0020*/  MOV R5, 0x4 ;  /* 0x0000000400057802 */ /* 0x000fe20000000f00 */
[----:B------:R-:W-:-:S04]  /*0030*/  ULDC.64 UR4, c[0x0][0x118] ;  /* 0x0000460000047ab9 */ /* 0x000fc80000000a00 */
[----:B0-----:R-:W-:-:S06]  /*0040*/  IMAD.WIDE R2, R4, R5, c[0x0][0x160] ;  /* 0x0000580004027625 */ /* 0x001fcc00078e0205 */
[----:B------:R-:W2:Y:S01]  /*0050*/  LDG.E.CONSTANT R3, [R2.64] ;  /* 0x0000000402037981 */ /* 0x000ea2000c1e9900 */
[----:B------:R-:W-:-:S05]  /*0060*/  IMAD.WIDE R4, R4, R5, c[0x0][0x168] ;  /* 0x00005a0004047625 */ /* 0x000fca00078e0205 */
[----:B--2---:R-:W-:Y:S01]  /*0070*/  STG.E [R4.64], R3 ;  /* 0x0000000304007986 */ /* 0x004fe2000c101904 */
[----:B------:R-:W-:Y:S05]  /*0080*/  EXIT ;  /* 0x000000000000794d */ /* 0x000fea0003800000 */
.L_x_5:
        /* <DEDUP_REMOVED lines=15> */
.L_x_92:


//--------------------- .text.tvmgen_default_fused_nn_conv2d_add_nn_relu_1_kernel --------------------------
	.section	.text.tvmgen_default_fused_nn_conv2d_add_nn_relu_1_kernel,"ax",@progbits
	.sectionflags	@"SHF_BARRIERS=1"
	.sectioninfo	@"SHI_REGISTERS=40"
	.align	128
        .global         tvmgen_default_fused_nn_conv2d_add_nn_relu_1_kernel
        .type           tvmgen_default_fused_nn_conv2d_add_nn_relu_1_kernel,@function
        .size           tvmgen_default_fused_nn_conv2d_add_nn_relu_1_kernel,(.L_x_93 - tvmgen_default_fused_nn_conv2d_add_nn_relu_1_kernel)
        .other          tvmgen_default_fused_nn_conv2d_add_nn_relu_1_kernel,@"STO_CUDA_ENTRY STV_DEFAULT"
tvmgen_default_fused_nn_conv2d_add_nn_relu_1_kernel:
.text.tvmgen_default_fused_nn_conv2d_add_nn_relu_1_kernel:
[----:B------:R-:W-:Y:S02]  /*0000*/  MOV R1, c[0x0][0x28] ;  /* 0x00000a0000017a02 */ /* 0x000fe40000000f00 */
[----:B------:R-:W0:Y:S01]  /*0010*/  S2R R0, SR_TID.Z ;  /* 0x0000000000007919 */ /* 0x000e220000002300 */
[----:B------:R-:W-:Y:S01]  /*0020*/  MOV R30, RZ ;  /* 0x000000ff001e7202 */ /* 0x000fe20000000f00 */
[----:B------:R-:W-:Y:S01]  /*0030*/  ULDC.64 UR4, c[0x0][0x118] ;  /* 0x0000460000047ab9 */ /* 0x000fe20000000a00 */
[----:B------:R-:W-:Y:S01]  /*0040*/  MOV R6, RZ ;  /* 0x000000ff00067202 */ /* 0x000fe20000000f00 */
[----:B------:R-:W0:Y:S01]  /*0050*/  S2R R3, SR_TID.X ;  /* 0x0000000000037919 */ /* 0x000e220000002100 */
[----:B------:R-:W-:Y:S02]  /*0060*/  MOV R25, RZ ;  /* 0x000000ff00197202 */ /* 0x000fe40000000f00 */
[----:B------:R-:W-:Y:S01]  /*0070*/  MOV R35, RZ ;  /* 0x000000ff00237202 */ /* 0x000fe20000000f00 */
[----:B------:R-:W1:Y:S01]  /*0080*/  S2R R5, SR_CTAID.Z ;  /* 0x0000000000057919 */ /* 0x000e620000002700 */
[----:B------:R-:W-:Y:S01]  /*0090*/  MOV R27, RZ ;  /* 0x000000ff001b7202 */ /* 0x000fe20000000f00 */
[----:B0-----:R-:W-:-:S02]  /*00a0*/  IMAD R2, R0, 0xb, R3 ;  /* 0x0000000b00027824 */ /* 0x001fc400078e0203 */
[----:B------:R-:W-:-:S03]  /*00b0*/  IMAD.HI R4, R3, 0x2aaaaaab, RZ ;  /* 0x2aaaaaab03047827 */ /* 0x000fc600078e02ff */
[----:B------:R-:W-:Y:S01]  /*00c0*/  SHF.L.U32 R31, R2, 0x1, RZ ;  /* 0x00000001021f7819 */ /* 0x000fe200000006ff */
[----:B------:R-:W-:Y:S01]  /*00d0*/  IMAD R29, R0, 0xc, R3 ;  /* 0x0000000c001d7824 */ /* 0x000fe200078e0203 */
[----:B------:R-:W-:Y:S02]  /*00e0*/  LEA.HI R12, R4, R4, RZ, 0x1 ;  /* 0x00000004040c7211 */ /* 0x000fe400078f08ff */
[----:B------:R-:W-:Y:S01]  /*00f0*/  ISETP.GE.AND P3, PT, R2, 0xab, PT ;  /* 0x000000ab0200780c */ /* 0x000fe20003f66270 */
[C---:B------:R-:W-:Y:S01]  /*0100*/  IMAD.HI R2, R31.reuse, -0x405fd017, R30 ;  /* 0xbfa02fe91f027827 */ /* 0x040fe200078e021e */
[----:B------:R-:W-:Y:S02]  /*0110*/  IADD3 R7, R31, 0x1, RZ ;  /* 0x000000011f077810 */ /* 0x000fe40007ffe0ff */
[----:B------:R-:W-:Y:S01]  /*0120*/  SHF.R.S32.HI R9, RZ, 0x1, R4 ;  /* 0x00000001ff097819 */ /* 0x000fe20000011404 */
[----:B------:R-:W-:Y:S01]  /*0130*/  IMAD R10, R12, -0x6, R3 ;  /* 0xfffffffa0c0a7824 */ /* 0x000fe200078e0203 */
[----:B------:R-:W-:Y:S01]  /*0140*/  SHF.R.U32.HI R11, RZ, 0x1f, R2 ;  /* 0x0000001fff0b7819 */ /* 0x000fe20000011602 */
[----:B------:R-:W-:Y:S01]  /*0150*/  IMAD.HI R14, R7, -0x7047dc11, R6 ;  /* 0x8fb823ef070e7827 */ /* 0x000fe200078e0206 */
[----:B------:R-:W-:-:S02]  /*0160*/  LEA.HI R9, R4, R9, RZ, 0x1 ;  /* 0x0000000904097211 */ /* 0x000fc400078f08ff */
[----:B------:R-:W-:Y:S01]  /*0170*/  ISETP.LT.AND P3, PT, R3, 0xb, !P3 ;  /* 0x0000000b0300780c */ /* 0x000fe20005f61270 */
[----:B-1----:R-:W-:Y:S01]  /*0180*/  IMAD R15, R5, 0x1800, R10 ;  /* 0x00001800050f7824 */ /* 0x002fe200078e020a */
[CC--:B------:R-:W-:Y:S01]  /*0190*/  LEA.HI.SX32 R10, R2.reuse, R11.reuse, 0x19 ;  /* 0x0000000b020a7211 */ /* 0x0c0fe200078fcaff */
[----:B------:R-:W-:Y:S01]  /*01a0*/  IMAD.HI R8, R7, -0x405fd017, R6 ;  /* 0xbfa02fe907087827 */ /* 0x000fe200078e0206 */
[----:B------:R-:W-:Y:S02]  /*01b0*/  LEA.HI.SX32 R2, R2, R11, 0x18 ;  /* 0x0000000b02027211 */ /* 0x000fe400078fc2ff */
[----:B------:R-:W-:Y:S01]  /*01c0*/  IADD3 R9, R9, R0, RZ ;  /* 0x0000000009097210 */ /* 0x000fe20007ffe0ff */
[----:B------:R-:W-:Y:S01]  /*01d0*/  IMAD.HI R4, R31, -0x7047dc11, R30 ;  /* 0x8fb823ef1f047827 */ /* 0x000fe200078e021e */
[----:B------:R-:W-:Y:S02]  /*01e0*/  SHF.R.U32.HI R11, RZ, 0x1f, R8 ;  /* 0x0000001fff0b7819 */ /* 0x000fe40000011608 */
[----:B------:R-:W-:Y:S01]  /*01f0*/  ISETP.GE.AND P1, PT, R9, 0x10, PT ;  /* 0x000000100900780c */ /* 0x000fe20003f26270 */
[----:B------:R-:W-:Y:S01]  /*0200*/  IMAD R17, R0, 0x180, R15 ;  /* 0x0000018000117824 */ /* 0x000fe200078e020f */
[----:B------:R-:W-:-:S02]  /*0210*/  SHF.R.U32.HI R15, RZ, 0x1f, R14 ;  /* 0x0000001fff0f7819 */ /* 0x000fc4000001160e */
[----:B------:R-:W-:Y:S02]  /*0220*/  SHF.R.U32.HI R13, RZ, 0x1f, R4 ;  /* 0x0000001fff0d7819 */ /* 0x000fe40000011604 */
[----:B------:R-:W-:Y:S02]  /*0230*/  LEA.HI.SX32 R19, R14, R15, 0x1b ;  /* 0x0000000f0e137211 */ /* 0x000fe400078fdaff */
[----:B------:R-:W-:Y:S02]  /*0240*/  LEA.HI.SX32 R15, R8, R11, 0x18 ;  /* 0x0000000b080f7211 */ /* 0x000fe400078fc2ff */
[----:B------:R-:W-:Y:S01]  /*0250*/  LEA.HI.SX32 R6, R4, R13, 0x1b ;  /* 0x0000000d04067211 */ /* 0x000fe200078fdaff */
[----:B------:R-:W-:Y:S01]  /*0260*/  IMAD R4, R12, 0xc0, R17 ;  /* 0x000000c00c047824 */ /* 0x000fe200078e0211 */
[----:B------:R-:W-:Y:S01]  /*0270*/  MOV R12, RZ ;  /* 0x000000ff000c7202 */ /* 0x000fe20000000f00 */
[----:B------:R-:W-:Y:S01]  /*0280*/  IMAD R13, R2, -0x156, R31 ;  /* 0xfffffeaa020d7824 */ /* 0x000fe200078e021f */
[----:B------:R-:W-:Y:S01]  /*0290*/  LEA.HI.SX32 R17, R8, R11, 0x19 ;  /* 0x0000000b08117211 */ /* 0x000fe200078fcaff */
[----:B------:R-:W-:Y:S01]  /*02a0*/  IMAD R15, R15, -0x156, R7 ;  /* 0xfffffeaa0f0f7824 */ /* 0x000fe200078e0207 */
[----:B------:R-:W-:Y:S01]  /*02b0*/  MOV R14, RZ ;  /* 0x000000ff000e7202 */ /* 0x000fe20000000f00 */
[----:B------:R-:W-:Y:S01]  /*02c0*/  IMAD R11, R10, -0xab, R31 ;  /* 0xffffff550a0b7824 */ /* 0x000fe200078e021f */
[----:B------:R-:W0:Y:S01]  /*02d0*/  S2R R2, SR_CTAID.Y ;  /* 0x0000000000027919 */ /* 0x000e220000002600 */
[----:B------:R-:W-:Y:S01]  /*02e0*/  MOV R10, RZ ;  /* 0x000000ff000a7202 */ /* 0x000fe20000000f00 */
[----:B------:R-:W-:Y:S01]  /*02f0*/  IMAD.HI R8, R13, -0x405fd017, R12 ;  /* 0xbfa02fe90d087827 */ /* 0x000fe200078e020c */
[----:B------:R-:W-:-:S02]  /*0300*/  LEA R4, R4, R4, 0x1 ;  /* 0x0000000404047211 */ /* 0x000fc400078e08ff */
[----:B------:R-:W-:Y:S01]  /*0310*/  ISETP.LT.AND P1, PT, R3, 0xc, !P1 ;  /* 0x0000000c0300780c */ /* 0x000fe20004f21270 */
[----:B------:R-:W-:Y:S01]  /*0320*/  IMAD R13, R17, -0xab, R7 ;  /* 0xffffff55110d7824 */ /* 0x000fe200078e0207 */
[----:B------:R-:W-:Y:S01]  /*0330*/  MOV R17, 0x4 ;  /* 0x0000000400117802 */ /* 0x000fe20000000f00 */
[----:B------:R-:W-:Y:S01]  /*0340*/  IMAD.HI R14, R15, -0x405fd017, R14 ;  /* 0xbfa02fe90f0e7827 */ /* 0x000fe200078e020e */
[----:B------:R-:W-:-:S03]  /*0350*/  LEA R29, R29, R29, 0x1 ;  /* 0x0000001d1d1d7211 */ /* 0x000fc600078e08ff */
[----:B------:R-:W-:Y:S01]  /*0360*/  IMAD.HI R10, R11, -0x7047dc11, R10 ;  /* 0x8fb823ef0b0a7827 */ /* 0x000fe200078e020a */
[----:B------:R-:W-:Y:S02]  /*0370*/  SHF.R.U32.HI R11, RZ, 0x1f, R8 ;  /* 0x0000001fff0b7819 */ /* 0x000fe40000011608 */
[----:B------:R-:W-:Y:S01]  /*0380*/  SHF.R.U32.HI R15, RZ, 0x1f, R14 ;  /* 0x0000001fff0f7819 */ /* 0x000fe2000001160e */
[----:B------:R-:W-:Y:S01]  /*0390*/  IMAD.HI R12, R13, -0x7047dc11, R12 ;  /* 0x8fb823ef0d0c7827 */ /* 0x000fe200078e020c */
[----:B------:R-:W-:Y:S02]  /*03a0*/  LEA.HI.SX32 R13, R8, R11, 0x19 ;  /* 0x0000000b080d7211 */ /* 0x000fe400078fcaff */
[----:B------:R-:W-:Y:S01]  /*03b0*/  LEA.HI.SX32 R14, R14, R15, 0x19 ;  /* 0x0000000f0e0e7211 */ /* 0x000fe200078fcaff */
[----:B------:R-:W-:Y:S01]  /*03c0*/  IMAD R19, R19, -0x39, R7 ;  /* 0xffffffc713137824 */ /* 0x000fe200078e0207 */
[----:B------:R-:W-:Y:S01]  /*03d0*/  SHF.R.U32.HI R11, RZ, 0x1f, R12 ;  /* 0x0000001fff0b7819 */ /* 0x000fe2000001160c */
[----:B------:R-:W-:Y:S01]  /*03e0*/  IMAD R6, R6, -0x39, R31 ;  /* 0xffffffc706067824 */ /* 0x000fe200078e021f */
[----:B------:R-:W-:Y:S01]  /*03f0*/  SHF.R.U32.HI R7, RZ, 0x1f, R10 ;  /* 0x0000001fff077819 */ /* 0x000fe2000001160a */
[----:B------:R-:W-:Y:S01]  /*0400*/  IMAD R14, R14, 0xc40, R19 ;  /* 0x00000c400e0e7824 */ /* 0x000fe200078e0213 */
[----:B------:R-:W-:Y:S01]  /*0410*/  LEA.HI.SX32 R11, R12, R11, 0x1b ;  /* 0x0000000b0c0b7211 */ /* 0x000fe200078fdaff */
[----:B------:R-:W-:Y:S01]  /*0420*/  IMAD R8, R13, 0xc40, R6 ;  /* 0x00000c400d087824 */ /* 0x000fe200078e0206 */
[----:B------:R-:W-:Y:S01]  /*0430*/  LEA.HI.SX32 R7, R10, R7, 0x1b ;  /* 0x000000070a077211 */ /* 0x000fe200078fdaff */
[----:B------:R-:W-:Y:S01]  /*0440*/  IMAD.WIDE R32, R4, R17, c[0x0][0x170] ;  /* 0x00005c0004207625 */ /* 0x000fe200078e0211 */
[----:B------:R-:W-:-:S02]  /*0450*/  ISETP.GE.AND P0, PT, R6, 0x1, PT ;  /* 0x000000010600780c */ /* 0x000fc40003f06270 */
[----:B------:R-:W-:Y:S01]  /*0460*/  ISETP.GE.AND P2, PT, R19, 0x1, PT ;  /* 0x000000011300780c */ /* 0x000fe20003f46270 */
[----:B------:R-:W-:Y:S01]  /*0470*/  IMAD R15, R11, 0x38, R14 ;  /* 0x000000380b0f7824 */ /* 0x000fe200078e020e */
[C---:B0-----:R-:W-:Y:S01]  /*0480*/  LEA R11, R2.reuse, R11, 0x1 ;  /* 0x0000000b020b7211 */ /* 0x041fe200078e08ff */
[----:B------:R-:W-:Y:S01]  /*0490*/  IMAD R13, R7, 0x38, R8 ;  /* 0x00000038070d7824 */ /* 0x000fe200078e0208 */
[C---:B------:R-:W-:Y:S01]  /*04a0*/  LEA R4, R2.reuse, R7, 0x1 ;  /* 0x0000000702047211 */ /* 0x040fe200078e08ff */
[C---:B------:R-:W-:Y:S01]  /*04b0*/  IMAD R15, R2.reuse, 0x70, R15 ;  /* 0x00000070020f7824 */ /* 0x040fe200078e020f */
[----:B------:R-:W-:Y:S01]  /*04c0*/  ISETP.LT.OR P2, PT, R11, 0x1, !P2 ;  /* 0x000000010b00780c */ /* 0x000fe20005741670 */
[----:B------:R-:W-:Y:S01]  /*04d0*/  IMAD R13, R2, 0x70, R13 ;  /* 0x00000070020d7824 */ /* 0x000fe200078e020d */
[----:B------:R-:W-:Y:S02]  /*04e0*/  MOV R11, 0x48 ;  /* 0x00000048000b7802 */ /* 0x000fe40000000f00 */
[----:B------:R-:W-:-:S02]  /*04f0*/  IADD3 R6, R15, -0x39, RZ ;  /* 0xffffffc70f067810 */ /* 0x000fc40007ffe0ff */
[----:B------:R-:W-:Y:S01]  /*0500*/  IADD3 R8, R13, -0x39, RZ ;  /* 0xffffffc70d087810 */ /* 0x000fe20007ffe0ff */
[----:B------:R-:W-:Y:S01]  /*0510*/  IMAD R28, R0, R11, 0x558 ;  /* 0x00000558001c7424 */ /* 0x000fe200078e020b */
[----:B------:R-:W-:Y:S01]  /*0520*/  ISETP.LT.OR P0, PT, R4, 0x1, !P0 ;  /* 0x000000010400780c */ /* 0x000fe20004701670 */
[----:B------:R-:W-:-:S04]  /*0530*/  IMAD.WIDE R6, R6, R17, c[0x0][0x168] ;  /* 0x00005a0006067625 */ /* 0x000fc800078e0211 */
[----:B------:R-:W-:Y:S01]  /*0540*/  IMAD.WIDE R8, R8, R17, c[0x0][0x168] ;  /* 0x00005a0008087625 */ /* 0x000fe200078e0211 */
[----:B------:R-:W-:Y:S02]  /*0550*/  MOV R4, R6 ;  /* 0x0000000600047202 */ /* 0x000fe40000000f00 */
[----:B------:R-:W-:Y:S02]  /*0560*/  MOV R6, RZ ;  /* 0x000000ff00067202 */ /* 0x000fe40000000f00 */
[----:B------:R-:W-:Y:S02]  /*0570*/  MOV R17, RZ ;  /* 0x000000ff00117202 */ /* 0x000fe40000000f00 */
.L_x_8:
[----:B------:R0:W5:Y:S04]  /*0580*/  @P1 LDG.E.CONSTANT R16, [R32.64] ;  /* 0x0000000420101981 */ /* 0x000168000c1e9900 */
[----:B------:R0:W5:Y:S04]  /*0590*/  @P1 LDG.E.CONSTANT R18, [R32.64+0x4] ;  /* 0x0000040420121981 */ /* 0x000168000c1e9900 */
[----:B------:R0:W5:Y:S01]  /*05a0*/  @P1 LDG.E.CONSTANT R20, [R32.64+0x8] ;  /* 0x0000080420141981 */ /* 0x000162000c1e9900 */
[----:B------:R-:W-:Y:S03]  /*05b0*/  BSSY B0, `(.L_x_6) ;  /* 0x000000b000007945 */ /* 0x000fe60003800000 */
[----:B------:R-:W-:Y:S06]  /*05c0*/  BAR.SYNC.DEFER_BLOCKING 0x0 ;  /* 0x0000000000007b1d */ /* 0x000fec0000010000 */
[----:B------:R-:W-:Y:S05]  /*05d0*/  @!P3 BRA `(.L_x_7) ;  /* 0x000000800000b947 */ /* 0x000fea0003800000 */
[----:B0-----:R-:W-:Y:S02]  /*05e0*/  MOV R14, RZ ;  /* 0x000000ff000e7202 */ /* 0x001fe40000000f00 */
[----:B------:R-:W-:-:S02]  /*05f0*/  MOV R12, RZ ;  /* 0x000000ff000c7202 */ /* 0x000fc40000000f00 */
[----:B------:R-:W-:Y:S02]  /*0600*/  @!P2 MOV R10, R4 ;  /* 0x00000004000aa202 */ /* 0x000fe40000000f00 */
[----:B------:R-:W-:Y:S01]  /*0610*/  @!P2 MOV R11, R7 ;  /* 0x00000007000ba202 */ /* 0x000fe20000000f00 */
[----:B------:R-:W2:Y:S04]  /*0620*/  @!P0 LDG.E.CONSTANT R14, [R8.64] ;  /* 0x00000004080e8981 */ /* 0x000ea8000c1e9900 */
[----:B------:R-:W3:Y:S04]  /*0630*/  @!P2 LDG.E.CONSTANT R12, [R10.64] ;  /* 0x000000040a0ca981 */ /* 0x000ee8000c1e9900 */
[----:B--2---:R0:W-:Y:S04]  /*0640*/  STS [R31.X4], R14 ;  /* 0x0000000e1f007388 */ /* 0x0041e80000004800 */
[----:B---3--:R0:W-:Y:S02]  /*0650*/  STS [R31.X4+0x4], R12 ;  /* 0x0000040c1f007388 */ /* 0x0081e40000004800 */
.L_x_7:
[----:B0-----:R-:W-:Y:S05]  /*0660*/  BSYNC B0 ;  /* 0x0000000000007941 */ /* 0x001fea0003800000 */
.L_x_6:
[----:B-----5:R-:W-:Y:S01]  /*0670*/  @P1 STS [R29.X4+0x558], R16 ;  /* 0x000558101d001388 */ /* 0x020fe20000004800 */
[----:B------:R-:W-:Y:S01]  /*0680*/  WARPSYNC 0xffffffff ;  /* 0xffffffff00007948 */ /* 0x000fe20003800000 */
[----:B------:R-:W-:-:S02]  /*0690*/  IADD3 R32, P4, R32, 0x48, RZ ;  /* 0x0000004820207810 */ /* 0x000fc40007f9e0ff */
[----:B------:R-:W-:Y:S01]  /*06a0*/  @P1 STS [R29.X4+0x55c], R18 ;  /* 0x00055c121d001388 */ /* 0x000fe20000004800 */
[----:B------:R-:W-:Y:S02]  /*06b0*/  IADD3 R6, R6, 0x1, RZ ;  /* 0x0000000106067810 */ /* 0x000fe40007ffe0ff */
[----:B------:R-:W-:Y:S01]  /*06c0*/  IADD3.X R33, RZ, R33, RZ, P4, !PT ;  /* 0x00000021ff217210 */ /* 0x000fe200027fe4ff */
[----:B------:R-:W-:Y:S04]  /*06d0*/  @P1 STS [R29.X4+0x560], R20 ;  /* 0x000560141d001388 */ /* 0x000fe80000004800 */
[----:B------:R-:W-:Y:S01]  /*06e0*/  BAR.SYNC.DEFER_BLOCKING 0x0 ;  /* 0x0000000000007b1d */ /* 0x000fe20000010000 */
[----:B------:R-:W-:Y:S02]  /*06f0*/  ISETP.NE.AND P4, PT, R6, 0x20, PT ;  /* 0x000000200600780c */ /* 0x000fe40003f85270 */
[----:B------:R-:W-:-:S04]  /*0700*/  IADD3 R8, P5, R8, 0x6200, RZ ;  /* 0x0000620008087810 */ /* 0x000fc80007fbe0ff */
[----:B------:R-:W-:Y:S02]  /*0710*/  IADD3.X R9, RZ, R9, RZ, P5, !PT ;  /* 0x00000009ff097210 */ /* 0x000fe40002ffe4ff */
[----:B------:R-:W-:-:S04]  /*0720*/  IADD3 R4, P5, R4, 0x6200, RZ ;  /* 0x0000620004047810 */ /* 0x000fc80007fbe0ff */
[----:B------:R-:W-:Y:S01]  /*0730*/  IADD3.X R7, RZ, R7, RZ, P5, !PT ;  /* 0x00000007ff077210 */ /* 0x000fe20002ffe4ff */
[----:B------:R-:W-:Y:S04]  /*0740*/  LDS.64 R10, [R28] ;  /* 0x000000001c0a7984 */ /* 0x000fe80000000a00 */
[----:B------:R-:W0:Y:S04]  /*0750*/  LDS.64 R12, [R3.X8] ;  /* 0x00000000030c7984 */ /* 0x000e280000008a00 */
[----:B------:R-:W1:Y:S04]  /*0760*/  LDS.64 R22, [R3.X8+0x70] ;  /* 0x0000700003167984 */ /* 0x000e680000008a00 */
[----:B------:R-:W2:Y:S04]  /*0770*/  LDS.64 R14, [R28+0x480] ;  /* 0x000480001c0e7984 */ /* 0x000ea80000000a00 */
[----:B------:R-:W-:Y:S04]  /*0780*/  LDS.64 R18, [R28+0x8] ;  /* 0x000008001c127984 */ /* 0x000fe80000000a00 */
[----:B------:R-:W-:Y:S04]  /*0790*/  LDS.64 R20, [R28+0x488] ;  /* 0x000488001c147984 */ /* 0x000fe80000000a00 */
[----:B------:R-:W-:Y:S04]  /*07a0*/  LDS R26, [R3.X8+0xe4] ;  /* 0x0000e400031a7984 */ /* 0x000fe80000008800 */
[----:B------:R-:W-:Y:S04]  /*07b0*/  LDS R37, [R3.X8+0x78] ;  /* 0x0000780003257984 */ /* 0x000fe80000008800 */
[----:B------:R-:W-:Y:S01]  /*07c0*/  LDS R34, [R3.X8+0x31c] ;  /* 0x00031c0003227984 */ /* 0x000fe20000008800 */
[----:B0-----:R-:W-:-:S04]  /*07d0*/  FFMA R24, R10, R12, R25 ;  /* 0x0000000c0a187223 */ /* 0x001fc80000000019 */
[C---:B------:R-:W-:Y:S01]  /*07e0*/  FFMA R25, R11.reuse, R13, R24 ;  /* 0x0000000d0b197223 */ /* 0x040fe20000000018 */
[----:B-1----:R-:W-:Y:S01]  /*07f0*/  FFMA R10, R10, R22, R35 ;  /* 0x000000160a0a7223 */ /* 0x002fe20000000023 */
[----:B------:R-:W0:Y:S01]  /*0800*/  LDS R24, [R3.X8+0x8] ;  /* 0x0000080003187984 */ /* 0x000e220000008800 */
[----:B--2---:R-:W-:Y:S01]  /*0810*/  FFMA R12, R12, R14, R27 ;  /* 0x0000000e0c0c7223 */ /* 0x004fe2000000001b */
[----:B------:R-:W-:Y:S01]  /*0820*/  FFMA R14, R14, R22, R17 ;  /* 0x000000160e0e7223 */ /* 0x000fe20000000011 */
[----:B------:R-:W-:Y:S01]  /*0830*/  FFMA R35, R11, R23, R10 ;  /* 0x000000170b237223 */ /* 0x000fe2000000000a */
[----:B------:R-:W-:Y:S01]  /*0840*/  LDS.64 R16, [R3.X8+0xe8] ;  /* 0x0000e80003107984 */ /* 0x000fe20000008a00 */
[----:B------:R-:W-:Y:S01]  /*0850*/  FFMA R27, R13, R15, R12 ;  /* 0x0000000f0d1b7223 */ /* 0x000fe2000000000c */
[----:B------:R-:W-:Y:S02]  /*0860*/  FFMA R23, R15, R23, R14 ;  /* 0x000000170f177223 */ /* 0x000fe4000000000e */
[----:B------:R-:W1:Y:S04]  /*0870*/  LDS.64 R10, [R28+0x10] ;  /* 0x000010001c0a7984 */ /* 0x000e680000000a00 */
[----:B------:R-:W2:Y:S04]  /*0880*/  LDS.64 R12, [R28+0x490] ;  /* 0x000490001c0c7984 */ /* 0x000ea80000000a00 */
[----:B------:R-:W3:Y:S04]  /*0890*/  LDS R22, [R3.X8+0x154] ;  /* 0x0001540003167984 */ /* 0x000ee80000008800 */
[----:B------:R-:W4:Y:S01]  /*08a0*/  LDS.64 R14, [R3.X8+0x158] ;  /* 0x00015800030e7984 */ /* 0x000f220000008a00 */
[----:B0-----:R-:W-:Y:S01]  /*08b0*/  FFMA R25, R18, R24, R25 ;  /* 0x0000001812197223 */ /* 0x001fe20000000019 */
[----:B------:R-:W-:Y:S01]  /*08c0*/  FFMA R24, R24, R20, R27 ;  /* 0x0000001418187223 */ /* 0x000fe2000000001b */
[----:B------:R-:W-:-:S02]  /*08d0*/  FFMA R20, R20, R37, R23 ;  /* 0x0000002514147223 */ /* 0x000fc40000000017 */
[C---:B------:R-:W-:Y:S01]  /*08e0*/  FFMA R27, R26.reuse, R19, R25 ;  /* 0x000000131a1b7223 */ /* 0x040fe20000000019 */
[----:B------:R-:W-:Y:S01]  /*08f0*/  FFMA R24, R26, R21, R24 ;  /* 0x000000151a187223 */ /* 0x000fe20000000018 */
[----:B------:R-:W-:Y:S02]  /*0900*/  FFMA R25, R18, R37, R35 ;  /* 0x0000002512197223 */ /* 0x000fe40000000023 */
[----:B------:R-:W-:Y:S01]  /*0910*/  LDS R35, [R3.X8+0x240] ;  /* 0x0002400003237984 */ /* 0x000fe20000008800 */
[----:B-1----:R-:W-:Y:S01]  /*0920*/  FFMA R18, R10, R16, R27 ;  /* 0x000000100a127223 */ /* 0x002fe2000000001b */
[----:B--2---:R-:W-:-:S03]  /*0930*/  FFMA R24, R16, R12, R24 ;  /* 0x0000000c10187223 */ /* 0x004fc60000000018 */
[----:B------:R-:W-:Y:S01]  /*0940*/  FFMA R37, R11, R17, R18 ;  /* 0x000000110b257223 */ /* 0x000fe20000000012 */
[C---:B---3--:R-:W-:Y:S01]  /*0950*/  FFMA R25, R22.reuse, R19, R25 ;  /* 0x0000001316197223 */ /* 0x048fe20000000019 */
[----:B------:R-:W-:Y:S01]  /*0960*/  FFMA R36, R17, R13, R24 ;  /* 0x0000000d11247223 */ /* 0x000fe20000000018 */
[----:B------:R-:W-:Y:S01]  /*0970*/  FFMA R27, R22, R21, R20 ;  /* 0x00000015161b7223 */ /* 0x000fe20000000014 */
[----:B------:R-:W-:Y:S01]  /*0980*/  LDS.64 R16, [R28+0x18] ;  /* 0x000018001c107984 */ /* 0x000fe20000000a00 */
[-C--:B----4-:R-:W-:Y:S02]  /*0990*/  FFMA R30, R10, R14.reuse, R25 ;  /* 0x0000000e0a1e7223 */ /* 0x090fe40000000019 */
[----:B------:R-:W-:Y:S01]  /*09a0*/  FFMA R12, R12, R14, R27 ;  /* 0x0000000e0c0c7223 */ /* 0x000fe2000000001b */
[----:B------:R-:W0:Y:S01]  /*09b0*/  LDS.64 R18, [R3.X8+0x1c8] ;  /* 0x0001c80003127984 */ /* 0x000e220000008a00 */
[-C--:B------:R-:W-:Y:S02]  /*09c0*/  FFMA R11, R11, R15.reuse, R30 ;  /* 0x0000000f0b0b7223 */ /* 0x080fe4000000001e */
[----:B------:R-:W-:Y:S01]  /*09d0*/  FFMA R13, R13, R15, R12 ;  /* 0x0000000f0d0d7223 */ /* 0x000fe2000000000c */
[----:B------:R-:W1:Y:S04]  /*09e0*/  LDS.64 R20, [R28+0x498] ;  /* 0x000498001c147984 */ /* 0x000e680000000a00 */
[----:B------:R-:W2:Y:S04]  /*09f0*/  LDS.64 R22, [R3.X8+0x238] ;  /* 0x0002380003167984 */ /* 0x000ea80000008a00 */
[----:B------:R-:W-:Y:S04]  /*0a00*/  LDS R10, [R3.X8+0x1d0] ;  /* 0x0001d000030a7984 */ /* 0x000fe80000008800 */
[----:B------:R-:W3:Y:S04]  /*0a10*/  LDS.64 R24, [R28+0x20] ;  /* 0x000020001c187984 */ /* 0x000ee80000000a00 */
[----:B------:R-:W4:Y:S04]  /*0a20*/  LDS.64 R26, [R28+0x4a0] ;  /* 0x0004a0001c1a7984 */ /* 0x000f280000000a00 */
[----:B------:R-:W4:Y:S04]  /*0a30*/  LDS R30, [R3.X8+0x2ac] ;  /* 0x0002ac00031e7984 */ /* 0x000f280000008800 */
[----:B------:R-:W-:Y:S01]  /*0a40*/  LDS.64 R14, [R3.X8+0x320] ;  /* 0x00032000030e7984 */ /* 0x000fe20000008a00 */
[----:B0-----:R-:W-:Y:S01]  /*0a50*/  FFMA R12, R16, R18, R37 ;  /* 0x00000012100c7223 */ /* 0x001fe20000000025 */
[----:B-1----:R-:W-:Y:S01]  /*0a60*/  FFMA R36, R18, R20, R36 ;  /* 0x0000001412247223 */ /* 0x002fe20000000024 */
[-C--:B--2---:R-:W-:Y:S01]  /*0a70*/  FFMA R16, R16, R22.reuse, R11 ;  /* 0x0000001610107223 */ /* 0x084fe2000000000b */
[----:B------:R-:W-:Y:S01]  /*0a80*/  FFMA R20, R20, R22, R13 ;  /* 0x0000001614147223 */ /* 0x000fe2000000000d */
[----:B------:R-:W-:Y:S01]  /*0a90*/  FFMA R11, R17, R19, R12 ;  /* 0x00000013110b7223 */ /* 0x000fe2000000000c */
[----:B------:R-:W-:Y:S01]  /*0aa0*/  FFMA R13, R19, R21, R36 ;  /* 0x00000015130d7223 */ /* 0x000fe20000000024 */
[-C--:B------:R-:W-:Y:S01]  /*0ab0*/  FFMA R19, R17, R23.reuse, R16 ;  /* 0x0000001711137223 */ /* 0x080fe20000000010 */
[----:B------:R-:W-:Y:S01]  /*0ac0*/  FFMA R21, R21, R23, R20 ;  /* 0x0000001715157223 */ /* 0x000fe20000000014 */
[----:B------:R-:W0:Y:S01]  /*0ad0*/  LDS.64 R16, [R28+0x28] ;  /* 0x000028001c107984 */ /* 0x000e220000000a00 */
[C---:B---3--:R-:W-:Y:S01]  /*0ae0*/  FFMA R23, R24.reuse, R10, R11 ;  /* 0x0000000a18177223 */ /* 0x048fe2000000000b */
[-C--:B------:R-:W-:Y:S01]  /*0af0*/  FFMA R19, R24, R35.reuse, R19 ;  /* 0x0000002318137223 */ /* 0x080fe20000000013 */
[----:B----4-:R-:W-:Y:S01]  /*0b00*/  FFMA R18, R10, R26, R13 ;  /* 0x0000001a0a127223 */ /* 0x010fe2000000000d */
[----:B------:R-:W-:Y:S01]  /*0b10*/  FFMA R21, R26, R35, R21 ;  /* 0x000000231a157223 */ /* 0x000fe20000000015 */
[----:B------:R-:W1:Y:S01]  /*0b20*/  LDS.64 R10, [R3.X8+0x2b0] ;  /* 0x0002b000030a7984 */ /* 0x000e620000008a00 */
[----:B------:R-:W-:Y:S01]  /*0b30*/  FFMA R26, R34, R25, R19 ;  /* 0x00000019221a7223 */ /* 0x000fe20000000013 */
[C---:B------:R-:W-:Y:S01]  /*0b40*/  FFMA R37, R30.reuse, R27, R18 ;  /* 0x0000001b1e257223 */ /* 0x040fe20000000012 */
[----:B------:R-:W-:Y:S01]  /*0b50*/  FFMA R35, R30, R25, R23 ;  /* 0x000000191e237223 */ /* 0x000fe20000000017 */
[----:B------:R-:W2:Y:S01]  /*0b60*/  LDS.64 R12, [R28+0x4a8] ;  /* 0x0004a8001c0c7984 */ /* 0x000ea20000000a00 */
[----:B------:R-:W-:-:S03]  /*0b70*/  FFMA R27, R34, R27, R21 ;  /* 0x0000001b221b7223 */ /* 0x000fc60000000015 */
[----:B------:R-:W-:Y:S04]  /*0b80*/  LDS.64 R18, [R28+0x30] ;  /* 0x000030001c127984 */ /* 0x000fe80000000a00 */
[----:B------:R-:W3:Y:S04]  /*0b90*/  LDS.64 R20, [R3.X8+0x390] ;  /* 0x0003900003147984 */ /* 0x000ee80000008a00 */
[----:B------:R-:W4:Y:S04]  /*0ba0*/  LDS.64 R22, [R28+0x4b0] ;  /* 0x0004b0001c167984 */ /* 0x000f280000000a00 */
[----:B------:R-:W4:Y:S01]  /*0bb0*/  LDS.64 R24, [R3.X8+0x400] ;  /* 0x0004000003187984 */ /* 0x000f220000008a00 */
[C---:B0-----:R-:W-:Y:S01]  /*0bc0*/  FFMA R26, R16.reuse, R14, R26 ;  /* 0x0000000e101a7223 */ /* 0x041fe2000000001a */
[----:B-1----:R-:W-:-:S02]  /*0bd0*/  FFMA R30, R16, R10, R35 ;  /* 0x0000000a101e7223 */ /* 0x002fc40000000023 */
[----:B------:R-:W-:Y:S01]  /*0be0*/  LDS R35, [R3.X8+0x398] ;  /* 0x0003980003237984 */ /* 0x000fe20000008800 */
[----:B--2---:R-:W-:Y:S01]  /*0bf0*/  FFMA R10, R10, R12, R37 ;  /* 0x0000000c0a0a7223 */ /* 0x004fe20000000025 */
[----:B------:R-:W-:Y:S01]  /*0c00*/  FFMA R12, R12, R14, R27 ;  /* 0x0000000e0c0c7223 */ /* 0x000fe2000000001b */
[C---:B------:R-:W-:Y:S01]  /*0c10*/  FFMA R37, R17.reuse, R11, R30 ;  /* 0x0000000b11257223 */ /* 0x040fe2000000001e */
[----:B------:R-:W-:Y:S01]  /*0c20*/  FFMA R17, R17, R15, R26 ;  /* 0x0000000f11117223 */ /* 0x000fe2000000001a */
[----:B------:R-:W-:Y:S01]  /*0c30*/  FFMA R14, R11, R13, R10 ;  /* 0x0000000d0b0e7223 */ /* 0x000fe2000000000a */
[----:B------:R-:W-:Y:S01]  /*0c40*/  FFMA R15, R13, R15, R12 ;  /* 0x0000000f0d0f7223 */ /* 0x000fe2000000000c */
[----:B------:R-:W0:Y:S01]  /*0c50*/  LDS.64 R10, [R28+0x38] ;  /* 0x000038001c0a7984 */ /* 0x000e220000000a00 */
[----:B---3--:R-:W-:-:S03]  /*0c60*/  FFMA R16, R18, R20, R37 ;  /* 0x0000001412107223 */ /* 0x008fc60000000025 */
[----:B------:R-:W1:Y:S01]  /*0c70*/  LDS.64 R12, [R28+0x4b8] ;  /* 0x0004b8001c0c7984 */ /* 0x000e620000000a00 */
[----:B----4-:R-:W-:Y:S01]  /*0c80*/  FFMA R14, R20, R22, R14 ;  /* 0x00000016140e7223 */ /* 0x010fe2000000000e */
[----:B------:R-:W-:Y:S02]  /*0c90*/  FFMA R37, R19, R21, R16 ;  /* 0x0000001513257223 */ /* 0x000fe40000000010 */
[----:B------:R-:W2:Y:S01]  /*0ca0*/  LDS R27, [R3.X8+0x408] ;  /* 0x00040800031b7984 */ /* 0x000ea20000008800 */
[-C--:B------:R-:W-:Y:S01]  /*0cb0*/  FFMA R30, R18, R24.reuse, R17 ;  /* 0x00000018121e7223 */ /* 0x080fe20000000011 */
[----:B------:R-:W-:Y:S01]  /*0cc0*/  FFMA R18, R22, R24, R15 ;  /* 0x0000001816127223 */ /* 0x000fe2000000000f */
[----:B------:R-:W-:Y:S01]  /*0cd0*/  FFMA R26, R21, R23, R14 ;  /* 0x00000017151a7223 */ /* 0x000fe2000000000e */
[----:B------:R-:W3:Y:S01]  /*0ce0*/  LDS R22, [R3.X8+0x474] ;  /* 0x0004740003167984 */ /* 0x000ee20000008800 */
[-C--:B------:R-:W-:Y:S01]  /*0cf0*/  FFMA R30, R19, R25.reuse, R30 ;  /* 0x00000019131e7223 */ /* 0x080fe2000000001e */
[----:B------:R-:W-:-:S02]  /*0d00*/  FFMA R25, R23, R25, R18 ;  /* 0x0000001917197223 */ /* 0x000fc40000000012 */
[----:B------:R-:W4:Y:S04]  /*0d10*/  LDS R24, [R3.X8+0x4e4] ;  /* 0x0004e40003187984 */ /* 0x000f280000008800 */
[----:B------:R-:W-:Y:S04]  /*0d20*/  LDS.64 R14, [R28+0x40] ;  /* 0x000040001c0e7984 */ /* 0x000fe80000000a00 */
[----:B------:R-:W4:Y:S04]  /*0d30*/  LDS.64 R16, [R3.X8+0x478] ;  /* 0x0004780003107984 */ /* 0x000f280000008a00 */
[----:B------:R-:W4:Y:S04]  /*0d40*/  LDS.64 R18, [R28+0x4c0] ;  /* 0x0004c0001c127984 */ /* 0x000f280000000a00 */
[----:B------:R-:W4:Y:S01]  /*0d50*/  LDS.64 R20, [R3.X8+0x4e8] ;  /* 0x0004e80003147984 */ /* 0x000f220000008a00 */
[C---:B0-----:R-:W-:Y:S01]  /*0d60*/  FFMA R37, R10.reuse, R35, R37 ;  /* 0x000000230a257223 */ /* 0x041fe20000000025 */
[----:B-1----:R-:W-:Y:S01]  /*0d70*/  FFMA R26, R35, R12, R26 ;  /* 0x0000000c231a7223 */ /* 0x002fe2000000001a */
[-C--:B--2---:R-:W-:Y:S01]  /*0d80*/  FFMA R23, R10, R27.reuse, R30 ;  /* 0x0000001b0a177223 */ /* 0x084fe2000000001e */
[----:B------:R-:W-:Y:S01]  /*0d90*/  FFMA R25, R12, R27, R25 ;  /* 0x0000001b0c197223 */ /* 0x000fe20000000019 */
[C---:B---3--:R-:W-:Y:S01]  /*0da0*/  FFMA R37, R22.reuse, R11, R37 ;  /* 0x0000000b16257223 */ /* 0x048fe20000000025 */
[----:B------:R-:W-:Y:S01]  /*0db0*/  FFMA R27, R22, R13, R26 ;  /* 0x0000000d161b7223 */ /* 0x000fe2000000001a */
[C---:B----4-:R-:W-:Y:S01]  /*0dc0*/  FFMA R23, R24.reuse, R11, R23 ;  /* 0x0000000b18177223 */ /* 0x050fe20000000017 */
[----:B------:R-:W-:Y:S01]  /*0dd0*/  FFMA R25, R24, R13, R25 ;  /* 0x0000000d18197223 */ /* 0x000fe20000000019 */
[----:B------:R-:W-:Y:S01]  /*0de0*/  FFMA R10, R14, R16, R37 ;  /* 0x000000100e0a7223 */ /* 0x000fe20000000025 */
[----:B------:R-:W-:Y:S01]  /*0df0*/  FFMA R16, R16, R18, R27 ;  /* 0x0000001210107223 */ /* 0x000fe2000000001b */
[-C--:B------:R-:W-:Y:S01]  /*0e00*/  FFMA R14, R14, R20.reuse, R23 ;  /* 0x000000140e0e7223 */ /* 0x080fe20000000017 */
[----:B------:R-:W-:Y:S01]  /*0e10*/  FFMA R18, R18, R20, R25 ;  /* 0x0000001412127223 */ /* 0x000fe20000000019 */
[----:B------:R-:W-:Y:S01]  /*0e20*/  FFMA R25, R15, R17, R10 ;  /* 0x000000110f197223 */ /* 0x000fe2000000000a */
[----:B------:R-:W-:Y:S01]  /*0e30*/  FFMA R27, R17, R19, R16 ;  /* 0x00000013111b7223 */ /* 0x000fe20000000010 */
[-C--:B------:R-:W-:Y:S01]  /*0e40*/  FFMA R35, R15, R21.reuse, R14 ;  /* 0x000000150f237223 */ /* 0x080fe2000000000e */
[----:B------:R-:W-:Y:S01]  /*0e50*/  FFMA R17, R19, R21, R18 ;  /* 0x0000001513117223 */ /* 0x000fe20000000012 */
[----:B------:R-:W-:Y:S05]  /*0e60*/  @P4 BRA `(.L_x_8) ;  /* 0xfffff71000004947 */ /* 0x000fea000383ffff */
[----:B------:R-:W-:Y:S02]  /*0e70*/  LEA R6, R5, R0, 0x5 ;  /* 0x0000000005067211 */ /* 0x000fe400078e28ff */
[----:B------:R-:W-:-:S05]  /*0e80*/  MOV R9, 0x4 ;  /* 0x0000000400097802 */ /* 0x000fca0000000f00 */
[----:B------:R-:W-:-:S05]  /*0e90*/  IMAD.WIDE R6, R6, R9, c[0x0][0x178] ;  /* 0x00005e0006067625 */ /* 0x000fca00078e0209 */
[----:B------:R-:W2:Y:S04]  /*0ea0*/  LDG.E.CONSTANT R4, [R6.64] ;  /* 0x0000000406047981 */ /* 0x000ea8000c1e9900 */
[----:B------:R-:W3:Y:S01]  /*0eb0*/  LDG.E.CONSTANT R8, [R6.64+0x40] ;  /* 0x0000400406087981 */ /* 0x000ee2000c1e9900 */
[----:B------:R-:W-:-:S04]  /*0ec0*/  IMAD R0, R0, 0x310, R3 ;  /* 0x0000031000007824 */ /* 0x000fc800078e0203 */
[----:B------:R-:W-:-:S04]  /*0ed0*/  IMAD R5, R5, 0x6200, R0 ;  /* 0x0000620005057824 */ /* 0x000fc800078e0200 */
[----:B------:R-:W-:-:S04]  /*0ee0*/  IMAD R2, R2, 0x1c, R5 ;  /* 0x0000001c02027824 */ /* 0x000fc800078e0205 */
[----:B------:R-:W-:Y:S01]  /*0ef0*/  IMAD.WIDE R2, R2, R9, c[0x0][0x160] ;  /* 0x0000580002027625 */ /* 0x000fe200078e0209 */
[--C-:B--2---:R-:W-:Y:S01]  /*0f00*/  FADD R25, R25, R4.reuse ;  /* 0x0000000419197221 */ /* 0x104fe20000000000 */
[----:B------:R-:W-:Y:S01]  /*0f10*/  FADD R4, R35, R4 ;  /* 0x0000000423047221 */ /* 0x000fe20000000000 */
[--C-:B---3--:R-:W-:Y:S01]  /*0f20*/  FADD R27, R27, R8.reuse ;  /* 0x000000081b1b7221 */ /* 0x108fe20000000000 */
[----:B------:R-:W-:Y:S02]  /*0f30*/  FADD R8, R17, R8 ;  /* 0x0000000811087221 */ /* 0x000fe40000000000 */
[----:B------:R-:W-:Y:S02]  /*0f40*/  FMNMX R25, RZ, R25, !PT ;  /* 0x00000019ff197209 */ /* 0x000fe40007800000 */
[----:B------:R-:W-:Y:S02]  /*0f50*/  FMNMX R5, RZ, R4, !PT ;  /* 0x00000004ff057209 */ /* 0x000fe40007800000 */
[----:B------:R-:W-:Y:S01]  /*0f60*/  FMNMX R27, RZ, R27, !PT ;  /* 0x0000001bff1b7209 */ /* 0x000fe20007800000 */
[----:B------:R-:W-:Y:S01]  /*0f70*/  STG.E [R2.64], R25 ;  /* 0x0000001902007986 */ /* 0x000fe2000c101904 */
[----:B------:R-:W-:-:S03]  /*0f80*/  FMNMX R7, RZ, R8, !PT ;  /* 0x00000008ff077209 */ /* 0x000fc60007800000 */
[----:B------:R-:W-:Y:S04]  /*0f90*/  STG.E [R2.64+0x38], R5 ;  /* 0x0000380502007986 */ /* 0x000fe8000c101904 */
[----:B------:R-:W-:Y:S04]  /*0fa0*/  STG.E [R2.64+0xc400], R27 ;  /* 0x00c4001b02007986 */ /* 0x000fe8000c101904 */
[----:B------:R-:W-:Y:S01]  /*0fb0*/  STG.E [R2.64+0xc438], R7 ;  /* 0x00c4380702007986 */ /* 0x000fe2000c101904 */
[----:B------:R-:W-:Y:S05]  /*0fc0*/  EXIT ;  /* 0x000000000000794d */ /* 0x000fea0003800000 */
.L_x_9:
        /* <DEDUP_REMOVED lines=11> */
.L_x_93:


//--------------------- .text.tvmgen_default_fused_nn_conv2d_add_nn_relu_kernel --------------------------
	.section	.text.tvmgen_default_fused_nn_conv2d_add_nn_relu_kernel,"ax",@progbits
	.sectionflags	@"SHF_BARRIERS=1"
	.sectioninfo	@"SHI_REGISTERS=93"
	.align	128
        .global         tvmgen_default_fused_nn_conv2d_add_nn_relu_kernel
        .type           tvmgen_default_fused_nn_conv2d_add_nn_relu_kernel,@function
        .size           tvmgen_default_fused_nn_conv2d_add_nn_relu_kernel,(.L_x_94 - tvmgen_default_fused_nn_conv2d_add_nn_relu_kernel)
        .other          tvmgen_default_fused_nn_conv2d_add_nn_relu_kernel,@"STO_CUDA_ENTRY STV_DEFAULT"
tvmgen_default_fused_nn_conv2d_add_nn_relu_kernel:
.text.tvmgen_default_fused_nn_conv2d_add_nn_relu_kernel:
[----:B------:R-:W-:Y:S02]  /*0000*/  MOV R1, c[0x0][0x28] ;  /* 0x00000a0000017a02 */ /* 0x000fe40000000f00 */
[----:B------:R-:W0:Y:S01]  /*0010*/  S2R R3, SR_TID.X ;  /* 0x0000000000037919 */ /* 0x000e220000002100 */
[----:B------:R-:W-:Y:S01]  /*0020*/  MOV R2, RZ ;  /* 0x000000ff00027202 */ /* 0x000fe20000000f00 */
[----:B------:R-:W-:Y:S01]  /*0030*/  CS2R R66, SRZ ;  /* 0x0000000000427805 */ /* 0x000fe2000001ff00 */
[----:B------:R-:W-:Y:S01]  /*0040*/  MOV R4, RZ ;  /* 0x000000ff00047202 */ /* 0x000fe20000000f00 */
[----:B------:R-:W1:Y:S01]  /*0050*/  S2R R69, SR_TID.Z ;  /* 0x0000000000457919 */ /* 0x000e620000002300 */
[----:B------:R-:W-:Y:S01]  /*0060*/  MOV R6, RZ ;  /* 0x000000ff00067202 */ /* 0x000fe20000000f00 */
[----:B------:R-:W-:Y:S01]  /*0070*/  CS2R R64, SRZ ;  /* 0x0000000000407805 */ /* 0x000fe2000001ff00 */
[----:B------:R-:W-:Y:S01]  /*0080*/  MOV R8, RZ ;  /* 0x000000ff00087202 */ /* 0x000fe20000000f00 */
[----:B------:R-:W-:Y:S01]  /*0090*/  CS2R R62, SRZ ;  /* 0x00000000003e7805 */ /* 0x000fe2000001ff00 */
[----:B------:R-:W-:Y:S01]  /*00a0*/  MOV R10, RZ ;  /* 0x000000ff000a7202 */ /* 0x000fe20000000f00 */
[----:B------:R-:W-:Y:S01]  /*00b0*/  CS2R R60, SRZ ;  /* 0x00000000003c7805 */ /* 0x000fe2000001ff00 */
[----:B------:R-:W-:Y:S01]  /*00c0*/  MOV R74, 0x38 ;  /* 0x00000038004a7802 */ /* 0x000fe20000000f00 */
[----:B------:R-:W-:Y:S01]  /*00d0*/  CS2R R58, SRZ ;  /* 0x00000000003a7805 */ /* 0x000fe2000001ff00 */
[----:B------:R-:W-:Y:S01]  /*00e0*/  MOV R72, RZ ;  /* 0x000000ff00487202 */ /* 0x000fe20000000f00 */
[----:B------:R-:W-:Y:S01]  /*00f0*/  CS2R R56, SRZ ;  /* 0x0000000000387805 */ /* 0x000fe2000001ff00 */
        /* <DEDUP_REMOVED lines=9> */
[C---:B0-----:R-:W-:Y:S01]  /*0190*/  IMAD.HI R0, R3.reuse, -0x6db6db6d, R2 ;  /* 0x9249249303007827 */ /* 0x041fe200078e0202 */
[----:B------:R-:W-:Y:S01]  /*01a0*/  SHF.L.U32 R5, R3, 0x2, RZ ;  /* 0x0000000203057819 */ /* 0x000fe200000006ff */
[----:B------:R-:W-:Y:S01]  /*01b0*/  CS2R R36, SRZ ;  /* 0x0000000000247805 */ /* 0x000fe2000001ff00 */
[----:B------:R-:W-:Y:S01]  /*01c0*/  CS2R R34, SRZ ;  /* 0x0000000000227805 */ /* 0x000fe2000001ff00 */
[----:B------:R-:W-:Y:S01]  /*01d0*/  CS2R R32, SRZ ;  /* 0x0000000000207805 */ /* 0x000fe2000001ff00 */
[----:B------:R-:W-:Y:S01]  /*01e0*/  SHF.R.U32.HI R11, RZ, 0x1f, R0 ;  /* 0x0000001fff0b7819 */ /* 0x000fe20000011600 */
[C---:B------:R-:W-:Y:S01]  /*01f0*/  IMAD.HI R71, R5.reuse, -0x6db6db6d, R4 ;  /* 0x9249249305477827 */ /* 0x040fe200078e0204 */
[C---:B------:R-:W-:Y:S01]  /*0200*/  IADD3 R7, R5.reuse, 0x1, RZ ;  /* 0x0000000105077810 */ /* 0x040fe20007ffe0ff */
[----:B------:R-:W-:Y:S01]  /*0210*/  CS2R R30, SRZ ;  /* 0x00000000001e7805 */ /* 0x000fe2000001ff00 */
[----:B------:R-:W-:Y:S01]  /*0220*/  LEA.HI.SX32 R0, R0, R11, 0x1d ;  /* 0x0000000b00007211 */ /* 0x000fe200078feaff */
[----:B------:R-:W-:Y:S01]  /*0230*/  CS2R R28, SRZ ;  /* 0x00000000001c7805 */ /* 0x000fe2000001ff00 */
[----:B------:R-:W-:Y:S01]  /*0240*/  IADD3 R9, R5, 0x2, RZ ;  /* 0x0000000205097810 */ /* 0x000fe20007ffe0ff */
[----:B------:R-:W-:Y:S01]  /*0250*/  IMAD.HI R73, R7, -0x6db6db6d, R6 ;  /* 0x9249249307497827 */ /* 0x000fe200078e0206 */
[----:B------:R-:W-:Y:S01]  /*0260*/  IADD3 R11, R5, 0x3, RZ ;  /* 0x00000003050b7810 */ /* 0x000fe20007ffe0ff */
[----:B------:R-:W-:Y:S01]  /*0270*/  CS2R R26, SRZ ;  /* 0x00000000001a7805 */ /* 0x000fe2000001ff00 */
[----:B------:R-:W-:Y:S01]  /*0280*/  SHF.R.U32.HI R4, RZ, 0x1f, R71 ;  /* 0x0000001fff047819 */ /* 0x000fe20000011647 */
[----:B------:R-:W-:Y:S01]  /*0290*/  IMAD.HI R75, R9, -0x6db6db6d, R8 ;  /* 0x92492493094b7827 */ /* 0x000fe200078e0208 */
[----:B-1----:R-:W-:Y:S01]  /*02a0*/  IADD3 R0, R0, R69, RZ ;  /* 0x0000004500007210 */ /* 0x002fe20007ffe0ff */
[----:B------:R-:W-:Y:S01]  /*02b0*/  CS2R R24, SRZ ;  /* 0x0000000000187805 */ /* 0x000fe2000001ff00 */
[----:B------:R-:W-:Y:S01]  /*02c0*/  LEA.HI.SX32 R71, R71, R4, 0x1e ;  /* 0x0000000447477211 */ /* 0x000fe200078ff2ff */
[----:B------:R-:W-:Y:S01]  /*02d0*/  IMAD.HI R77, R11, -0x6db6db6d, R10 ;  /* 0x924924930b4d7827 */ /* 0x000fe200078e020a */
[----:B------:R-:W-:Y:S01]  /*02e0*/  SHF.R.U32.HI R4, RZ, 0x1f, R73 ;  /* 0x0000001fff047819 */ /* 0x000fe20000011649 */
[----:B------:R-:W-:Y:S01]  /*02f0*/  CS2R R22, SRZ ;  /* 0x0000000000167805 */ /* 0x000fe2000001ff00 */
[----:B------:R-:W-:Y:S01]  /*0300*/  SHF.R.U32.HI R6, RZ, 0x1f, R75 ;  /* 0x0000001fff067819 */ /* 0x000fe2000001164b */
[----:B------:R-:W-:Y:S01]  /*0310*/  CS2R R20, SRZ ;  /* 0x0000000000147805 */ /* 0x000fe2000001ff00 */
[----:B------:R-:W-:Y:S01]  /*0320*/  SHF.R.U32.HI R8, RZ, 0x1f, R77 ;  /* 0x0000001fff087819 */ /* 0x000fe2000001164d */
[----:B------:R-:W-:Y:S01]  /*0330*/  CS2R R18, SRZ ;  /* 0x0000000000127805 */ /* 0x000fe2000001ff00 */
[----:B------:R-:W-:Y:S01]  /*0340*/  LEA.HI.SX32 R73, R73, R4, 0x1e ;  /* 0x0000000449497211 */ /* 0x000fe200078ff2ff */
[----:B------:R-:W-:Y:S01]  /*0350*/  CS2R R16, SRZ ;  /* 0x0000000000107805 */ /* 0x000fe2000001ff00 */
[----:B------:R-:W-:Y:S01]  /*0360*/  LEA.HI.SX32 R75, R75, R6, 0x1e ;  /* 0x000000064b4b7211 */ /* 0x000fe200078ff2ff */
[----:B------:R-:W-:Y:S01]  /*0370*/  CS2R R14, SRZ ;  /* 0x00000000000e7805 */ /* 0x000fe2000001ff00 */
[----:B------:R-:W-:Y:S01]  /*0380*/  LEA.HI.SX32 R77, R77, R8, 0x1e ;  /* 0x000000084d4d7211 */ /* 0x000fe200078ff2ff */
[----:B------:R-:W-:Y:S01]  /*0390*/  IMAD R74, R69, R74, 0x394 ;  /* 0x00000394454a7424 */ /* 0x000fe200078e024a */
[----:B------:R-:W-:Y:S01]  /*03a0*/  ISETP.GE.AND P0, PT, R0, 0x8, PT ;  /* 0x000000080000780c */ /* 0x000fe20003f06270 */
[----:B------:R-:W-:Y:S01]  /*03b0*/  IMAD R76, R71, -0x7, R5 ;  /* 0xfffffff9474c7824 */ /* 0x000fe200078e0205 */
[----:B------:R-:W-:Y:S01]  /*03c0*/  MOV R0, RZ ;  /* 0x000000ff00007202 */ /* 0x000fe20000000f00 */
[----:B------:R-:W-:Y:S01]  /*03d0*/  IMAD R78, R73, -0x7, R7 ;  /* 0xfffffff9494e7824 */ /* 0x000fe200078e0207 */
[----:B------:R-:W-:Y:S01]  /*03e0*/  ISETP.LT.AND P0, PT, R3, 0xe, !P0 ;  /* 0x0000000e0300780c */ /* 0x000fe20004701270 */
[----:B------:R-:W-:Y:S01]  /*03f0*/  IMAD R79, R75, -0x7, R9 ;  /* 0xfffffff94b4f7824 */ /* 0x000fe200078e0209 */
[----:B------:R-:W-:Y:S01]  /*0400*/  MOV R68, RZ ;  /* 0x000000ff00447202 */ /* 0x000fe20000000f00 */
[----:B------:R-:W-:Y:S01]  /*0410*/  IMAD R80, R77, -0x7, R11 ;  /* 0xfffffff94d507824 */ /* 0x000fe200078e020b */
[----:B------:R-:W-:-:S02]  /*0420*/  ULDC.64 UR6, c[0x0][0x118] ;  /* 0x0000460000067ab9 */ /* 0x000fc40000000a00 */
.L_x_23:
[----:B------:R-:W-:-:S07]  /*0430*/  MOV R81, RZ ;  /* 0x000000ff00517202 */ /* 0x000fce0000000f00 */
.L_x_22:
[----:B------:R-:W0:Y:S01]  /*0440*/  S2R R70, SR_CTAID.Y ;  /* 0x0000000000467919 */ /* 0x000e220000002600 */
[----:B------:R-:W-:Y:S03]  /*0450*/  BSSY B0, `(.L_x_10) ;  /* 0x0000030000007945 */ /* 0x000fe60003800000 */
[----:B------:R-:W-:Y:S01]  /*0460*/  BAR.SYNC.DEFER_BLOCKING 0x0 ;  /* 0x0000000000007b1d */ /* 0x000fe20000010000 */
[----:B0-----:R-:W-:-:S04]  /*0470*/  LEA R4, R70, R81, 0x1 ;  /* 0x0000005146047211 */ /* 0x001fc800078e08ff */
[----:B------:R-:W-:-:S04]  /*0480*/  IADD3 R4, R4, -0x3, RZ ;  /* 0xfffffffd04047810 */ /* 0x000fc80007ffe0ff */
[----:B------:R-:W-:-:S13]  /*0490*/  ISETP.GE.U32.AND P1, PT, R4, 0xe0, PT ;  /* 0x000000e00400780c */ /* 0x000fda0003f26070 */
[----:B------:R-:W-:Y:S05]  /*04a0*/  @!P1 BRA `(.L_x_11) ;  /* 0x000000a000009947 */ /* 0x000fea0003800000 */
[C---:B------:R-:W-:Y:S02]  /*04b0*/  SHF.L.U32 R4, R3.reuse, 0x1, RZ ;  /* 0x0000000103047819 */ /* 0x040fe400000006ff */
[----:B------:R-:W-:-:S03]  /*04c0*/  ISETP.GT.AND P1, PT, R3, 0xe, PT ;  /* 0x0000000e0300780c */ /* 0x000fc60003f24270 */
[----:B------:R-:W-:-:S05]  /*04d0*/  IMAD R4, R69, 0x1d, R4 ;  /* 0x0000001d45047824 */ /* 0x000fca00078e0204 */
[----:B------:R-:W-:-:S13]  /*04e0*/  ISETP.GT.OR P1, PT, R4, 0xe4, P1 ;  /* 0x000000e40400780c */ /* 0x000fda0000f24670 */
[----:B------:R0:W-:Y:S01]  /*04f0*/  @!P1 STS [R4.X4], RZ ;  /* 0x000000ff04009388 */ /* 0x0001e20000004800 */
[----:B------:R-:W-:-:S04]  /*0500*/  ISETP.GT.AND P1, PT, R3, 0xd, PT ;  /* 0x0000000d0300780c */ /* 0x000fc80003f24270 */
[----:B------:R-:W-:-:S13]  /*0510*/  ISETP.GT.OR P1, PT, R4, 0xe3, P1 ;  /* 0x000000e30400780c */ /* 0x000fda0000f24670 */
[----:B------:R-:W-:Y:S05]  /*0520*/  @P1 BRA `(.L_x_12) ;  /* 0x0000022000001947 */ /* 0x000fea0003800000 */
[----:B0-----:R0:W-:Y:S01]  /*0530*/  STS [R4.X4+0x4], RZ ;  /* 0x000004ff04007388 */ /* 0x0011e20000004800 */
[----:B------:R-:W-:Y:S05]  /*0540*/  BRA `(.L_x_12) ;  /* 0x0000020000007947 */ /* 0x000fea0003800000 */
.L_x_11:
[C---:B------:R-:W-:Y:S01]  /*0550*/  SHF.L.U32 R4, R3.reuse, 0x1, RZ ;  /* 0x0000000103047819 */ /* 0x040fe200000006ff */
[----:B------:R-:W-:Y:S01]  /*0560*/  BSSY B1, `(.L_x_13) ;  /* 0x0000013000017945 */ /* 0x000fe20003800000 */
[----:B------:R-:W-:-:S03]  /*0570*/  ISETP.GT.AND P1, PT, R3, 0xe, PT ;  /* 0x0000000e0300780c */ /* 0x000fc60003f24270 */
[----:B------:R-:W-:-:S04]  /*0580*/  IMAD R7, R69, 0x1d, R4 ;  /* 0x0000001d45077824 */ /* 0x000fc800078e0204 */
[----:B------:R-:W-:Y:S01]  /*0590*/  IMAD R4, R70, 0x1c0, R7 ;  /* 0x000001c046047824 */ /* 0x000fe200078e0207 */
[----:B------:R-:W-:-:S04]  /*05a0*/  ISETP.GT.OR P1, PT, R7, 0xe4, P1 ;  /* 0x000000e40700780c */ /* 0x000fc80000f24670 */
[----:B------:R-:W-:-:S05]  /*05b0*/  IADD3 R5, R4, -0x2a3, RZ ;  /* 0xfffffd5d04057810 */ /* 0x000fca0007ffe0ff */
[----:B------:R-:W-:Y:S01]  /*05c0*/  IMAD R4, R72, 0xc400, R5 ;  /* 0x0000c40048047824 */ /* 0x000fe200078e0205 */
[----:B------:R-:W-:-:S03]  /*05d0*/  MOV R5, 0x4 ;  /* 0x0000000400057802 */ /* 0x000fc60000000f00 */
[----:B------:R-:W-:-:S04]  /*05e0*/  IMAD R4, R81, 0xe0, R4 ;  /* 0x000000e051047824 */ /* 0x000fc800078e0204 */
[----:B------:R-:W-:Y:S01]  /*05f0*/  IMAD.WIDE R4, R4, R5, c[0x0][0x168] ;  /* 0x00005a0004047625 */ /* 0x000fe200078e0205 */
[----:B------:R-:W-:Y:S05]  /*0600*/  @P1 BRA `(.L_x_14) ;  /* 0x0000008000001947 */ /* 0x000fea0003800000 */
[----:B------:R-:W-:Y:S01]  /*0610*/  IADD3 R6, R7, -0x3, RZ ;  /* 0xfffffffd07067810 */ /* 0x000fe20007ffe0ff */
[----:B------:R-:W-:Y:S03]  /*0620*/  BSSY B2, `(.L_x_15) ;  /* 0x0000005000027945 */ /* 0x000fe60003800000 */
[----:B------:R-:W-:Y:S02]  /*0630*/  ISETP.GT.U32.AND P1, PT, R6, 0xdf, PT ;  /* 0x000000df0600780c */ /* 0x000fe40003f24070 */
[----:B------:R-:W-:-:S11]  /*0640*/  MOV R6, RZ ;  /* 0x000000ff00067202 */ /* 0x000fd60000000f00 */
[----:B------:R-:W-:Y:S05]  /*0650*/  @P1 BRA `(.L_x_16) ;  /* 0x0000001000001947 */ /* 0x000fea0003800000 */
[----:B------:R0:W5:Y:S02]  /*0660*/  LDG.E.CONSTANT R6, [R4.64] ;  /* 0x0000000604067981 */ /* 0x000164000c1e9900 */
.L_x_16:
[----:B------:R-:W-:Y:S05]  /*0670*/  BSYNC B2 ;  /* 0x0000000000027941 */ /* 0x000fea0003800000 */
.L_x_15:
[----:B-----5:R1:W-:Y:S02]  /*0680*/  STS [R7.X4], R6 ;  /* 0x0000000607007388 */ /* 0x0203e40000004800 */
.L_x_14:
[----:B------:R-:W-:Y:S05]  /*0690*/  BSYNC B1 ;  /* 0x0000000000017941 */ /* 0x000fea0003800000 */
.L_x_13:
[----:B------:R-:W-:-:S04]  /*06a0*/  ISETP.GT.AND P1, PT, R3, 0xd, PT ;  /* 0x0000000d0300780c */ /* 0x000fc80003f24270 */
[----:B------:R-:W-:-:S13]  /*06b0*/  ISETP.GT.OR P1, PT, R7, 0xe3, P1 ;  /* 0x000000e30700780c */ /* 0x000fda0000f24670 */
[----:B------:R-:W-:Y:S05]  /*06c0*/  @P1 BRA `(.L_x_12) ;  /* 0x0000008000001947 */ /* 0x000fea0003800000 */
[----:B-1----:R-:W-:Y:S01]  /*06d0*/  IADD3 R6, R7, -0x2, RZ ;  /* 0xfffffffe07067810 */ /* 0x002fe20007ffe0ff */
[----:B------:R-:W-:Y:S03]  /*06e0*/  BSSY B1, `(.L_x_17) ;  /* 0x0000005000017945 */ /* 0x000fe60003800000 */
[----:B------:R-:W-:Y:S02]  /*06f0*/  ISETP.GT.U32.AND P1, PT, R6, 0xdf, PT ;  /* 0x000000df0600780c */ /* 0x000fe40003f24070 */
[----:B------:R-:W-:-:S11]  /*0700*/  MOV R6, RZ ;  /* 0x000000ff00067202 */ /* 0x000fd60000000f00 */
[----:B------:R-:W-:Y:S05]  /*0710*/  @P1 BRA `(.L_x_18) ;  /* 0x0000001000001947 */ /* 0x000fea0003800000 */
[----:B------:R1:W5:Y:S02]  /*0720*/  LDG.E.CONSTANT R6, [R4.64+0x4] ;  /* 0x0000040604067981 */ /* 0x000364000c1e9900 */
.L_x_18:
[----:B------:R-:W-:Y:S05]  /*0730*/  BSYNC B1 ;  /* 0x0000000000017941 */ /* 0x000fea0003800000 */
.L_x_17:
[----:B-----5:R2:W-:Y:S02]  /*0740*/  STS [R7.X4+0x4], R6 ;  /* 0x0000040607007388 */ /* 0x0205e40000004800 */
.L_x_12:
[----:B0-----:R-:W-:Y:S05]  /*0750*/  BSYNC B0 ;  /* 0x0000000000007941 */ /* 0x001fea0003800000 */
.L_x_10:
[----:B------:R-:W-:Y:S01]  /*0760*/  BSSY B0, `(.L_x_19) ;  /* 0x000001b000007945 */ /* 0x000fe20003800000 */
[----:B------:R-:W-:Y:S05]  /*0770*/  @!P0 BRA `(.L_x_20) ;  /* 0x0000019000008947 */ /* 0x000fea0003800000 */
[----:B-1----:R-:W-:Y:S01]  /*0780*/  IMAD R4, R69, 0x18, R72 ;  /* 0x0000001845047824 */ /* 0x002fe200078e0248 */
[----:B------:R-:W-:-:S03]  /*0790*/  MOV R9, 0x4 ;  /* 0x0000000400097802 */ /* 0x000fc60000000f00 */
[----:B------:R-:W-:-:S05]  /*07a0*/  IMAD R4, R4, 0x7, R81 ;  /* 0x0000000704047824 */ /* 0x000fca00078e0251 */
[----:B------:R-:W-:-:S04]  /*07b0*/  LEA R5, R4, -R4, 0x3 ;  /* 0x8000000404057211 */ /* 0x000fc800078e18ff */
[-C--:B--2---:R-:W-:Y:S02]  /*07c0*/  IADD3 R6, R78, R5.reuse, RZ ;  /* 0x000000054e067210 */ /* 0x084fe40007ffe0ff */
[-C--:B------:R-:W-:Y:S02]  /*07d0*/  IADD3 R8, R79, R5.reuse, RZ ;  /* 0x000000054f087210 */ /* 0x080fe40007ffe0ff */
[-C--:B------:R-:W-:Y:S01]  /*07e0*/  IADD3 R4, R76, R5.reuse, RZ ;  /* 0x000000054c047210 */ /* 0x080fe20007ffe0ff */
[----:B------:R-:W-:Y:S01]  /*07f0*/  IMAD R10, R73, 0x93, R6 ;  /* 0x00000093490a7824 */ /* 0x000fe200078e0206 */
[----:B------:R-:W-:Y:S01]  /*0800*/  IADD3 R12, R80, R5, RZ ;  /* 0x00000005500c7210 */ /* 0x000fe20007ffe0ff */
[----:B------:R-:W-:Y:S02]  /*0810*/  IMAD R5, R75, 0x93, R8 ;  /* 0x000000934b057824 */ /* 0x000fe400078e0208 */
[----:B------:R-:W-:Y:S02]  /*0820*/  IMAD R6, R71, 0x93, R4 ;  /* 0x0000009347067824 */ /* 0x000fe400078e0204 */
[----:B------:R-:W-:-:S02]  /*0830*/  IMAD R8, R77, 0x93, R12 ;  /* 0x000000934d087824 */ /* 0x000fc400078e020c */
[----:B------:R-:W-:-:S04]  /*0840*/  IMAD.WIDE R10, R10, R9, c[0x0][0x170] ;  /* 0x00005c000a0a7625 */ /* 0x000fc800078e0209 */
[-C--:B------:R-:W-:Y:S01]  /*0850*/  IMAD.WIDE R4, R5, R9.reuse, c[0x0][0x170] ;  /* 0x00005c0005047625 */ /* 0x080fe200078e0209 */
[----:B------:R-:W2:Y:S03]  /*0860*/  LDG.E.CONSTANT R12, [R10.64] ;  /* 0x000000060a0c7981 */ /* 0x000ea6000c1e9900 */
[-C--:B------:R-:W-:Y:S01]  /*0870*/  IMAD.WIDE R6, R6, R9.reuse, c[0x0][0x170] ;  /* 0x00005c0006067625 */ /* 0x080fe200078e0209 */
[----:B------:R-:W2:Y:S03]  /*0880*/  LDG.E.CONSTANT R13, [R4.64] ;  /* 0x00000006040d7981 */ /* 0x000ea6000c1e9900 */
[----:B------:R-:W-:Y:S02]  /*0890*/  IMAD.WIDE R8, R8, R9, c[0x0][0x170] ;  /* 0x00005c0008087625 */ /* 0x000fe400078e0209 */
[----:B------:R-:W3:Y:S04]  /*08a0*/  LDG.E.CONSTANT R6, [R6.64] ;  /* 0x0000000606067981 */ /* 0x000ee8000c1e9900 */
[----:B------:R-:W4:Y:S01]  /*08b0*/  LDG.E.CONSTANT R8, [R8.64] ;  /* 0x0000000608087981 */ /* 0x000f22000c1e9900 */
[----:B------:R-:W-:-:S05]  /*08c0*/  IMAD R83, R69, 0xe, R3 ;  /* 0x0000000e45537824 */ /* 0x000fca00078e0203 */
[----:B------:R-:W-:-:S05]  /*08d0*/  SHF.L.U32 R83, R83, 0x2, RZ ;  /* 0x0000000253537819 */ /* 0x000fca00000006ff */
[----:B--2---:R0:W-:Y:S04]  /*08e0*/  STS.64 [R83.X4+0x398], R12 ;  /* 0x0003980c53007388 */ /* 0x0041e80000004a00 */
[----:B---3--:R0:W-:Y:S04]  /*08f0*/  STS [R83.X4+0x394], R6 ;  /* 0x0003940653007388 */ /* 0x0081e80000004800 */
[----:B----4-:R0:W-:Y:S02]  /*0900*/  STS [R83.X4+0x3a0], R8 ;  /* 0x0003a00853007388 */ /* 0x0101e40000004800 */
.L_x_20:
[----:B------:R-:W-:Y:S05]  /*0910*/  BSYNC B0 ;  /* 0x0000000000007941 */ /* 0x000fea0003800000 */
.L_x_19:
[----:B------:R-:W-:Y:S01]  /*0920*/  BAR.SYNC.DEFER_BLOCKING 0x0 ;  /* 0x0000000000007b1d */ /* 0x000fe20000010000 */
[----:B-1----:R-:W-:-:S05]  /*0930*/  LEA R4, R3, 0x180, 0x3 ;  /* 0x0000018003047811 */ /* 0x002fca00078e18ff */
[----:B------:R-:W-:Y:S02]  /*0940*/  UMOV UR4, 0x300 ;  /* 0x0000030000047882 */ /* 0x000fe40000000000 */
.L_x_21:
[----:B------:R-:W-:Y:S04]  /*0950*/  LDS R5, [R74+UR4+-0x300] ;  /* 0xfffd00044a057984 */ /* 0x000fe80008000800 */
[----:B--2---:R-:W1:Y:S04]  /*0960*/  LDS R7, [R4+-0x180] ;  /* 0xfffe800004077984 */ /* 0x004e680000000800 */
[----:B0-----:R-:W0:Y:S04]  /*0970*/  LDS R6, [R4+-0x100] ;  /* 0xffff000004067984 */ /* 0x001e280000000800 */
[----:B------:R-:W2:Y:S04]  /*0980*/  LDS R8, [R4+-0x80] ;  /* 0xffff800004087984 */ /* 0x000ea80000000800 */
[----:B------:R-:W3:Y:S04]  /*0990*/  LDS R10, [R4] ;  /* 0x00000000040a7984 */ /* 0x000ee80000000800 */
[----:B------:R-:W4:Y:S04]  /*09a0*/  LDS R12, [R4+0x80] ;  /* 0x00008000040c7984 */ /* 0x000f280000000800 */
[----:B------:R-:W5:Y:S04]  /*09b0*/  LDS R82, [R4+0x100] ;  /* 0x0001000004527984 */ /* 0x000f680000000800 */
[----:B------:R1:W5:Y:S04]  /*09c0*/  LDS R84, [R4+0x180] ;  /* 0x0001800004547984 */ /* 0x0003680000000800 */
[----:B------:R-:W5:Y:S04]  /*09d0*/  LDS R9, [R74+UR4+-0x140] ;  /* 0xfffec0044a097984 */ /* 0x000f680008000800 */
[----:B------:R-:W5:Y:S01]  /*09e0*/  LDS R11, [R74+UR4+0x80] ;  /* 0x000080044a0b7984 */ /* 0x000f620008000800 */
[----:B-1----:R-:W-:-:S03]  /*09f0*/  IADD3 R4, R4, 0x4, RZ ;  /* 0x0000000404047810 */ /* 0x002fc60007ffe0ff */
[----:B------:R-:W1:Y:S04]  /*0a00*/  LDS R13, [R74+UR4+0x240] ;  /* 0x000240044a0d7984 */ /* 0x000e680008000800 */
[----:B------:R-:W1:Y:S01]  /*0a10*/  LDS R83, [R74+UR4+-0x2e4] ;  /* 0xfffd1c044a537984 */ /* 0x000e620008000800 */
[----:B------:R-:W-:-:S03]  /*0a20*/  FFMA R68, R5, R7, R68 ;  /* 0x0000000705447223 */ /* 0x000fc60000000044 */
[----:B------:R-:W1:Y:S01]  /*0a30*/  LDS R86, [R74+UR4+-0x124] ;  /* 0xfffedc044a567984 */ /* 0x000e620008000800 */
[----:B0-----:R-:W-:-:S03]  /*0a40*/  FFMA R14, R5, R6, R14 ;  /* 0x00000006050e7223 */ /* 0x001fc6000000000e */
[----:B------:R-:W0:Y:S01]  /*0a50*/  LDS R88, [R74+UR4+0x9c] ;  /* 0x00009c044a587984 */ /* 0x000e220008000800 */
[----:B--2---:R-:W-:-:S03]  /*0a60*/  FFMA R16, R5, R8, R16 ;  /* 0x0000000805107223 */ /* 0x004fc60000000010 */
[----:B------:R-:W2:Y:S01]  /*0a70*/  LDS R90, [R74+UR4+0x25c] ;  /* 0x00025c044a5a7984 */ /* 0x000ea20008000800 */
[----:B------:R-:W-:Y:S01]  /*0a80*/  UIADD3 UR4, UR4, 0x4, URZ ;  /* 0x0000000404047890 */ /* 0x000fe2000fffe03f */
[C---:B---3--:R-:W-:Y:S01]  /*0a90*/  FFMA R18, R5.reuse, R10, R18 ;  /* 0x0000000a05127223 */ /* 0x048fe20000000012 */
[C---:B----4-:R-:W-:Y:S02]  /*0aa0*/  FFMA R20, R5.reuse, R12, R20 ;  /* 0x0000000c05147223 */ /* 0x050fe40000000014 */
[----:B------:R-:W-:Y:S01]  /*0ab0*/  UISETP.NE.AND UP0, UPT, UR4, 0x31c, UPT ;  /* 0x0000031c0400788c */ /* 0x000fe2000bf05270 */
[----:B-----5:R-:W-:-:S05]  /*0ac0*/  FFMA R22, R5, R82, R22 ;  /* 0x0000005205167223 */ /* 0x020fca0000000016 */
[----:B------:R-:W-:Y:S01]  /*0ad0*/  PLOP3.LUT P1, PT, PT, PT, UP0, 0x80, 0x0 ;  /* 0x000000000000781c */ /* 0x000fe20003f2f008 */
[----:B------:R-:W-:Y:S01]  /*0ae0*/  FFMA R24, R5, R84, R24 ;  /* 0x0000005405187223 */ /* 0x000fe20000000018 */
[----:B------:R-:W-:Y:S01]  /*0af0*/  FFMA R26, R7, R9, R26 ;  /* 0x00000009071a7223 */ /* 0x000fe2000000001a */
[C---:B------:R-:W-:Y:S01]  /*0b00*/  FFMA R28, R9.reuse, R6, R28 ;  /* 0x00000006091c7223 */ /* 0x040fe2000000001c */
[C---:B------:R-:W-:Y:S01]  /*0b10*/  FFMA R30, R9.reuse, R8, R30 ;  /* 0x00000008091e7223 */ /* 0x040fe2000000001e */
[C---:B------:R-:W-:Y:S01]  /*0b20*/  FFMA R32, R9.reuse, R10, R32 ;  /* 0x0000000a09207223 */ /* 0x040fe20000000020 */
[C---:B------:R-:W-:Y:S01]  /*0b30*/  FFMA R34, R9.reuse, R12, R34 ;  /* 0x0000000c09227223 */ /* 0x040fe20000000022 */
[C---:B------:R-:W-:Y:S01]  /*0b40*/  FFMA R36, R9.reuse, R82, R36 ;  /* 0x0000005209247223 */ /* 0x040fe20000000024 */
        /* <DEDUP_REMOVED lines=8> */
[----:B-1----:R-:W-:Y:S01]  /*0bd0*/  FFMA R54, R7, R13, R54 ;  /* 0x0000000d07367223 */ /* 0x002fe20000000036 */
[C---:B------:R-:W-:Y:S01]  /*0be0*/  FFMA R56, R13.reuse, R6, R56 ;  /* 0x000000060d387223 */ /* 0x040fe20000000038 */
[C---:B------:R-:W-:Y:S01]  /*0bf0*/  FFMA R58, R13.reuse, R8, R58 ;  /* 0x000000080d3a7223 */ /* 0x040fe2000000003a */
[C---:B------:R-:W-:Y:S01]  /*0c00*/  FFMA R60, R13.reuse, R10, R60 ;  /* 0x0000000a0d3c7223 */ /* 0x040fe2000000003c */
[C---:B------:R-:W-:Y:S01]  /*0c10*/  FFMA R62, R13.reuse, R12, R62 ;  /* 0x0000000c0d3e7223 */ /* 0x040fe2000000003e */
[C---:B------:R-:W-:Y:S01]  /*0c20*/  FFMA R64, R13.reuse, R82, R64 ;  /* 0x000000520d407223 */ /* 0x040fe20000000040 */
[----:B------:R-:W-:Y:S01]  /*0c30*/  FFMA R66, R13, R84, R66 ;  /* 0x000000540d427223 */ /* 0x000fe20000000042 */
[CC--:B------:R-:W-:Y:S01]  /*0c40*/  FFMA R0, R7.reuse, R83.reuse, R0 ;  /* 0x0000005307007223 */ /* 0x0c0fe20000000000 */
[-C--:B------:R-:W-:Y:S01]  /*0c50*/  FFMA R15, R6, R83.reuse, R15 ;  /* 0x00000053060f7223 */ /* 0x080fe2000000000f */
[-C--:B------:R-:W-:Y:S01]  /*0c60*/  FFMA R17, R8, R83.reuse, R17 ;  /* 0x0000005308117223 */ /* 0x080fe20000000011 */
[-C--:B------:R-:W-:Y:S01]  /*0c70*/  FFMA R19, R10, R83.reuse, R19 ;  /* 0x000000530a137223 */ /* 0x080fe20000000013 */
[-C--:B------:R-:W-:Y:S01]  /*0c80*/  FFMA R21, R12, R83.reuse, R21 ;  /* 0x000000530c157223 */ /* 0x080fe20000000015 */
[-C--:B------:R-:W-:Y:S01]  /*0c90*/  FFMA R23, R82, R83.reuse, R23 ;  /* 0x0000005352177223 */ /* 0x080fe20000000017 */
        /* <DEDUP_REMOVED lines=8> */
[CC--:B0-----:R-:W-:Y:S01]  /*0d20*/  FFMA R41, R7.reuse, R88.reuse, R41 ;  /* 0x0000005807297223 */ /* 0x0c1fe20000000029 */
[-C--:B------:R-:W-:Y:S01]  /*0d30*/  FFMA R43, R6, R88.reuse, R43 ;  /* 0x00000058062b7223 */ /* 0x080fe2000000002b */
[-C--:B------:R-:W-:Y:S01]  /*0d40*/  FFMA R45, R8, R88.reuse, R45 ;  /* 0x00000058082d7223 */ /* 0x080fe2000000002d */
[-C--:B------:R-:W-:Y:S01]  /*0d50*/  FFMA R47, R10, R88.reuse, R47 ;  /* 0x000000580a2f7223 */ /* 0x080fe2000000002f */
[-C--:B------:R-:W-:Y:S01]  /*0d60*/  FFMA R49, R12, R88.reuse, R49 ;  /* 0x000000580c317223 */ /* 0x080fe20000000031 */
[-C--:B------:R-:W-:Y:S01]  /*0d70*/  FFMA R51, R82, R88.reuse, R51 ;  /* 0x0000005852337223 */ /* 0x080fe20000000033 */
[----:B------:R-:W-:Y:S01]  /*0d80*/  FFMA R53, R84, R88, R53 ;  /* 0x0000005854357223 */ /* 0x000fe20000000035 */
[-C--:B--2---:R-:W-:Y:S01]  /*0d90*/  FFMA R55, R7, R90.reuse, R55 ;  /* 0x0000005a07377223 */ /* 0x084fe20000000037 */
[-C--:B------:R-:W-:Y:S01]  /*0da0*/  FFMA R57, R6, R90.reuse, R57 ;  /* 0x0000005a06397223 */ /* 0x080fe20000000039 */
[-C--:B------:R-:W-:Y:S01]  /*0db0*/  FFMA R59, R8, R90.reuse, R59 ;  /* 0x0000005a083b7223 */ /* 0x080fe2000000003b */
[-C--:B------:R-:W-:Y:S01]  /*0dc0*/  FFMA R61, R10, R90.reuse, R61 ;  /* 0x0000005a0a3d7223 */ /* 0x080fe2000000003d */
[-C--:B------:R-:W-:Y:S01]  /*0dd0*/  FFMA R63, R12, R90.reuse, R63 ;  /* 0x0000005a0c3f7223 */ /* 0x080fe2000000003f */
[-C--:B------:R-:W-:Y:S01]  /*0de0*/  FFMA R65, R82, R90.reuse, R65 ;  /* 0x0000005a52417223 */ /* 0x080fe20000000041 */
[----:B------:R-:W-:Y:S01]  /*0df0*/  FFMA R67, R84, R90, R67 ;  /* 0x0000005a54437223 */ /* 0x000fe20000000043 */
[----:B------:R-:W-:Y:S05]  /*0e00*/  @P1 BRA `(.L_x_21) ;  /* 0xfffffb4000001947 */ /* 0x000fea000383ffff */
[----:B------:R-:W-:-:S04]  /*0e10*/  IADD3 R81, R81, 0x1, RZ ;  /* 0x0000000151517810 */ /* 0x000fc80007ffe0ff */
[----:B------:R-:W-:-:S13]  /*0e20*/  ISETP.GE.U32.AND P1, PT, R81, 0x7, PT ;  /* 0x000000075100780c */ /* 0x000fda0003f26070 */
[----:B------:R-:W-:Y:S05]  /*0e30*/  @!P1 BRA `(.L_x_22) ;  /* 0xfffff60000009947 */ /* 0x000fea000383ffff */
[----:B------:R-:W-:-:S04]  /*0e40*/  IADD3 R72, R72, 0x1, RZ ;  /* 0x0000000148487810 */ /* 0x000fc80007ffe0ff */
[----:B------:R-:W-:-:S13]  /*0e50*/  ISETP.GE.U32.AND P1, PT, R72, 0x3, PT ;  /* 0x000000034800780c */ /* 0x000fda0003f26070 */
[----:B------:R-:W-:Y:S05]  /*0e60*/  @!P1 BRA `(.L_x_23) ;  /* 0xfffff5c000009947 */ /* 0x000fea000383ffff */
[----:B------:R-:W-:Y:S02]  /*0e70*/  SHF.L.U32 R4, R69, 0x1, RZ ;  /* 0x0000000145047819 */ /* 0x000fe400000006ff */
[----:B------:R-:W-:-:S05]  /*0e80*/  MOV R2, 0x4 ;  /* 0x0000000400027802 */ /* 0x000fca0000000f00 */
[----:B------:R-:W-:-:S05]  /*0e90*/  IMAD.WIDE R4, R4, R2, c[0x0][0x178] ;  /* 0x00005e0004047625 */ /* 0x000fca00078e0202 */
[----:B------:R-:W2:Y:S04]  /*0ea0*/  LDG.E.CONSTANT R11, [R4.64+0x40] ;  /* 0x00004006040b7981 */ /* 0x000ea8000c1e9900 */
[----:B------:R-:W3:Y:S04]  /*0eb0*/  LDG.E.CONSTANT R9, [R4.64+0x80] ;  /* 0x0000800604097981 */ /* 0x000ee8000c1e9900 */
[----:B------:R0:W4:Y:S04]  /*0ec0*/  LDG.E.CONSTANT R7, [R4.64+0xc0] ;  /* 0x0000c00604077981 */ /* 0x000128000c1e9900 */
[----:B------:R0:W5:Y:S04]  /*0ed0*/  LDG.E.CONSTANT R13, [R4.64] ;  /* 0x00000006040d7981 */ /* 0x000168000c1e9900 */
[----:B------:R0:W5:Y:S04]  /*0ee0*/  LDG.E.CONSTANT R10, [R4.64+0x4] ;  /* 0x00000406040a7981 */ /* 0x000168000c1e9900 */
[----:B------:R0:W5:Y:S04]  /*0ef0*/  LDG.E.CONSTANT R8, [R4.64+0x44] ;  /* 0x0000440604087981 */ /* 0x000168000c1e9900 */
[----:B------:R0:W5:Y:S04]  /*0f00*/  LDG.E.CONSTANT R6, [R4.64+0x84] ;  /* 0x0000840604067981 */ /* 0x000168000c1e9900 */
[----:B------:R0:W5:Y:S01]  /*0f10*/  LDG.E.CONSTANT R12, [R4.64+0xc4] ;  /* 0x0000c406040c7981 */ /* 0x000162000c1e9900 */
[----:B------:R-:W-:-:S04]  /*0f20*/  IMAD R3, R69, 0x6200, R3 ;  /* 0x0000620045037824 */ /* 0x000fc800078e0203 */
[----:B------:R-:W-:-:S04]  /*0f30*/  IMAD R3, R70, 0x70, R3 ;  /* 0x0000007046037824 */ /* 0x000fc800078e0203 */
[----:B------:R-:W-:Y:S01]  /*0f40*/  IMAD.WIDE R2, R3, R2, c[0x0][0x160] ;  /* 0x0000580003027625 */ /* 0x000fe200078e0202 */
[----:B--2---:R-:W-:Y:S01]  /*0f50*/  FADD R26, R26, R11 ;  /* 0x0000000b1a1a7221 */ /* 0x004fe20000000000 */
[----:B---3--:R-:W-:-:S04]  /*0f60*/  FADD R40, R40, R9 ;  /* 0x0000000928287221 */ /* 0x008fc80000000000 */
[----:B0-----:R-:W-:Y:S01]  /*0f70*/  FMNMX R5, RZ, R26, !PT ;  /* 0x0000001aff057209 */ /* 0x001fe20007800000 */
[----:B----4-:R-:W-:-:S04]  /*0f80*/  FADD R54, R54, R7 ;  /* 0x0000000736367221 */ /* 0x010fc80000000000 */
[----:B------:R0:W-:Y:S01]  /*0f90*/  STG.E [R2.64+0xc4000], R5 ;  /* 0x0c40000502007986 */ /* 0x0001e2000c101906 */
[--C-:B-----5:R-:W-:Y:S01]  /*0fa0*/  FADD R68, R68, R13.reuse ;  /* 0x0000000d44447221 */ /* 0x120fe20000000000 */
[--C-:B------:R-:W-:Y:S01]  /*0fb0*/  FADD R14, R14, R13.reuse ;  /* 0x0000000d0e0e7221 */ /* 0x100fe20000000000 */
[----:B------:R-:W-:Y:S01]  /*0fc0*/  FADD R16, R16, R13 ;  /* 0x0000000d10107221 */ /* 0x000fe20000000000 */
[----:B0-----:R-:W-:Y:S01]  /*0fd0*/  FMNMX R5, RZ, R40, !PT ;  /* 0x00000028ff057209 */ /* 0x001fe20007800000 */
[----:B------:R-:W-:-:S04]  /*0fe0*/  FADD R0, R0, R10 ;  /* 0x0000000a00007221 */ /* 0x000fc80000000000 */
[----:B------:R0:W-:Y:S01]  /*0ff0*/  STG.E [R2.64+0x188000], R5 ;  /* 0x1880000502007986 */ /* 0x0001e2000c101906 */
[--C-:B------:R-:W-:Y:S01]  /*1000*/  FADD R18, R18, R13.reuse ;  /* 0x0000000d12127221 */ /* 0x100fe20000000000 */
[--C-:B------:R-:W-:Y:S01]  /*1010*/  FADD R20, R20, R13.reuse ;  /* 0x0000000d14147221 */ /* 0x100fe20000000000 */
[--C-:B------:R-:W-:Y:S01]  /*1020*/  FADD R22, R22, R13.reuse ;  /* 0x0000000d16167221 */ /* 0x100fe20000000000 */
[----:B------:R-:W-:Y:S01]  /*1030*/  FADD R24, R24, R13 ;  /* 0x0000000d18187221 */ /* 0x000fe20000000000 */
[----:B------:R-:W-:Y:S01]  /*1040*/  FMNMX R69, RZ, R68, !PT ;  /* 0x00000044ff457209 */ /* 0x000fe20007800000 */
[--C-:B------:R-:W-:Y:S01]  /*1050*/  FADD R27, R27, R8.reuse ;  /* 0x000000081b1b7221 */ /* 0x100fe20000000000 */
[----:B0-----:R-:W-:Y:S01]  /*1060*/  FMNMX R5, RZ, R54, !PT ;  /* 0x00000036ff057209 */ /* 0x001fe20007800000 */
[--C-:B------:R-:W-:Y:S01]  /*1070*/  FADD R29, R29, R8.reuse ;  /* 0x000000081d1d7221 */ /* 0x100fe20000000000 */
[----:B------:R-:W-:Y:S01]  /*1080*/  FMNMX R71, RZ, R14, !PT ;  /* 0x0000000eff477209 */ /* 0x000fe20007800000 */
[--C-:B------:R-:W-:Y:S01]  /*1090*/  FADD R31, R31, R8.reuse ;  /* 0x000000081f1f7221 */ /* 0x100fe20000000000 */
[----:B------:R-:W-:Y:S01]  /*10a0*/  FMNMX R13, RZ, R16, !PT ;  /* 0x00000010ff0d7209 */ /* 0x000fe20007800000 */
[----:B------:R0:W-:Y:S01]  /*10b0*/  STG.E [R2.64+0x24c000], R5 ;  /* 0x24c0000502007986 */ /* 0x0001e2000c101906 */
[--C-:B------:R-:W-:Y:S01]  /*10c0*/  FADD R33, R33, R8.reuse ;  /* 0x0000000821217221 */ /* 0x100fe20000000000 */
[--C-:B------:R-:W-:Y:S01]  /*10d0*/  FADD R35, R35, R8.reuse ;  /* 0x0000000823237221 */ /* 0x100fe20000000000 */
[--C-:B------:R-:W-:Y:S01]  /*10e0*/  FADD R37, R37, R8.reuse ;  /* 0x0000000825257221 */ /* 0x100fe20000000000 */
[--C-:B------:R-:W-:Y:S01]  /*10f0*/  FADD R28, R28, R11.reuse ;  /* 0x0000000b1c1c7221 */ /* 0x100fe20000000000 */
[--C-:B------:R-:W-:Y:S01]  /*1100*/  FADD R30, R30, R11.reuse ;  /* 0x0000000b1e1e7221 */ /* 0x100fe20000000000 */
[--C-:B------:R-:W-:Y:S01]  /*1110*/  FADD R32, R32, R11.reuse ;  /* 0x0000000b20207221 */ /* 0x100fe20000000000 */
[--C-:B------:R-:W-:Y:S01]  /*1120*/  FADD R34, R34, R11.reuse ;  /* 0x0000000b22227221 */ /* 0x100fe20000000000 */
[----:B------:R-:W-:Y:S01]  /*1130*/  FADD R8, R39, R8 ;  /* 0x0000000827087221 */ /* 0x000fe20000000000 */
[----:B0-----:R-:W-:Y:S01]  /*1140*/  FMNMX R5, RZ, R0, !PT ;  /* 0x00000000ff057209 */ /* 0x001fe20007800000 */
[----:B------:R0:W-:Y:S01]  /*1150*/  STG.E [R2.64], R69 ;  /* 0x0000004502007986 */ /* 0x0001e2000c101906 */
[--C-:B------:R-:W-:Y:S01]  /*1160*/  FADD R36, R36, R11.reuse ;  /* 0x0000000b24247221 */ /* 0x100fe20000000000 */
[----:B------:R-:W-:Y:S01]  /*1170*/  FADD R38, R38, R11 ;  /* 0x0000000b26267221 */ /* 0x000fe20000000000 */
[----:B------:R-:W-:Y:S01]  /*1180*/  FMNMX R73, RZ, R18, !PT ;  /* 0x00000012ff497209 */ /* 0x000fe20007800000 */
[----:B------:R1:W-:Y:S01]  /*1190*/  STG.E [R2.64+0x40], R71 ;  /* 0x0000404702007986 */ /* 0x0003e2000c101906 */
[----:B------:R-:W-:Y:S01]  /*11a0*/  FMNMX R11, RZ, R30, !PT ;  /* 0x0000001eff0b7209 */ /* 0x000fe20007800000 */
[--C-:B------:R-:W-:Y:S01]  /*11b0*/  FADD R41, R41, R6.reuse ;  /* 0x0000000629297221 */ /* 0x100fe20000000000 */
[--C-:B------:R-:W-:Y:S01]  /*11c0*/  FADD R43, R43, R6.reuse ;  /* 0x000000062b2b7221 */ /* 0x100fe20000000000 */
[----:B------:R2:W-:Y:S01]  /*11d0*/  STG.E [R2.64+0x80], R13 ;  /* 0x0000800d02007986 */ /* 0x0005e2000c101906 */
[--C-:B------:R-:W-:Y:S01]  /*11e0*/  FADD R45, R45, R6.reuse ;  /* 0x000000062d2d7221 */ /* 0x100fe20000000000 */
[--C-:B------:R-:W-:Y:S01]  /*11f0*/  FADD R47, R47, R6.reuse ;  /* 0x000000062f2f7221 */ /* 0x100fe20000000000 */
[--C-:B------:R-:W-:Y:S01]  /*1200*/  FADD R49, R49, R6.reuse ;  /* 0x0000000631317221 */ /* 0x100fe20000000000 */
[----:B------:R3:W-:Y:S01]  /*1210*/  STG.E [R2.64+0xc400], R5 ;  /* 0x00c4000502007986 */ /* 0x0007e2000c101906 */
[----:B0-----:R-:W-:Y:S01]  /*1220*/  FMNMX R69, RZ, R32, !PT ;  /* 0x00000020ff457209 */ /* 0x001fe20007800000 */
[--C-:B------:R-:W-:Y:S01]  /*1230*/  FADD R51, R51, R6.reuse ;  /* 0x0000000633337221 */ /* 0x100fe20000000000 */
[--C-:B------:R-:W-:Y:S01]  /*1240*/  FADD R42, R42, R9.reuse ;  /* 0x000000092a2a7221 */ /* 0x100fe20000000000 */
[----:B-1----:R-:W-:Y:S01]  /*1250*/  FMNMX R71, RZ, R34, !PT ;  /* 0x00000022ff477209 */ /* 0x002fe20007800000 */
[--C-:B------:R-:W-:Y:S01]  /*1260*/  FADD R44, R44, R9.reuse ;  /* 0x000000092c2c7221 */ /* 0x100fe20000000000 */
[--C-:B------:R-:W-:Y:S01]  /*1270*/  FADD R46, R46, R9.reuse ;  /* 0x000000092e2e7221 */ /* 0x100fe20000000000 */
[--C-:B------:R-:W-:Y:S01]  /*1280*/  FADD R48, R48, R9.reuse ;  /* 0x0000000930307221 */ /* 0x100fe20000000000 */
[----:B--2---:R-:W-:Y:S01]  /*1290*/  FMNMX R13, RZ, R28, !PT ;  /* 0x0000001cff0d7209 */ /* 0x004fe20007800000 */
[----:B------:R-:W-:Y:S01]  /*12a0*/  FADD R50, R50, R9 ;  /* 0x0000000932327221 */ /* 0x000fe20000000000 */
[----:B------:R-:W-:Y:S01]  /*12b0*/  FADD R58, R58, R7 ;  /* 0x000000073a3a7221 */ /* 0x000fe20000000000 */
[----:B------:R-:W-:Y:S01]  /*12c0*/  FADD R6, R53, R6 ;  /* 0x0000000635067221 */ /* 0x000fe20000000000 */
[----:B---3--:R-:W-:Y:S01]  /*12d0*/  FMNMX R5, RZ, R8, !PT ;  /* 0x00000008ff057209 */ /* 0x008fe20007800000 */
[----:B------:R0:W-:Y:S01]  /*12e0*/  STG.E [R2.64+0xc0], R73 ;  /* 0x0000c04902007986 */ /* 0x0001e2000c101906 */
[----:B------:R-:W-:Y:S01]  /*12f0*/  FADD R52, R52, R9 ;  /* 0x0000000934347221 */ /* 0x000fe20000000000 */
[--C-:B------:R-:W-:Y:S01]  /*1300*/  FADD R56, R56, R7.reuse ;  /* 0x0000000738387221 */ /* 0x100fe20000000000 */
[--C-:B------:R-:W-:Y:S01]  /*1310*/  FADD R60, R60, R7.reuse ;  /* 0x000000073c3c7221 */ /* 0x100fe20000000000 */
[----:B------:R1:W-:Y:S01]  /*1320*/  STG.E [R2.64+0xc4040], R13 ;  /* 0x0c40400d02007986 */ /* 0x0003e2000c101906 */
[--C-:B------:R-:W-:Y:S01]  /*1330*/  FADD R62, R62, R7.reuse ;  /* 0x000000073e3e7221 */ /* 0x100fe20000000000 */
[--C-:B------:R-:W-:Y:S01]  /*1340*/  FADD R64, R64, R7.reuse ;  /* 0x0000000740407221 */ /* 0x100fe20000000000 */
[----:B------:R-:W-:Y:S01]  /*1350*/  FADD R66, R66, R7 ;  /* 0x0000000742427221 */ /* 0x000fe20000000000 */
[----:B------:R2:W-:Y:S01]  /*1360*/  STG.E [R2.64+0xc4080], R11 ;  /* 0x0c40800b02007986 */ /* 0x0005e2000c101906 */
[----:B------:R-:W-:Y:S01]  /*1370*/  FMNMX R75, RZ, R20, !PT ;  /* 0x00000014ff4b7209 */ /* 0x000fe20007800000 */
[--C-:B------:R-:W-:Y:S01]  /*1380*/  FADD R15, R15, R10.reuse ;  /* 0x0000000a0f0f7221 */ /* 0x100fe20000000000 */
[----:B------:R-:W-:Y:S01]  /*1390*/  FMNMX R9, RZ, R44, !PT ;  /* 0x0000002cff097209 */ /* 0x000fe20007800000 */
[----:B------:R3:W-:Y:S01]  /*13a0*/  STG.E [R2.64+0xc40c0], R69 ;  /* 0x0c40c04502007986 */ /* 0x0007e2000c101906 */
[----:B0-----:R-:W-:Y:S01]  /*13b0*/  FMNMX R73, RZ, R36, !PT ;  /* 0x00000024ff497209 */ /* 0x001fe20007800000 */
[--C-:B------:R-:W-:Y:S01]  /*13c0*/  FADD R17, R17, R10.reuse ;  /* 0x0000000a11117221 */ /* 0x100fe20000000000 */
[----:B------:R-:W-:Y:S01]  /*13d0*/  FMNMX R7, RZ, R58, !PT ;  /* 0x0000003aff077209 */ /* 0x000fe20007800000 */
[----:B------:R0:W-:Y:S01]  /*13e0*/  STG.E [R2.64+0xc4100], R71 ;  /* 0x0c41004702007986 */ /* 0x0001e2000c101906 */
[----:B-1----:R-:W-:Y:S01]  /*13f0*/  FMNMX R13, RZ, R46, !PT ;  /* 0x0000002eff0d7209 */ /* 0x002fe20007800000 */
[--C-:B------:R-:W-:Y:S01]  /*1400*/  FADD R19, R19, R10.reuse ;  /* 0x0000000a13137221 */ /* 0x100fe20000000000 */
[--C-:B------:R-:W-:Y:S01]  /*1410*/  FADD R21, R21, R10.reuse ;  /* 0x0000000a15157221 */ /* 0x100fe20000000000 */
[----:B------:R1:W-:Y:S01]  /*1420*/  STG.E [R2.64+0xd0580], R5 ;  /* 0x0d05800502007986 */ /* 0x0003e2000c101906 */
[----:B--2---:R-:W-:Y:S01]  /*1430*/  FMNMX R11, RZ, R42, !PT ;  /* 0x0000002aff0b7209 */ /* 0x004fe20007800000 */
[----:B------:R-:W-:Y:S01]  /*1440*/  FADD R23, R23, R10 ;  /* 0x0000000a17177221 */ /* 0x000fe20000000000 */
[--C-:B------:R-:W-:Y:S01]  /*1450*/  FADD R55, R55, R12.reuse ;  /* 0x0000000c37377221 */ /* 0x100fe20000000000 */
[----:B---3--:R-:W-:Y:S01]  /*1460*/  FMNMX R69, RZ, R48, !PT ;  /* 0x00000030ff457209 */ /* 0x008fe20007800000 */
[--C-:B------:R-:W-:Y:S01]  /*1470*/  FADD R57, R57, R12.reuse ;  /* 0x0000000c39397221 */ /* 0x100fe20000000000 */
[--C-:B------:R-:W-:Y:S01]  /*1480*/  FADD R59, R59, R12.reuse ;  /* 0x0000000c3b3b7221 */ /* 0x100fe20000000000 */
[--C-:B------:R-:W-:Y:S01]  /*1490*/  FADD R61, R61, R12.reuse ;  /* 0x0000000c3d3d7221 */ /* 0x100fe20000000000 */
[----:B0-----:R-:W-:Y:S01]  /*14a0*/  FMNMX R71, RZ, R50, !PT ;  /* 0x00000032ff477209 */ /* 0x001fe20007800000 */
[--C-:B------:R-:W-:Y:S01]  /*14b0*/  FADD R63, R63, R12.reuse ;  /* 0x0000000c3f3f7221 */ /* 0x100fe20000000000 */
[----:B------:R-:W-:Y:S01]  /*14c0*/  FADD R65, R65, R12 ;  /* 0x0000000c41417221 */ /* 0x000fe20000000000 */
[----:B------:R-:W-:Y:S01]  /*14d0*/  FADD R10, R25, R10 ;  /* 0x0000000a190a7221 */ /* 0x000fe20000000000 */
[----:B-1----:R-:W-:Y:S01]  /*14e0*/  FMNMX R5, RZ, R6, !PT ;  /* 0x00000006ff057209 */ /* 0x002fe20007800000 */
[----:B------:R-:W-:Y:S01]  /*14f0*/  FADD R12, R67, R12 ;  /* 0x0000000c430c7221 */ /* 0x000fe20000000000 */
[----:B------:R0:W-:Y:S01]  /*1500*/  STG.E [R2.64+0x100], R75 ;  /* 0x0001004b02007986 */ /* 0x0001e2000c101906 */
[----:B------:R-:W-:-:S02]  /*1510*/  FMNMX R77, RZ, R22, !PT ;  /* 0x00000016ff4d7209 */ /* 0x000fc40007800000 */
[----:B------:R-:W-:Y:S01]  /*1520*/  FMNMX R79, RZ, R24, !PT ;  /* 0x00000018ff4f7209 */ /* 0x000fe20007800000 */
[----:B------:R1:W-:Y:S01]  /*1530*/  STG.E [R2.64+0xc4140], R73 ;  /* 0x0c41404902007986 */ /* 0x0003e2000c101906 */
[----:B------:R-:W-:Y:S02]  /*1540*/  FMNMX R15, RZ, R15, !PT ;  /* 0x0000000fff0f7209 */ /* 0x000fe40007800000 */
[----:B------:R-:W-:Y:S01]  /*1550*/  FMNMX R17, RZ, R17, !PT ;  /* 0x00000011ff117209 */ /* 0x000fe20007800000 */
[----:B------:R2:W-:Y:S01]  /*1560*/  STG.E [R2.64+0x188040], R11 ;  /* 0x1880400b02007986 */ /* 0x0005e2000c101906 */
[----:B------:R-:W-:Y:S02]  /*1570*/  FMNMX R19, RZ, R19, !PT ;  /* 0x00000013ff137209 */ /* 0x000fe40007800000 */
[----:B------:R-:W-:Y:S01]  /*1580*/  FMNMX R21, RZ, R21, !PT ;  /* 0x00000015ff157209 */ /* 0x000fe20007800000 */
[----:B------:R3:W-:Y:S01]  /*1590*/  STG.E [R2.64+0x188080], R9 ;  /* 0x1880800902007986 */ /* 0x0007e2000c101906 */
[----:B0-----:R-:W-:-:S02]  /*15a0*/  FMNMX R75, RZ, R38, !PT ;  /* 0x00000026ff4b7209 */ /* 0x001fc40007800000 */
[----:B------:R-:W-:Y:S01]  /*15b0*/  FMNMX R23, RZ, R23, !PT ;  /* 0x00000017ff177209 */ /* 0x000fe20007800000 */
[----:B------:R0:W-:Y:S01]  /*15c0*/  STG.E [R2.64+0x1880c0], R13 ;  /* 0x1880c00d02007986 */ /* 0x0001e2000c101906 */
[----:B-1----:R-:W-:Y:S02]  /*15d0*/  FMNMX R73, RZ, R52, !PT ;  /* 0x00000034ff497209 */ /* 0x002fe40007800000 */
[----:B------:R-:W-:Y:S01]  /*15e0*/  FMNMX R27, RZ, R27, !PT ;  /* 0x0000001bff1b7209 */ /* 0x000fe20007800000 */
[----:B------:R1:W-:Y:S01]  /*15f0*/  STG.E [R2.64+0x188100], R69 ;  /* 0x1881004502007986 */ /* 0x0003e2000c101906 */
[----:B--2---:R-:W-:Y:S02]  /*1600*/  FMNMX R11, RZ, R60, !PT ;  /* 0x0000003cff0b7209 */ /* 0x004fe40007800000 */
[----:B------:R-:W-:Y:S01]  /*1610*/  FMNMX R29, RZ, R29, !PT ;  /* 0x0000001dff1d7209 */ /* 0x000fe20007800000 */
[----:B------:R2:W-:Y:S01]  /*1620*/  STG.E [R2.64+0x188140], R71 ;  /* 0x1881404702007986 */ /* 0x0005e2000c101906 */
[----:B---3--:R-:W-:-:S02]  /*1630*/  FMNMX R9, RZ, R56, !PT ;  /* 0x00000038ff097209 */ /* 0x008fc40007800000 */
[----:B------:R-:W-:Y:S01]  /*1640*/  FMNMX R31, RZ, R31, !PT ;  /* 0x0000001fff1f7209 */ /* 0x000fe20007800000 */
[----:B------:R3:W-:Y:S01]  /*1650*/  STG.E [R2.64+0x24c080], R7 ;  /* 0x24c0800702007986 */ /* 0x0007e2000c101906 */
[----:B0-----:R-:W-:Y:S02]  /*1660*/  FMNMX R13, RZ, R62, !PT ;  /* 0x0000003eff0d7209 */ /* 0x001fe40007800000 */
[----:B------:R-:W-:Y:S01]  /*1670*/  FMNMX R33, RZ, R33, !PT ;  /* 0x00000021ff217209 */ /* 0x000fe20007800000 */
[----:B------:R0:W-:Y:S01]  /*1680*/  STG.E [R2.64+0x194580], R5 ;  /* 0x1945800502007986 */ /* 0x0001e2000c101906 */
[----:B-1----:R-:W-:Y:S02]  /*1690*/  FMNMX R69, RZ, R64, !PT ;  /* 0x00000040ff457209 */ /* 0x002fe40007800000 */
[----:B------:R-:W-:Y:S02]  /*16a0*/  FMNMX R35, RZ, R35, !PT ;  /* 0x00000023ff237209 */ /* 0x000fe40007800000 */
[----:B--2---:R-:W-:-:S02]  /*16b0*/  FMNMX R71, RZ, R66, !PT ;  /* 0x00000042ff477209 */ /* 0x004fc40007800000 */
[----:B------:R-:W-:Y:S02]  /*16c0*/  FMNMX R37, RZ, R37, !PT ;  /* 0x00000025ff257209 */ /* 0x000fe40007800000 */
[----:B---3--:R-:W-:Y:S02]  /*16d0*/  FMNMX R7, RZ, R10, !PT ;  /* 0x0000000aff077209 */ /* 0x008fe40007800000 */
[----:B------:R-:W-:Y:S02]  /*16e0*/  FMNMX R41, RZ, R41, !PT ;  /* 0x00000029ff297209 */ /* 0x000fe40007800000 */
[----:B------:R-:W-:Y:S02]  /*16f0*/  FMNMX R43, RZ, R43, !PT ;  /* 0x0000002bff2b7209 */ /* 0x000fe40007800000 */
[----:B------:R-:W-:Y:S02]  /*1700*/  FMNMX R45, RZ, R45, !PT ;  /* 0x0000002dff2d7209 */ /* 0x000fe40007800000 */
[----:B------:R-:W-:-:S02]  /*1710*/  FMNMX R47, RZ, R47, !PT ;  /* 0x0000002fff2f7209 */ /* 0x000fc40007800000 */
[----:B------:R-:W-:Y:S02]  /*1720*/  FMNMX R49, RZ, R49, !PT ;  /* 0x00000031ff317209 */ /* 0x000fe40007800000 */
[----:B------:R-:W-:Y:S02]  /*1730*/  FMNMX R51, RZ, R51, !PT ;  /* 0x00000033ff337209 */ /* 0x000fe40007800000 */
[----:B------:R-:W-:Y:S02]  /*1740*/  FMNMX R55, RZ, R55, !PT ;  /* 0x00000037ff377209 */ /* 0x000fe40007800000 */
[----:B------:R-:W-:Y:S02]  /*1750*/  FMNMX R57, RZ, R57, !PT ;  /* 0x00000039ff397209 */ /* 0x000fe40007800000 */
[----:B------:R-:W-:Y:S02]  /*1760*/  FMNMX R59, RZ, R59, !PT ;  /* 0x0000003bff3b7209 */ /* 0x000fe40007800000 */
[----:B------:R-:W-:-:S02]  /*1770*/  FMNMX R61, RZ, R61, !PT ;  /* 0x0000003dff3d7209 */ /* 0x000fc40007800000 */
[----:B------:R-:W-:Y:S02]  /*1780*/  FMNMX R63, RZ, R63, !PT ;  /* 0x0000003fff3f7209 */ /* 0x000fe40007800000 */
[----:B------:R-:W-:Y:S02]  /*1790*/  FMNMX R65, RZ, R65, !PT ;  /* 0x00000041ff417209 */ /* 0x000fe40007800000 */
[----:B0-----:R-:W-:Y:S01]  /*17a0*/  FMNMX R5, RZ, R12, !PT ;  /* 0x0000000cff057209 */ /* 0x001fe20007800000 */
        /* <DEDUP_REMOVED lines=35> */
.L_x_24:
        /* <DEDUP_REMOVED lines=10> */
.L_x_94:


//--------------------- .text.tvmgen_default_fused_nn_contrib_conv2d_winograd_without_weight_transform_add_add_nn_relu_2_kernel_2 --------------------------
	.section	.text.tvmgen_default_fused_nn_contrib_conv2d_winograd_without_weight_transform_add_add_nn_relu_2_kernel_2,"ax",@progbits
	.sectioninfo	@"SHI_REGISTERS=34"
	.align	128
        .global         tvmgen_default_fused_nn_contrib_conv2d_winograd_without_weight_transform_add_add_nn_relu_2_kernel_2
        .type           tvmgen_default_fused_nn_contrib_conv2d_winograd_without_weight_transform_add_add_nn_relu_2_kernel_2,@function
        .size           tvmgen_default_fused_nn_contrib_conv2d_winograd_without_weight_transform_add_add_nn_relu_2_kernel_2,(.L_x_95 - tvmgen_default_fused_nn_contrib_conv2d_winograd_without_weight_transform_add_add_nn_relu_2_kernel_2)
        .other          tvmgen_default_fused_nn_contrib_conv2d_winograd_without_weight_transform_add_add_nn_relu_2_kernel_2,@"STO_CUDA_ENTRY STV_DEFAULT"
tvmgen_default_fused_nn_contrib_conv2d_winograd_without_weight_transform_add_add_nn_relu_2_kernel_2:
.text.tvmgen_default_fused_nn_contrib_conv2d_winograd_without_weight_transform_add_add_nn_relu_2_kernel_2:
[----:B------:R-:W-:Y:S02]  /*0000*/  MOV R1, c[0x0][0x28] ;  /* 0x00000a0000017a02 */ /* 0x000fe40000000f00 */
[----:B------:R-:W0:Y:S01]  /*0010*/  S2R R9, SR_CTAID.X ;  /* 0x0000000000097919 */ /* 0x000e220000002500 */
[----:B------:R-:W-:Y:S01]  /*0020*/  MOV R8, RZ ;  /* 0x000000ff00087202 */ /* 0x000fe20000000f00 */
[----:B------:R-:W-:Y:S02]  /*0030*/  ULDC.64 UR4, c[0x0][0x118] ;  /* 0x0000460000047ab9 */ /* 0x000fe40000000a00 */
[----:B------:R-:W0:Y:S02]  /*0040*/  S2R R2, SR_TID.X ;  /* 0x0000000000027919 */ /* 0x000e240000002100 */
[----:B0-----:R-:W-:-:S05]  /*0050*/  LEA R3, R9, R2, 0x7 ;  /* 0x0000000209037211 */ /* 0x001fca00078e38ff */
[----:B------:R-:W-:-:S04]  /*0060*/  IMAD R6, R9, -0x62, R3 ;  /* 0xffffff9e09067824 */ /* 0x000fc800078e0203 */
[----:B------:R-:W-:-:S04]  /*0070*/  IMAD.HI R0, R6, 0x5397829d, RZ ;  /* 0x5397829d06007827 */ /* 0x000fc800078e02ff */
[----:B------:R-:W-:Y:S01]  /*0080*/  IMAD R9, R9, -0x1c, R6 ;  /* 0xffffffe409097824 */ /* 0x000fe200078e0206 */
[----:B------:R-:W-:-:S03]  /*0090*/  SHF.R.U32.HI R5, RZ, 0x1f, R0 ;  /* 0x0000001fff057819 */ /* 0x000fc60000011600 */
[----:B------:R-:W-:Y:S01]  /*00a0*/  IMAD.HI R4, R9, -0x6db6db6d, R8 ;  /* 0x9249249309047827 */ /* 0x000fe200078e0208 */
[----:B------:R-:W-:-:S04]  /*00b0*/  LEA.HI.SX32 R5, R0, R5, 0x1c ;  /* 0x0000000500057211 */ /* 0x000fc800078fe2ff */
[----:B------:R-:W-:Y:S01]  /*00c0*/  SHF.R.U32.HI R13, RZ, 0x1f, R4 ;  /* 0x0000001fff0d7819 */ /* 0x000fe20000011604 */
[----:B------:R-:W-:Y:S01]  /*00d0*/  IMAD R7, R5, -0x31, R6 ;  /* 0xffffffcf05077824 */ /* 0x000fe200078e0206 */
[----:B------:R-:W-:Y:S01]  /*00e0*/  MOV R6, RZ ;  /* 0x000000ff00067202 */ /* 0x000fe20000000f00 */
[----:B------:R-:W-:Y:S01]  /*00f0*/  IMAD.HI R5, R3, 0x5397829d, RZ ;  /* 0x5397829d03057827 */ /* 0x000fe200078e02ff */
[----:B------:R-:W-:-:S03]  /*0100*/  LEA.HI.SX32 R13, R4, R13, 0x1e ;  /* 0x0000000d040d7211 */ /* 0x000fc600078ff2ff */
[----:B------:R-:W-:Y:S01]  /*0110*/  IMAD.HI R2, R7, -0x6db6db6d, R6 ;  /* 0x9249249307027827 */ /* 0x000fe200078e0206 */
[----:B------:R-:W-:-:S03]  /*0120*/  SHF.R.U32.HI R0, RZ, 0x1f, R5 ;  /* 0x0000001fff007819 */ /* 0x000fc60000011605 */
[----:B------:R-:W-:Y:S01]  /*0130*/  IMAD R13, R13, -0x7, R9 ;  /* 0xfffffff90d0d7824 */ /* 0x000fe200078e0209 */
[----:B------:R-:W-:Y:S02]  /*0140*/  SHF.R.U32.HI R11, RZ, 0x1f, R2 ;  /* 0x0000001fff0b7819 */ /* 0x000fe40000011602 */
[----:B------:R-:W-:Y:S02]  /*0150*/  LEA.HI.SX32 R5, R5, R0, 0x1c ;  /* 0x0000000005057211 */ /* 0x000fe400078fe2ff */
[----:B------:R-:W-:Y:S02]  /*0160*/  LEA.HI.SX32 R11, R2, R11, 0x1e ;  /* 0x0000000b020b7211 */ /* 0x000fe400078ff2ff */
[----:B------:R-:W-:Y:S01]  /*0170*/  MOV R0, 0x4 ;  /* 0x0000000400007802 */ /* 0x000fe20000000f00 */
[--C-:B------:R-:W-:Y:S02]  /*0180*/  IMAD R2, R5, 0x31, R7.reuse ;  /* 0x0000003105027824 */ /* 0x100fe400078e0207 */
[----:B------:R-:W-:-:S05]  /*0190*/  IMAD R11, R11, 0x7, -R7 ;  /* 0x000000070b0b7824 */ /* 0x000fca00078e0a07 */
[----:B------:R-:W-:-:S05]  /*01a0*/  IADD3 R7, R11, R2, R13 ;  /* 0x000000020b077210 */ /* 0x000fca0007ffe00d */
[----:B------:R-:W-:-:S05]  /*01b0*/  IMAD.WIDE R6, R7, R0, c[0x0][0x168] ;  /* 0x00005a0007067625 */ /* 0x000fca00078e0200 */
[----:B------:R-:W2:Y:S04]  /*01c0*/  LDG.E.CONSTANT R28, [R6.64] ;  /* 0x00000004061c7981 */ /* 0x000ea8000c1e9900 */
[----:B------:R-:W3:Y:S04]  /*01d0*/  LDG.E.CONSTANT R27, [R6.64+0xc400] ;  /* 0x00c40004061b7981 */ /* 0x000ee8000c1e9900 */
[----:B------:R-:W4:Y:S04]  /*01e0*/  LDG.E.CONSTANT R20, [R6.64+0x31000] ;  /* 0x0310000406147981 */ /* 0x000f28000c1e9900 */
[----:B------:R-:W5:Y:S01]  /*01f0*/  LDG.E.CONSTANT R17, [R6.64+0x3d400] ;  /* 0x03d4000406117981 */ /* 0x000f62000c1e9900 */
[----:B------:R-:W-:-:S03]  /*0200*/  MOV R2, RZ ;  /* 0x000000ff00027202 */ /* 0x000fc60000000f00 */
[----:B------:R-:W5:Y:S04]  /*0210*/  LDG.E.CONSTANT R26, [R6.64+0x18800] ;  /* 0x01880004061a7981 */ /* 0x000f68000c1e9900 */
[----:B------:R0:W5:Y:S04]  /*0220*/  LDG.E.CONSTANT R8, [R6.64+0x49800] ;  /* 0x0498000406087981 */ /* 0x000168000c1e9900 */
[----:B------:R0:W5:Y:S01]  /*0230*/  LDG.E.CONSTANT R21, [R6.64+0x24c00] ;  /* 0x024c000406157981 */ /* 0x000162000c1e9900 */
[----:B------:R-:W-:-:S03]  /*0240*/  IMAD.HI R2, R3, -0x6db6db6d, R2 ;  /* 0x9249249303027827 */ /* 0x000fc600078e0202 */
[----:B------:R0:W5:Y:S04]  /*0250*/  LDG.E.CONSTANT R18, [R6.64+0x55c00] ;  /* 0x055c000406127981 */ /* 0x000168000c1e9900 */
[----:B------:R0:W5:Y:S04]  /*0260*/  LDG.E.CONSTANT R16, [R6.64+0x62000] ;  /* 0x0620000406107981 */ /* 0x000168000c1e9900 */
[----:B------:R0:W5:Y:S01]  /*0270*/  LDG.E.CONSTANT R11, [R6.64+0x6e400] ;  /* 0x06e40004060b7981 */ /* 0x000162000c1e9900 */
[----:B------:R-:W-:-:S03]  /*0280*/  SHF.R.U32.HI R3, RZ, 0x1f, R2 ;  /* 0x0000001fff037819 */ /* 0x000fc60000011602 */
[----:B------:R0:W5:Y:S01]  /*0290*/  LDG.E.CONSTANT R10, [R6.64+0x7a800] ;  /* 0x07a80004060a7981 */ /* 0x000162000c1e9900 */
[----:B------:R-:W-:-:S03]  /*02a0*/  LEA.HI.SX32 R2, R2, R3, 0x1e ;  /* 0x0000000302027211 */ /* 0x000fc600078ff2ff */
[----:B------:R0:W5:Y:S02]  /*02b0*/  LDG.E.CONSTANT R9, [R6.64+0x86c00] ;  /* 0x086c000406097981 */ /* 0x000164000c1e9900 */
[----:B------:R-:W-:Y:S02]  /*02c0*/  IMAD R13, R2, 0xe, R13 ;  /* 0x0000000e020d7824 */ /* 0x000fe400078e020d */
[----:B------:R0:W5:Y:S04]  /*02d0*/  LDG.E.CONSTANT R15, [R6.64+0x93000] ;  /* 0x09300004060f7981 */ /* 0x000168000c1e9900 */
[----:B------:R0:W5:Y:S01]  /*02e0*/  LDG.E.CONSTANT R12, [R6.64+0x9f400] ;  /* 0x09f40004060c7981 */ /* 0x000162000c1e9900 */
[----:B------:R-:W-:Y:S01]  /*02f0*/  IMAD.WIDE R4, R5, R0, c[0x0][0x170] ;  /* 0x00005c0005047625 */ /* 0x000fe200078e0200 */
[----:B------:R-:W-:-:S02]  /*0300*/  SHF.L.U32 R13, R13, 0x1, RZ ;  /* 0x000000010d0d7819 */ /* 0x000fc400000006ff */
[----:B------:R0:W5:Y:S04]  /*0310*/  LDG.E.CONSTANT R14, [R6.64+0xab800] ;  /* 0x0ab80004060e7981 */ /* 0x000168000c1e9900 */
[----:B------:R0:W5:Y:S01]  /*0320*/  LDG.E.CONSTANT R19, [R6.64+0xb7c00] ;  /* 0x0b7c000406137981 */ /* 0x000162000c1e9900 */
[----:B------:R-:W-:-:S03]  /*0330*/  IMAD.WIDE R2, R13, R0, c[0x0][0x178] ;  /* 0x00005e000d027625 */ /* 0x000fc600078e0200 */
[----:B------:R1:W5:Y:S04]  /*0340*/  LDG.E.CONSTANT R4, [R4.64] ;  /* 0x0000000404047981 */ /* 0x000368000c1e9900 */
[----:B------:R0:W5:Y:S04]  /*0350*/  LDG.E.CONSTANT R24, [R2.64] ;  /* 0x0000000402187981 */ /* 0x000168000c1e9900 */
[----:B------:R0:W5:Y:S04]  /*0360*/  LDG.E.CONSTANT R23, [R2.64+0x4] ;  /* 0x0000040402177981 */ /* 0x000168000c1e9900 */
[----:B------:R0:W5:Y:S04]  /*0370*/  LDG.E.CONSTANT R22, [R2.64+0x38] ;  /* 0x0000380402167981 */ /* 0x000168000c1e9900 */
[----:B------:R0:W5:Y:S01]  /*0380*/  LDG.E.CONSTANT R25, [R2.64+0x3c] ;  /* 0x00003c0402197981 */ /* 0x000162000c1e9900 */
[----:B--2---:R-:W-:Y:S01]  /*0390*/  FADD R28, RZ, R28 ;  /* 0x0000001cff1c7221 */ /* 0x004fe20000000000 */
[----:B---3--:R-:W-:-:S03]  /*03a0*/  FADD R29, RZ, -R27 ;  /* 0x8000001bff1d7221 */ /* 0x008fc60000000000 */
[----:B------:R-:W-:Y:S01]  /*03b0*/  FADD R27, R28, R27 ;  /* 0x0000001b1c1b7221 */ /* 0x000fe20000000000 */
[----:B----4-:R-:W-:Y:S01]  /*03c0*/  FADD R30, RZ, -R20 ;  /* 0x80000014ff1e7221 */ /* 0x010fe20000000000 */
[----:B-----5:R-:W-:-:S03]  /*03d0*/  FADD R31, RZ, R17 ;  /* 0x00000011ff1f7221 */ /* 0x020fc60000000000 */
[----:B-1----:R-:W-:Y:S01]  /*03e0*/  FADD R5, -R17, R30 ;  /* 0x0000001e11057221 */ /* 0x002fe20000000100 */
[----:B0-----:R-:W-:Y:S01]  /*03f0*/  FADD R6, R26, R29 ;  /* 0x0000001d1a067221 */ /* 0x001fe20000000000 */
[----:B------:R-:W-:Y:S01]  /*0400*/  FADD R27, R27, R26 ;  /* 0x0000001a1b1b7221 */ /* 0x000fe20000000000 */
[C---:B------:R-:W-:Y:S01]  /*0410*/  FADD R31, -R8.reuse, R31 ;  /* 0x0000001f081f7221 */ /* 0x040fe20000000100 */
[----:B------:R-:W-:Y:S02]  /*0420*/  FADD R5, -R8, R5 ;  /* 0x0000000508057221 */ /* 0x000fe40000000100 */
[----:B------:R-:W-:Y:S01]  /*0430*/  FADD R20, R27, R20 ;  /* 0x000000141b147221 */ /* 0x000fe20000000000 */
[----:B------:R-:W-:Y:S01]  /*0440*/  FADD R6, R6, R21 ;  /* 0x0000001506067221 */ /* 0x000fe20000000000 */
[----:B------:R-:W-:-:S03]  /*0450*/  FADD R26, -R18, R31 ;  /* 0x0000001f121a7221 */ /* 0x000fc60000000100 */
[----:B------:R-:W-:Y:S01]  /*0460*/  FADD R3, -R17, R6 ;  /* 0x0000000611037221 */ /* 0x000fe20000000100 */
[----:B------:R-:W-:Y:S01]  /*0470*/  FADD R17, R20, R17 ;  /* 0x0000001114117221 */ /* 0x000fe20000000000 */
[----:B------:R-:W-:Y:S02]  /*0480*/  FADD R2, R16, R5 ;  /* 0x0000000510027221 */ /* 0x000fe40000000000 */
[----:B------:R-:W-:Y:S01]  /*0490*/  FADD R3, R8, R3 ;  /* 0x0000000308037221 */ /* 0x000fe20000000000 */
[----:B------:R-:W-:Y:S01]  /*04a0*/  FADD R17, R17, R8 ;  /* 0x0000000811117221 */ /* 0x000fe20000000000 */
[C---:B------:R-:W-:Y:S01]  /*04b0*/  FADD R7, -R11.reuse, R26 ;  /* 0x0000001a0b077221 */ /* 0x040fe20000000100 */
[----:B------:R-:W-:Y:S01]  /*04c0*/  FADD R5, R11, R2 ;  /* 0x000000020b057221 */ /* 0x000fe20000000000 */
[----:B------:R-:W-:Y:S01]  /*04d0*/  FADD R18, R3, R18 ;  /* 0x0000001203127221 */ /* 0x000fe20000000000 */
[----:B------:R-:W-:Y:S01]  /*04e0*/  FADD R16, R17, R16 ;  /* 0x0000001011107221 */ /* 0x000fe20000000000 */
[C---:B------:R-:W-:Y:S01]  /*04f0*/  FADD R6, R10.reuse, R7 ;  /* 0x000000070a067221 */ /* 0x040fe20000000000 */
[----:B------:R-:W-:Y:S01]  /*0500*/  FADD R2, R10, R5 ;  /* 0x000000050a027221 */ /* 0x000fe20000000000 */
[----:B------:R-:W-:Y:S01]  /*0510*/  FADD R3, -R11, R18 ;  /* 0x000000120b037221 */ /* 0x000fe20000000100 */
[----:B------:R-:W-:Y:S01]  /*0520*/  FADD R11, R16, R11 ;  /* 0x0000000b100b7221 */ /* 0x000fe20000000000 */
[----:B------:R-:W-:-:S03]  /*0530*/  FADD R5, R9, R6 ;  /* 0x0000000609057221 */ /* 0x000fc60000000000 */
[----:B------:R-:W-:Y:S01]  /*0540*/  FADD R11, R11, R10 ;  /* 0x0000000a0b0b7221 */ /* 0x000fe20000000000 */
[----:B------:R-:W-:Y:S01]  /*0550*/  FADD R15, R2, R15 ;  /* 0x0000000f020f7221 */ /* 0x000fe20000000000 */
[----:B------:R-:W-:Y:S01]  /*0560*/  FADD R2, R10, R3 ;  /* 0x000000030a027221 */ /* 0x000fe20000000000 */
[----:B------:R-:W-:Y:S02]  /*0570*/  FADD R5, -R12, R5 ;  /* 0x000000050c057221 */ /* 0x000fe40000000100 */
[----:B------:R-:W-:Y:S01]  /*0580*/  FADD R15, R15, R12 ;  /* 0x0000000c0f0f7221 */ /* 0x000fe20000000000 */
[----:B------:R-:W-:Y:S01]  /*0590*/  FADD R9, R2, R9 ;  /* 0x0000000902097221 */ /* 0x000fe20000000000 */
[----:B------:R-:W-:Y:S02]  /*05a0*/  FADD R6, R14, R5 ;  /* 0x000000050e067221 */ /* 0x000fe40000000000 */
[----:B------:R-:W-:Y:S02]  /*05b0*/  FADD R15, R15, R14 ;  /* 0x0000000e0f0f7221 */ /* 0x000fe40000000000 */
[----:B------:R-:W-:Y:S01]  /*05c0*/  FADD R19, R6, R19 ;  /* 0x0000001306137221 */ /* 0x000fe20000000000 */
[--C-:B------:R-:W-:Y:S01]  /*05d0*/  FADD R11, R11, R4.reuse ;  /* 0x000000040b0b7221 */ /* 0x100fe20000000000 */
[--C-:B------:R-:W-:Y:S01]  /*05e0*/  FADD R2, R9, R4.reuse ;  /* 0x0000000409027221 */ /* 0x100fe20000000000 */
[--C-:B------:R-:W-:Y:S01]  /*05f0*/  FADD R15, R15, R4.reuse ;  /* 0x000000040f0f7221 */ /* 0x100fe20000000000 */
[----:B------:R-:W-:Y:S01]  /*0600*/  FADD R4, R19, R4 ;  /* 0x0000000413047221 */ /* 0x000fe20000000000 */
[----:B------:R-:W-:Y:S01]  /*0610*/  FADD R11, R11, R24 ;  /* 0x000000180b0b7221 */ /* 0x000fe20000000000 */
[----:B------:R-:W-:Y:S01]  /*0620*/  FADD R23, R2, R23 ;  /* 0x0000001702177221 */ /* 0x000fe20000000000 */
[----:B------:R-:W-:-:S03]  /*0630*/  IMAD.WIDE R2, R13, R0, c[0x0][0x160] ;  /* 0x000058000d027625 */ /* 0x000fc600078e0200 */
[----:B------:R-:W-:Y:S01]  /*0640*/  FMNMX R11, RZ, R11, !PT ;  /* 0x0000000bff0b7209 */ /* 0x000fe20007800000 */
[----:B------:R-:W-:Y:S01]  /*0650*/  FADD R15, R15, R22 ;  /* 0x000000160f0f7221 */ /* 0x000fe20000000000 */
[----:B------:R-:W-:-:S03]  /*0660*/  FMNMX R23, RZ, R23, !PT ;  /* 0x00000017ff177209 */ /* 0x000fc60007800000 */
[----:B------:R-:W-:Y:S01]  /*0670*/  STG.E [R2.64], R11 ;  /* 0x0000000b02007986 */ /* 0x000fe2000c101904 */
[----:B------:R-:W-:Y:S01]  /*0680*/  FADD R4, R4, R25 ;  /* 0x0000001904047221 */ /* 0x000fe20000000000 */
[----:B------:R-:W-:Y:S02]  /*0690*/  FMNMX R15, RZ, R15, !PT ;  /* 0x0000000fff0f7209 */ /* 0x000fe40007800000 */
[----:B------:R-:W-:Y:S02]  /*06a0*/  STG.E [R2.64+0x4], R23 ;  /* 0x0000041702007986 */ /* 0x000fe4000c101904 */
[----:B------:R-:W-:Y:S02]  /*06b0*/  FMNMX R5, RZ, R4, !PT ;  /* 0x00000004ff057209 */ /* 0x000fe40007800000 */
[----:B------:R-:W-:Y:S04]  /*06c0*/  STG.E [R2.64+0x38], R15 ;  /* 0x0000380f02007986 */ /* 0x000fe8000c101904 */
[----:B------:R-:W-:Y:S01]  /*06d0*/  STG.E [R2.64+0x3c], R5 ;  /* 0x00003c0502007986 */ /* 0x000fe2000c101904 */
[----:B------:R-:W-:Y:S05]  /*06e0*/  EXIT ;  /* 0x000000000000794d */ /* 0x000fea0003800000 */
.L_x_25:
        /* <DEDUP_REMOVED lines=9> */
.L_x_95:


//--------------------- .text.tvmgen_default_fused_nn_contrib_conv2d_winograd_without_weight_transform_add_add_nn_relu_kernel --------------------------
	.section	.text.tvmgen_default_fused_nn_contrib_conv2d_winograd_without_weight_transform_add_add_nn_relu_kernel,"ax",@progbits
	.sectioninfo	@"SHI_REGISTERS=64"
	.align	128
        .global         tvmgen_default_fused_nn_contrib_conv2d_winograd_without_weight_transform_add_add_nn_relu_kernel
        .type           tvmgen_default_fused_nn_contrib_conv2d_winograd_without_weight_transform_add_add_nn_relu_kernel,@function
        .size           tvmgen_default_fused_nn_contrib_conv2d_winograd_without_weight_transform_add_add_nn_relu_kernel,(.L_x_96 - tvmgen_default_fused_nn_contrib_conv2d_winograd_without_weight_transform_add_add_nn_relu_kernel)
        .other          tvmgen_default_fused_nn_contrib_conv2d_winograd_without_weight_transform_add_add_nn_relu_kernel,@"STO_CUDA_ENTRY STV_DEFAULT"
tvmgen_default_fused_nn_contrib_conv2d_winograd_without_weight_transform_add_add_nn_relu_kernel:
.text.tvmgen_default_fused_nn_contrib_conv2d_winograd_without_weight_transform_add_add_nn_relu_kernel:
        /* <DEDUP_REMOVED lines=942> */
.L_x_26:
        /* <DEDUP_REMOVED lines=10> */
.L_x_96:


//--------------------- .text.tvmgen_default_fused_nn_contrib_conv2d_winograd_without_weight_transform_add_nn_relu_2_kernel --------------------------
	.section	.text.tvmgen_default_fused_nn_contrib_conv2d_winograd_without_weight_transform_add_nn_relu_2_kernel,"ax",@progbits
	.sectioninfo	@"SHI_REGISTERS=38"
	.align	128
        .global         tvmgen_default_fused_nn_contrib_conv2d_winograd_without_weight_transform_add_nn_relu_2_kernel
        .type           tvmgen_default_fused_nn_contrib_conv2d_winograd_without_weight_transform_add_nn_relu_2_kernel,@function
        .size           tvmgen_default_fused_nn_contrib_conv2d_winograd_without_weight_transform_add_nn_relu_2_kernel,(.L_x_97 - tvmgen_default_fused_nn_contrib_conv2d_winograd_without_weight_transform_add_nn_relu_2_kernel)
        .other          tvmgen_default_fused_nn_contrib_conv2d_winograd_without_weight_transform_add_nn_relu_2_kernel,@"STO_CUDA_ENTRY STV_DEFAULT"
tvmgen_default_fused_nn_contrib_conv2d_winograd_without_weight_transform_add_nn_relu_2_kernel:
.text.tvmgen_default_fused_nn_contrib_conv2d_winograd_without_weight_transform_add_nn_relu_2_kernel:
[----:B------:R-:W-:Y:S02]  /*0000*/  MOV R1, c[0x0][0x28] ;  /* 0x00000a0000017a02 */ /* 0x000fe40000000f00 */
[----:B------:R-:W0:Y:S01]  /*0010*/  S2R R7, SR_CTAID.X ;  /* 0x0000000000077919 */ /* 0x000e220000002500 */
[----:B------:R-:W-:Y:S01]  /*0020*/  MOV R2, RZ ;  /* 0x000000ff00027202 */ /* 0x000fe20000000f00 */
[----:B------:R-:W-:Y:S01]  /*0030*/  CS2R R16, SRZ ;  /* 0x0000000000107805 */ /* 0x000fe2000001ff00 */
[----:B------:R-:W-:Y:S01]  /*0040*/  MOV R18, RZ ;  /* 0x000000ff00127202 */ /* 0x000fe20000000f00 */
[----:B------:R-:W0:Y:S01]  /*0050*/  S2R R4, SR_TID.X ;  /* 0x0000000000047919 */ /* 0x000e220000002100 */
[----:B------:R-:W-:Y:S01]  /*0060*/  ULDC.64 UR4, c[0x0][0x118] ;  /* 0x0000460000047ab9 */ /* 0x000fe20000000a00 */
[----:B------:R-:W-:Y:S01]  /*0070*/  MOV R14, RZ ;  /* 0x000000ff000e7202 */ /* 0x000fe20000000f00 */
[----:B0-----:R-:W-:-:S04]  /*0080*/  IMAD R4, R7, 0x1e, R4 ;  /* 0x0000001e07047824 */ /* 0x001fc800078e0204 */
[----:B------:R-:W-:-:S04]  /*0090*/  IMAD.HI R0, R4, 0x5397829d, RZ ;  /* 0x5397829d04007827 */ /* 0x000fc800078e02ff */
[----:B------:R-:W-:Y:S01]  /*00a0*/  IMAD R3, R7, -0x1c, R4 ;  /* 0xffffffe407037824 */ /* 0x000fe200078e0204 */
[----:B------:R-:W-:-:S03]  /*00b0*/  SHF.R.U32.HI R5, RZ, 0x1f, R0 ;  /* 0x0000001fff057819 */ /* 0x000fc60000011600 */
[----:B------:R-:W-:Y:S01]  /*00c0*/  IMAD.HI R6, R3, -0x6db6db6d, R2 ;  /* 0x9249249303067827 */ /* 0x000fe200078e0202 */
[----:B------:R-:W-:-:S03]  /*00d0*/  LEA.HI.SX32 R5, R0, R5, 0x1c ;  /* 0x0000000500057211 */ /* 0x000fc600078fe2ff */
[----:B------:R-:W-:Y:S01]  /*00e0*/  IMAD R2, R7, 0x7e, R3 ;  /* 0x0000007e07027824 */ /* 0x000fe200078e0203 */
        /* <DEDUP_REMOVED lines=8> */
[----:B------:R-:W-:Y:S02]  /*0170*/  LEA.HI.SX32 R0, R0, R9, 0x1c ;  /* 0x0000000900007211 */ /* 0x000fe400078fe2ff */
[----:B------:R-:W-:Y:S02]  /*0180*/  SHF.R.U32.HI R3, RZ, 0x1f, R4 ;  /* 0x0000001fff037819 */ /* 0x000fe40000011604 */
[----:B------:R-:W-:Y:S02]  /*0190*/  SHF.L.U32 R7, R7, 0x1, RZ ;  /* 0x0000000107077819 */ /* 0x000fe400000006ff */
[----:B------:R-:W-:Y:S02]  /*01a0*/  LEA.HI.SX32 R3, R4, R3, 0x1e ;  /* 0x0000000304037211 */ /* 0x000fe400078ff2ff */
[----:B------:R-:W-:Y:S01]  /*01b0*/  IADD3 R4, R7, -0x1, RZ ;  /* 0xffffffff07047810 */ /* 0x000fe20007ffe0ff */
[----:B------:R-:W-:Y:S01]  /*01c0*/  IMAD R0, R0, 0xc4, R7 ;  /* 0x000000c400007824 */ /* 0x000fe200078e0207 */
[----:B------:R-:W-:-:S02]  /*01d0*/  SHF.L.U32 R8, R3, 0x1, RZ ;  /* 0x0000000103087819 */ /* 0x000fc400000006ff */
[----:B------:R-:W-:Y:S02]  /*01e0*/  ISETP.GT.U32.AND P3, PT, R7, 0xd, PT ;  /* 0x0000000d0700780c */ /* 0x000fe40003f64070 */
[----:B------:R-:W-:Y:S02]  /*01f0*/  IADD3 R0, R0, -0xf, RZ ;  /* 0xfffffff100007810 */ /* 0x000fe40007ffe0ff */
[----:B------:R-:W-:Y:S02]  /*0200*/  IADD3 R9, R8, -0x1, RZ ;  /* 0xffffffff08097810 */ /* 0x000fe40007ffe0ff */
[----:B------:R-:W-:Y:S01]  /*0210*/  ISETP.GT.U32.AND P2, PT, R4, 0xd, PT ;  /* 0x0000000d0400780c */ /* 0x000fe20003f44070 */
[----:B------:R-:W-:Y:S01]  /*0220*/  IMAD R0, R3, 0x1c, R0 ;  /* 0x0000001c03007824 */ /* 0x000fe200078e0200 */
[----:B------:R-:W-:Y:S02]  /*0230*/  ISETP.GT.U32.OR P5, PT, R9, 0xd, P3 ;  /* 0x0000000d0900780c */ /* 0x000fe40001fa4470 */
[----:B------:R-:W-:-:S02]  /*0240*/  IADD3 R5, R7, 0x1, RZ ;  /* 0x0000000107057810 */ /* 0x000fc40007ffe0ff */
[----:B------:R-:W-:Y:S02]  /*0250*/  MOV R3, 0x4 ;  /* 0x0000000400037802 */ /* 0x000fe40000000f00 */
[----:B------:R-:W-:Y:S02]  /*0260*/  IADD3 R0, R0, 0xf, RZ ;  /* 0x0000000f00007810 */ /* 0x000fe40007ffe0ff */
[----:B------:R-:W-:Y:S02]  /*0270*/  ISETP.GT.U32.OR P1, PT, R8, 0xd, P2 ;  /* 0x0000000d0800780c */ /* 0x000fe40001724470 */
[----:B------:R-:W-:Y:S01]  /*0280*/  ISETP.GT.U32.AND P0, PT, R5, 0xd, PT ;  /* 0x0000000d0500780c */ /* 0x000fe20003f04070 */
[----:B------:R-:W-:Y:S01]  /*0290*/  IMAD.WIDE R4, R0, R3, c[0x0][0x168] ;  /* 0x00005a0000047625 */ /* 0x000fe200078e0203 */
[----:B------:R-:W-:Y:S02]  /*02a0*/  ISETP.GT.U32.OR P6, PT, R8, 0xd, P3 ;  /* 0x0000000d0800780c */ /* 0x000fe40001fc4470 */
[----:B------:R-:W-:-:S02]  /*02b0*/  IADD3 R7, R7, 0x2, RZ ;  /* 0x0000000207077810 */ /* 0x000fc40007ffe0ff */
[----:B------:R-:W2:Y:S01]  /*02c0*/  @!P5 LDG.E.CONSTANT R18, [R4.64+-0x38] ;  /* 0xffffc8040412d981 */ /* 0x000ea2000c1e9900 */
[----:B------:R-:W-:Y:S01]  /*02d0*/  ISETP.GT.U32.OR P5, PT, R8, 0xd, P0 ;  /* 0x0000000d0800780c */ /* 0x000fe200007a4470 */
[----:B------:R-:W-:Y:S01]  /*02e0*/  CS2R R20, SRZ ;  /* 0x0000000000147805 */ /* 0x000fe2000001ff00 */
[----:B------:R-:W-:Y:S02]  /*02f0*/  ISETP.GT.U32.OR P4, PT, R9, 0xd, P0 ;  /* 0x0000000d0900780c */ /* 0x000fe40000784470 */
[----:B------:R-:W3:Y:S01]  /*0300*/  @!P1 LDG.E.CONSTANT R17, [R4.64+-0x4] ;  /* 0xfffffc0404119981 */ /* 0x000ee2000c1e9900 */
[----:B------:R-:W-:-:S03]  /*0310*/  ISETP.GT.U32.AND P1, PT, R7, 0xd, PT ;  /* 0x0000000d0700780c */ /* 0x000fc60003f24070 */
[----:B------:R-:W4:Y:S01]  /*0320*/  @!P6 LDG.E.CONSTANT R16, [R4.64] ;  /* 0x000000040410e981 */ /* 0x000f22000c1e9900 */
[C---:B------:R-:W-:Y:S02]  /*0330*/  ISETP.GT.U32.OR P6, PT, R8.reuse, 0xd, P1 ;  /* 0x0000000d0800780c */ /* 0x040fe40000fc4470 */
[----:B------:R-:W-:Y:S02]  /*0340*/  IADD3 R7, R8, 0x1, RZ ;  /* 0x0000000108077810 */ /* 0x000fe40007ffe0ff */
[----:B------:R-:W5:Y:S02]  /*0350*/  @!P5 LDG.E.CONSTANT R21, [R4.64+0x4] ;  /* 0x000004040415d981 */ /* 0x000f64000c1e9900 */
[----:B------:R-:W-:Y:S01]  /*0360*/  ISETP.GT.U32.OR P5, PT, R7, 0xd, P2 ;  /* 0x0000000d0700780c */ /* 0x000fe200017a4470 */
[----:B------:R-:W-:Y:S01]  /*0370*/  CS2R R12, SRZ ;  /* 0x00000000000c7805 */ /* 0x000fe2000001ff00 */
[----:B------:R0:W2:Y:S01]  /*0380*/  @!P4 LDG.E.CONSTANT R14, [R4.64+-0x34] ;  /* 0xffffcc04040ec981 */ /* 0x0000a2000c1e9900 */
[----:B------:R-:W-:-:S04]  /*0390*/  ISETP.GT.U32.OR P4, PT, R9, 0xd, P2 ;  /* 0x0000000d0900780c */ /* 0x000fc80001784470 */
[----:B------:R-:W0:Y:S01]  /*03a0*/  @!P6 LDG.E.CONSTANT R20, [R4.64+0x8] ;  /* 0x000008040414e981 */ /* 0x000e22000c1e9900 */
[----:B------:R-:W-:Y:S02]  /*03b0*/  ISETP.GT.U32.OR P6, PT, R7, 0xd, P3 ;  /* 0x0000000d0700780c */ /* 0x000fe40001fc4470 */
[----:B------:R-:W-:-:S03]  /*03c0*/  MOV R6, RZ ;  /* 0x000000ff00067202 */ /* 0x000fc60000000f00 */
[----:B------:R0:W2:Y:S01]  /*03d0*/  @!P5 LDG.E.CONSTANT R13, [R4.64+0x34] ;  /* 0x00003404040dd981 */ /* 0x0000a2000c1e9900 */
[----:B------:R-:W-:Y:S02]  /*03e0*/  ISETP.GT.U32.OR P5, PT, R7, 0xd, P0 ;  /* 0x0000000d0700780c */ /* 0x000fe400007a4470 */
[----:B------:R-:W-:Y:S01]  /*03f0*/  MOV R0, RZ ;  /* 0x000000ff00007202 */ /* 0x000fe20000000f00 */
[----:B------:R0:W2:Y:S04]  /*0400*/  @!P4 LDG.E.CONSTANT R15, [R4.64+-0x3c] ;  /* 0xffffc404040fc981 */ /* 0x0000a8000c1e9900 */
[----:B------:R0:W2:Y:S01]  /*0410*/  @!P6 LDG.E.CONSTANT R6, [R4.64+0x38] ;  /* 0x000038040406e981 */ /* 0x0000a2000c1e9900 */
[----:B------:R-:W-:Y:S02]  /*0420*/  ISETP.GT.U32.OR P6, PT, R9, 0xd, P1 ;  /* 0x0000000d0900780c */ /* 0x000fe40000fc4470 */
[----:B------:R-:W-:-:S03]  /*0430*/  IADD3 R9, R8, 0x2, RZ ;  /* 0x0000000208097810 */ /* 0x000fc60007ffe0ff */
[----:B------:R0:W2:Y:S01]  /*0440*/  @!P5 LDG.E.CONSTANT R0, [R4.64+0x3c] ;  /* 0x00003c040400d981 */ /* 0x0000a2000c1e9900 */
[C---:B------:R-:W-:Y:S02]  /*0450*/  ISETP.GT.U32.OR P2, PT, R9.reuse, 0xd, P2 ;  /* 0x0000000d0900780c */ /* 0x040fe40001744470 */
[----:B------:R-:W-:Y:S02]  /*0460*/  ISETP.GT.U32.OR P3, PT, R9, 0xd, P3 ;  /* 0x0000000d0900780c */ /* 0x000fe40001f64470 */
[----:B------:R-:W-:Y:S02]  /*0470*/  ISETP.GT.U32.OR P5, PT, R7, 0xd, P1 ;  /* 0x0000000d0700780c */ /* 0x000fe40000fa4470 */
[----:B------:R-:W-:Y:S02]  /*0480*/  MOV R7, RZ ;  /* 0x000000ff00077202 */ /* 0x000fe40000000f00 */
[C---:B------:R-:W-:Y:S02]  /*0490*/  ISETP.GT.U32.OR P0, PT, R9.reuse, 0xd, P0 ;  /* 0x0000000d0900780c */ /* 0x040fe40000704470 */
[----:B------:R-:W-:Y:S01]  /*04a0*/  ISETP.GT.U32.OR P1, PT, R9, 0xd, P1 ;  /* 0x0000000d0900780c */ /* 0x000fe20000f24470 */
[----:B------:R-:W-:Y:S01]  /*04b0*/  CS2R R10, SRZ ;  /* 0x00000000000a7805 */ /* 0x000fe2000001ff00 */
[----:B------:R0:W2:Y:S01]  /*04c0*/  @!P6 LDG.E.CONSTANT R7, [R4.64+-0x30] ;  /* 0xffffd0040407e981 */ /* 0x0000a2000c1e9900 */
[----:B------:R-:W-:-:S02]  /*04d0*/  MOV R8, RZ ;  /* 0x000000ff00087202 */ /* 0x000fc40000000f00 */
[----:B------:R-:W-:Y:S01]  /*04e0*/  MOV R9, RZ ;  /* 0x000000ff00097202 */ /* 0x000fe20000000f00 */
[----:B------:R0:W2:Y:S04]  /*04f0*/  @!P2 LDG.E.CONSTANT R12, [R4.64+0x6c] ;  /* 0x00006c04040ca981 */ /* 0x0000a8000c1e9900 */
[----:B------:R0:W2:Y:S04]  /*0500*/  @!P3 LDG.E.CONSTANT R11, [R4.64+0x70] ;  /* 0x00007004040bb981 */ /* 0x0000a8000c1e9900 */
[----:B------:R0:W2:Y:S04]  /*0510*/  @!P5 LDG.E.CONSTANT R8, [R4.64+0x40] ;  /* 0x000040040408d981 */ /* 0x0000a8000c1e9900 */
[----:B------:R0:W2:Y:S04]  /*0520*/  @!P0 LDG.E.CONSTANT R10, [R4.64+0x74] ;  /* 0x00007404040a8981 */ /* 0x0000a8000c1e9900 */
[----:B------:R0:W2:Y:S01]  /*0530*/  @!P1 LDG.E.CONSTANT R9, [R4.64+0x78] ;  /* 0x0000780404099981 */ /* 0x0000a2000c1e9900 */
[----:B------:R-:W-:Y:S01]  /*0540*/  MOV R23, RZ ;  /* 0x000000ff00177202 */ /* 0x000fe20000000f00 */
[----:B------:R-:W-:Y:S01]  /*0550*/  IMAD.WIDE R2, R2, R3, c[0x0][0x160] ;  /* 0x0000580002027625 */ /* 0x000fe200078e0203 */
[--C-:B---3--:R-:W-:Y:S01]  /*0560*/  FADD R28, RZ, R17.reuse ;  /* 0x00000011ff1c7221 */ /* 0x108fe20000000000 */
[----:B------:R-:W-:Y:S01]  /*0570*/  FADD R22, RZ, -R17 ;  /* 0x80000011ff167221 */ /* 0x000fe20000000000 */
[--C-:B----4-:R-:W-:Y:S01]  /*0580*/  FADD R24, RZ, R16.reuse ;  /* 0x00000010ff187221 */ /* 0x110fe20000000000 */
[----:B------:R-:W-:Y:S01]  /*0590*/  FADD R26, RZ, -R16 ;  /* 0x80000010ff1a7221 */ /* 0x000fe20000000000 */
[--C-:B-----5:R-:W-:Y:S01]  /*05a0*/  FADD R28, R28, -R21.reuse ;  /* 0x800000151c1c7221 */ /* 0x120fe20000000000 */
[----:B------:R-:W-:Y:S01]  /*05b0*/  FADD R17, R22, R21 ;  /* 0x0000001516117221 */ /* 0x000fe20000000000 */
[----:B--2---:R-:W-:Y:S01]  /*05c0*/  FADD R25, RZ, R18 ;  /* 0x00000012ff197221 */ /* 0x004fe20000000000 */
[--C-:B0-----:R-:W-:Y:S01]  /*05d0*/  FADD R4, R24, -R20.reuse ;  /* 0x8000001418047221 */ /* 0x101fe20000000000 */
[----:B------:R-:W-:Y:S01]  /*05e0*/  FADD R5, R26, R20 ;  /* 0x000000141a057221 */ /* 0x000fe20000000000 */
[----:B------:R-:W-:-:S04]  /*05f0*/  @!P4 FADD R23, RZ, R15 ;  /* 0x0000000fff17c221 */ /* 0x000fc80000000000 */
[----:B------:R-:W-:Y:S01]  /*0600*/  FADD R20, -R14, R23 ;  /* 0x000000170e147221 */ /* 0x000fe20000000100 */
[----:B------:R-:W-:-:S03]  /*0610*/  FADD R29, R28, R13 ;  /* 0x0000000d1c1d7221 */ /* 0x000fc60000000000 */
[--C-:B------:R-:W-:Y:S01]  /*0620*/  FADD R23, R20, -R13.reuse ;  /* 0x8000000d14177221 */ /* 0x100fe20000000000 */
[----:B------:R-:W-:Y:S01]  /*0630*/  FADD R13, R17, R13 ;  /* 0x0000000d110d7221 */ /* 0x000fe20000000000 */
[----:B------:R-:W-:Y:S01]  /*0640*/  FADD R18, RZ, -R18 ;  /* 0x80000012ff127221 */ /* 0x000fe20000000000 */
[--C-:B------:R-:W-:Y:S01]  /*0650*/  FADD R16, R24, -R21.reuse ;  /* 0x8000001518107221 */ /* 0x100fe20000000000 */
[C-C-:B------:R-:W-:Y:S01]  /*0660*/  FADD R15, R26.reuse, -R21.reuse ;  /* 0x800000151a0f7221 */ /* 0x140fe20000000000 */
[--C-:B------:R-:W-:Y:S01]  /*0670*/  FADD R19, R26, R21.reuse ;  /* 0x000000151a137221 */ /* 0x100fe20000000000 */
[----:B------:R-:W-:Y:S01]  /*0680*/  FADD R21, R24, R21 ;  /* 0x0000001518157221 */ /* 0x000fe20000000000 */
[----:B------:R-:W-:Y:S01]  /*0690*/  FADD R13, R13, -R0 ;  /* 0x800000000d0d7221 */ /* 0x000fe20000000000 */
[--C-:B------:R-:W-:Y:S01]  /*06a0*/  FADD R27, R25, R14.reuse ;  /* 0x0000000e191b7221 */ /* 0x100fe20000000000 */
[C---:B------:R-:W-:Y:S01]  /*06b0*/  FADD R25, R18.reuse, R14 ;  /* 0x0000000e12197221 */ /* 0x040fe20000000000 */
[--C-:B------:R-:W-:Y:S01]  /*06c0*/  FADD R33, R21, R6.reuse ;  /* 0x0000000615217221 */ /* 0x100fe20000000000 */
[--C-:B------:R-:W-:Y:S01]  /*06d0*/  FADD R35, R5, -R6.reuse ;  /* 0x8000000605237221 */ /* 0x100fe20000000000 */
[--C-:B------:R-:W-:Y:S01]  /*06e0*/  FADD R31, R19, -R6.reuse ;  /* 0x80000006131f7221 */ /* 0x100fe20000000000 */
[----:B------:R-:W-:Y:S01]  /*06f0*/  FADD R7, R18, R7 ;  /* 0x0000000712077221 */ /* 0x000fe20000000000 */
[--C-:B------:R-:W-:Y:S01]  /*0700*/  FADD R21, R15, R6.reuse ;  /* 0x000000060f157221 */ /* 0x100fe20000000000 */
[----:B------:R0:W-:Y:S01]  /*0710*/  STG.E [R2.64+0x31000], R13 ;  /* 0x0310000d02007986 */ /* 0x0001e2000c101904 */
[--C-:B------:R-:W-:Y:S01]  /*0720*/  FADD R5, R4, -R6.reuse ;  /* 0x8000000604057221 */ /* 0x100fe20000000000 */
[--C-:B------:R-:W-:Y:S01]  /*0730*/  FADD R25, R25, R6.reuse ;  /* 0x0000000619197221 */ /* 0x100fe20000000000 */
[--C-:B------:R-:W-:Y:S01]  /*0740*/  FADD R27, R27, -R6.reuse ;  /* 0x800000061b1b7221 */ /* 0x100fe20000000000 */
[--C-:B------:R-:W-:Y:S01]  /*0750*/  FADD R19, R16, -R6.reuse ;  /* 0x8000000610137221 */ /* 0x100fe20000000000 */
[----:B------:R-:W-:Y:S01]  /*0760*/  FADD R7, R7, R6 ;  /* 0x0000000607077221 */ /* 0x000fe20000000000 */
[----:B------:R-:W-:Y:S01]  /*0770*/  FADD R17, R17, R12 ;  /* 0x0000000c11117221 */ /* 0x000fe20000000000 */
[--C-:B------:R-:W-:Y:S01]  /*0780*/  FADD R15, R15, R11.reuse ;  /* 0x0000000b0f0f7221 */ /* 0x100fe20000000000 */
[--C-:B------:R-:W-:Y:S01]  /*0790*/  FADD R4, R4, -R11.reuse ;  /* 0x8000000b04047221 */ /* 0x100fe20000000000 */
[----:B0-----:R-:W-:Y:S01]  /*07a0*/  FADD R13, R16, -R11 ;  /* 0x8000000b100d7221 */ /* 0x001fe20000000000 */
[--C-:B------:R-:W-:Y:S01]  /*07b0*/  FADD R23, R23, R0.reuse ;  /* 0x0000000017177221 */ /* 0x100fe20000000000 */
[--C-:B------:R-:W-:Y:S01]  /*07c0*/  FADD R25, R25, -R0.reuse ;  /* 0x8000000019197221 */ /* 0x100fe20000000000 */
[--C-:B------:R-:W-:Y:S01]  /*07d0*/  FADD R27, R27, -R0.reuse ;  /* 0x800000001b1b7221 */ /* 0x100fe20000000000 */
[--C-:B------:R-:W-:Y:S01]  /*07e0*/  FADD R29, R29, -R0.reuse ;  /* 0x800000001d1d7221 */ /* 0x100fe20000000000 */
[--C-:B------:R-:W-:Y:S01]  /*07f0*/  FADD R19, R19, R0.reuse ;  /* 0x0000000013137221 */ /* 0x100fe20000000000 */
[--C-:B------:R-:W-:Y:S01]  /*0800*/  FADD R21, R21, R0.reuse ;  /* 0x0000000015157221 */ /* 0x100fe20000000000 */
[--C-:B------:R-:W-:Y:S01]  /*0810*/  FADD R31, R31, R0.reuse ;  /* 0x000000001f1f7221 */ /* 0x100fe20000000000 */
[----:B------:R-:W-:Y:S01]  /*0820*/  FADD R33, R33, R0 ;  /* 0x0000000021217221 */ /* 0x000fe20000000000 */
[--C-:B------:R-:W-:Y:S01]  /*0830*/  FADD R7, R7, -R8.reuse ;  /* 0x8000000807077221 */ /* 0x100fe20000000000 */
[--C-:B------:R-:W-:Y:S01]  /*0840*/  FADD R5, R5, R8.reuse ;  /* 0x0000000805057221 */ /* 0x100fe20000000000 */
[----:B------:R-:W-:Y:S01]  /*0850*/  FADD R35, R35, R8 ;  /* 0x0000000823237221 */ /* 0x000fe20000000000 */
[--C-:B------:R-:W-:Y:S01]  /*0860*/  FADD R17, R17, -R10.reuse ;  /* 0x8000000a11117221 */ /* 0x100fe20000000000 */
[--C-:B------:R-:W-:Y:S01]  /*0870*/  FADD R13, R13, R10.reuse ;  /* 0x0000000a0d0d7221 */ /* 0x100fe20000000000 */
[----:B------:R-:W-:Y:S01]  /*0880*/  FADD R15, R15, R10 ;  /* 0x0000000a0f0f7221 */ /* 0x000fe20000000000 */
[----:B------:R-:W-:Y:S01]  /*0890*/  FADD R9, R4, R9 ;  /* 0x0000000904097221 */ /* 0x000fe20000000000 */
[----:B------:R-:W-:Y:S04]  /*08a0*/  STG.E [R2.64], R23 ;  /* 0x0000001702007986 */ /* 0x000fe8000c101904 */
        /* <DEDUP_REMOVED lines=15> */
.L_x_27:
        /* <DEDUP_REMOVED lines=14> */
.L_x_97:


//--------------------- .text.tvmgen_default_fused_nn_conv2d_add_2_kernel --------------------------
	.section	.text.tvmgen_default_fused_nn_conv2d_add_2_kernel,"ax",@progbits
	.sectionflags	@"SHF_BARRIERS=1"
	.sectioninfo	@"SHI_REGISTERS=38"
	.align	128
        .global         tvmgen_default_fused_nn_conv2d_add_2_kernel
        .type           tvmgen_default_fused_nn_conv2d_add_2_kernel,@function
        .size           tvmgen_default_fused_nn_conv2d_add_2_kernel,(.L_x_98 - tvmgen_default_fused_nn_conv2d_add_2_kernel)
        .other          tvmgen_default_fused_nn_conv2d_add_2_kernel,@"STO_CUDA_ENTRY STV_DEFAULT"
tvmgen_default_fused_nn_conv2d_add_2_kernel:
.text.tvmgen_default_fused_nn_conv2d_add_2_kernel:
[----:B------:R-:W-:Y:S02]  /*0000*/  MOV R1, c[0x0][0x28] ;  /* 0x00000a0000017a02 */ /* 0x000fe40000000f00 */
[----:B------:R-:W0:Y:S01]  /*0010*/  S2R R0, SR_TID.Z ;  /* 0x0000000000007919 */ /* 0x000e220000002300 */
[----:B------:R-:W-:Y:S01]  /*0020*/  MOV R20, 0x4 ;  /* 0x0000000400147802 */ /* 0x000fe20000000f00 */
[----:B------:R-:W-:Y:S01]  /*0030*/  ULDC.64 UR4, c[0x0][0x118] ;  /* 0x0000460000047ab9 */ /* 0x000fe20000000a00 */
[----:B------:R-:W-:Y:S01]  /*0040*/  MOV R24, RZ ;  /* 0x000000ff00187202 */ /* 0x000fe20000000f00 */
[----:B------:R-:W1:Y:S04]  /*0050*/  S2R R17, SR_TID.X ;  /* 0x0000000000117919 */ /* 0x000e680000002100 */
[----:B------:R-:W2:Y:S04]  /*0060*/  S2R R19, SR_CTAID.Z ;  /* 0x0000000000137919 */ /* 0x000ea80000002700 */
[----:B------:R-:W3:Y:S01]  /*0070*/  S2R R18, SR_CTAID.Y ;  /* 0x0000000000127919 */ /* 0x000ee20000002600 */
[C---:B0-----:R-:W-:Y:S01]  /*0080*/  LEA R25, R0.reuse, 0x340, 0x6 ;  /* 0x0000034000197811 */ /* 0x041fe200078e30ff */
[----:B-1----:R-:W-:-:S02]  /*0090*/  IMAD R16, R0, 0x7, R17 ;  /* 0x0000000700107824 */ /* 0x002fc400078e0211 */
[----:B------:R-:W-:Y:S02]  /*00a0*/  IMAD R5, R17, 0x3, RZ ;  /* 0x0000000311057824 */ /* 0x000fe400078e02ff */
[----:B------:R-:W-:Y:S01]  /*00b0*/  IMAD.HI R2, R16, 0x4ec4ec4f, RZ ;  /* 0x4ec4ec4f10027827 */ /* 0x000fe200078e02ff */
[----:B--2---:R-:W-:Y:S02]  /*00c0*/  LEA R4, R19, R0, 0x5 ;  /* 0x0000000013047211 */ /* 0x004fe400078e28ff */
[----:B------:R-:W-:Y:S02]  /*00d0*/  IADD3 R7, R5, 0x1, RZ ;  /* 0x0000000105077810 */ /* 0x000fe40007ffe0ff */
[----:B------:R-:W-:Y:S02]  /*00e0*/  SHF.R.U32.HI R3, RZ, 0x1f, R2 ;  /* 0x0000001fff037819 */ /* 0x000fe40000011602 */
[----:B------:R-:W-:Y:S02]  /*00f0*/  LEA R4, R4, R5, 0x8 ;  /* 0x0000000504047211 */ /* 0x000fe400078e40ff */
[----:B------:R-:W-:-:S02]  /*0100*/  LEA.HI.SX32 R3, R2, R3, 0x1e ;  /* 0x0000000302037211 */ /* 0x000fc400078ff2ff */
[C---:B------:R-:W-:Y:S02]  /*0110*/  IADD3 R9, R5.reuse, 0x2, RZ ;  /* 0x0000000205097810 */ /* 0x040fe40007ffe0ff */
[-C--:B------:R-:W-:Y:S01]  /*0120*/  LEA.HI.SX32 R6, R5, R0.reuse, 0x1c ;  /* 0x0000000005067211 */ /* 0x080fe200078fe2ff */
[----:B------:R-:W-:Y:S01]  /*0130*/  IMAD R2, R3, -0xd, R16 ;  /* 0xfffffff303027824 */ /* 0x000fe200078e0210 */
[-C--:B------:R-:W-:Y:S02]  /*0140*/  LEA.HI.SX32 R7, R7, R0.reuse, 0x1c ;  /* 0x0000000007077211 */ /* 0x080fe400078fe2ff */
[----:B------:R-:W-:Y:S01]  /*0150*/  LEA.HI.SX32 R9, R9, R0, 0x1c ;  /* 0x0000000009097211 */ /* 0x000fe200078fe2ff */
[----:B------:R-:W-:Y:S01]  /*0160*/  IMAD R11, R3, 0xc4, R2 ;  /* 0x000000c4030b7824 */ /* 0x000fe200078e0202 */
[----:B------:R-:W-:Y:S01]  /*0170*/  ISETP.GE.AND P0, PT, R6, 0x20, PT ;  /* 0x000000200600780c */ /* 0x000fe20003f06270 */
[----:B------:R-:W-:Y:S01]  /*0180*/  IMAD.WIDE R2, R4, R20, c[0x0][0x170] ;  /* 0x00005c0004027625 */ /* 0x000fe200078e0214 */
[----:B------:R-:W-:-:S02]  /*0190*/  ISETP.GE.AND P1, PT, R7, 0x20, PT ;  /* 0x000000200700780c */ /* 0x000fc40003f26270 */
[----:B------:R-:W-:Y:S01]  /*01a0*/  ISETP.GE.AND P2, PT, R9, 0x20, PT ;  /* 0x000000200900780c */ /* 0x000fe20003f46270 */
[----:B---3--:R-:W-:Y:S01]  /*01b0*/  IMAD R11, R18, 0x1c, R11 ;  /* 0x0000001c120b7824 */ /* 0x008fe200078e020b */
[----:B------:R-:W-:Y:S02]  /*01c0*/  ISETP.GT.AND P3, PT, R16, 0xcf, PT ;  /* 0x000000cf1000780c */ /* 0x000fe40003f64270 */
[----:B------:R-:W-:Y:S01]  /*01d0*/  ISETP.LT.AND P0, PT, R5, 0x10, !P0 ;  /* 0x000000100500780c */ /* 0x000fe20004701270 */
[----:B------:R-:W-:Y:S01]  /*01e0*/  IMAD.WIDE R20, R11, R20, c[0x0][0x168] ;  /* 0x00005a000b147625 */ /* 0x000fe200078e0214 */
[C---:B------:R-:W-:Y:S02]  /*01f0*/  ISETP.LT.AND P1, PT, R5.reuse, 0xf, !P1 ;  /* 0x0000000f0500780c */ /* 0x040fe40004f21270 */
[----:B------:R-:W-:Y:S02]  /*0200*/  ISETP.LT.AND P2, PT, R5, 0xe, !P2 ;  /* 0x0000000e0500780c */ /* 0x000fe40005741270 */
[----:B------:R-:W-:-:S02]  /*0210*/  MOV R23, R21 ;  /* 0x0000001500177202 */ /* 0x000fc40000000f00 */
[----:B------:R-:W-:Y:S02]  /*0220*/  MOV R9, RZ ;  /* 0x000000ff00097202 */ /* 0x000fe40000000f00 */
[----:B------:R-:W-:Y:S02]  /*0230*/  LEA R21, R0, R5, 0x4 ;  /* 0x0000000500157211 */ /* 0x000fe400078e20ff */
.L_x_28:
[----:B------:R-:W-:Y:S01]  /*0240*/  @!P3 MOV R22, R20 ;  /* 0x000000140016b202 */ /* 0x000fe20000000f00 */
[----:B------:R0:W2:Y:S04]  /*0250*/  @P0 LDG.E.CONSTANT R8, [R2.64] ;  /* 0x0000000402080981 */ /* 0x0000a8000c1e9900 */
[----:B------:R1:W3:Y:S04]  /*0260*/  @!P3 LDG.E.CONSTANT R5, [R22.64] ;  /* 0x000000041605b981 */ /* 0x0002e8000c1e9900 */
[----:B------:R0:W4:Y:S04]  /*0270*/  @P1 LDG.E.CONSTANT R10, [R2.64+0x4] ;  /* 0x00000404020a1981 */ /* 0x000128000c1e9900 */
[----:B------:R0:W5:Y:S04]  /*0280*/  @P2 LDG.E.CONSTANT R26, [R2.64+0x8] ;  /* 0x00000804021a2981 */ /* 0x000168000c1e9900 */
[----:B------:R-:W-:Y:S01]  /*0290*/  BAR.SYNC.DEFER_BLOCKING 0x0 ;  /* 0x0000000000007b1d */ /* 0x000fe20000010000 */
[----:B------:R-:W-:-:S04]  /*02a0*/  IADD3 R24, R24, 0x1, RZ ;  /* 0x0000000118187810 */ /* 0x000fc80007ffe0ff */
[----:B------:R-:W-:Y:S02]  /*02b0*/  ISETP.NE.AND P4, PT, R24, 0x10, PT ;  /* 0x000000101800780c */ /* 0x000fe40003f85270 */
[----:B------:R-:W-:Y:S02]  /*02c0*/  IADD3 R20, P6, R20, 0x3100, RZ ;  /* 0x0000310014147810 */ /* 0x000fe40007fde0ff */
[----:B0-----:R-:W-:Y:S02]  /*02d0*/  IADD3 R2, P5, R2, 0x40, RZ ;  /* 0x0000004002027810 */ /* 0x001fe40007fbe0ff */
[----:B-1----:R-:W-:Y:S02]  /*02e0*/  IADD3.X R23, RZ, R23, RZ, P6, !PT ;  /* 0x00000017ff177210 */ /* 0x002fe400037fe4ff */
[----:B------:R-:W-:Y:S01]  /*02f0*/  IADD3.X R3, RZ, R3, RZ, P5, !PT ;  /* 0x00000003ff037210 */ /* 0x000fe20002ffe4ff */
[----:B---3--:R-:W-:Y:S04]  /*0300*/  @!P3 STS [R16.X4], R5 ;  /* 0x000000051000b388 */ /* 0x008fe80000004800 */
[----:B--2---:R-:W-:Y:S04]  /*0310*/  @P0 STS [R21.X4+0x340], R8 ;  /* 0x0003400815000388 */ /* 0x004fe80000004800 */
[----:B----4-:R-:W-:Y:S04]  /*0320*/  @P1 STS [R21.X4+0x344], R10 ;  /* 0x0003440a15001388 */ /* 0x010fe80000004800 */
[----:B-----5:R-:W-:Y:S04]  /*0330*/  @P2 STS [R21.X4+0x348], R26 ;  /* 0x0003481a15002388 */ /* 0x020fe80000004800 */
[----:B------:R-:W-:Y:S06]  /*0340*/  BAR.SYNC.DEFER_BLOCKING 0x0 ;  /* 0x0000000000007b1d */ /* 0x000fec0000010000 */
[----:B------:R-:W-:Y:S04]  /*0350*/  LDS R11, [R17.X8] ;  /* 0x00000000110b7984 */ /* 0x000fe80000008800 */
[----:B------:R-:W0:Y:S04]  /*0360*/  LDS.128 R12, [R25] ;  /* 0x00000000190c7984 */ /* 0x000e280000000c00 */
[----:B------:R-:W1:Y:S04]  /*0370*/  LDS R31, [R17.X8+0x34] ;  /* 0x00003400111f7984 */ /* 0x000e680000008800 */
[----:B------:R-:W2:Y:S04]  /*0380*/  LDS R32, [R17.X8+0x68] ;  /* 0x0000680011207984 */ /* 0x000ea80000008800 */
[----:B------:R-:W3:Y:S04]  /*0390*/  LDS R30, [R17.X8+0x9c] ;  /* 0x00009c00111e7984 */ /* 0x000ee80000008800 */
[----:B------:R-:W-:Y:S04]  /*03a0*/  LDS R33, [R17.X8+0xd0] ;  /* 0x0000d00011217984 */ /* 0x000fe80000008800 */
[----:B------:R-:W4:Y:S04]  /*03b0*/  LDS.128 R4, [R25+0x10] ;  /* 0x0000100019047984 */ /* 0x000f280000000c00 */
[----:B------:R-:W5:Y:S04]  /*03c0*/  LDS R22, [R17.X8+0x104] ;  /* 0x0001040011167984 */ /* 0x000f680000008800 */
[----:B------:R-:W5:Y:S04]  /*03d0*/  LDS R27, [R17.X8+0x138] ;  /* 0x00013800111b7984 */ /* 0x000f680000008800 */
[----:B------:R-:W5:Y:S04]  /*03e0*/  LDS R26, [R17.X8+0x16c] ;  /* 0x00016c00111a7984 */ /* 0x000f680000008800 */
[----:B------:R-:W-:Y:S01]  /*03f0*/  LDS R29, [R17.X8+0x1a0] ;  /* 0x0001a000111d7984 */ /* 0x000fe20000008800 */
[----:B0-----:R-:W-:-:S03]  /*0400*/  FFMA R12, R12, R11, R9 ;  /* 0x0000000b0c0c7223 */ /* 0x001fc60000000009 */
[----:B------:R-:W-:Y:S04]  /*0410*/  LDS R28, [R17.X8+0x1d4] ;  /* 0x0001d400111c7984 */ /* 0x000fe80000008800 */
[----:B------:R-:W0:Y:S01]  /*0420*/  LDS.128 R8, [R25+0x20] ;  /* 0x0000200019087984 */ /* 0x000e220000000c00 */
[----:B-1----:R-:W-:-:S03]  /*0430*/  FFMA R13, R31, R13, R12 ;  /* 0x0000000d1f0d7223 */ /* 0x002fc6000000000c */
[----:B------:R-:W1:Y:S01]  /*0440*/  LDS R31, [R17.X8+0x208] ;  /* 0x00020800111f7984 */ /* 0x000e620000008800 */
[----:B--2---:R-:W-:-:S04]  /*0450*/  FFMA R13, R32, R14, R13 ;  /* 0x0000000e200d7223 */ /* 0x004fc8000000000d */
[----:B---3--:R-:W-:Y:S02]  /*0460*/  FFMA R13, R30, R15, R13 ;  /* 0x0000000f1e0d7223 */ /* 0x008fe4000000000d */
[----:B------:R-:W2:Y:S02]  /*0470*/  LDS R30, [R17.X8+0x23c] ;  /* 0x00023c00111e7984 */ /* 0x000ea40000008800 */
[----:B----4-:R-:W-:Y:S02]  /*0480*/  FFMA R35, R4, R33, R13 ;  /* 0x0000002104237223 */ /* 0x010fe4000000000d */
[----:B------:R-:W-:Y:S04]  /*0490*/  LDS R33, [R17.X8+0x270] ;  /* 0x0002700011217984 */ /* 0x000fe80000008800 */
[----:B------:R-:W3:Y:S01]  /*04a0*/  LDS.128 R12, [R25+0x30] ;  /* 0x00003000190c7984 */ /* 0x000ee20000000c00 */
[----:B-----5:R-:W-:-:S03]  /*04b0*/  FFMA R32, R22, R5, R35 ;  /* 0x0000000516207223 */ /* 0x020fc60000000023 */
[----:B------:R-:W4:Y:S04]  /*04c0*/  LDS R22, [R17.X8+0x2a4] ;  /* 0x0002a40011167984 */ /* 0x000f280000008800 */
[----:B------:R-:W5:Y:S04]  /*04d0*/  LDS R5, [R17.X8+0x2d8] ;  /* 0x0002d80011057984 */ /* 0x000f680000008800 */
[----:B------:R-:W5:Y:S01]  /*04e0*/  LDS R4, [R17.X8+0x30c] ;  /* 0x00030c0011047984 */ /* 0x000f620000008800 */
[----:B------:R-:W-:-:S04]  /*04f0*/  FFMA R27, R27, R6, R32 ;  /* 0x000000061b1b7223 */ /* 0x000fc80000000020 */
[----:B------:R-:W-:-:S04]  /*0500*/  FFMA R7, R26, R7, R27 ;  /* 0x000000071a077223 */ /* 0x000fc8000000001b */
[----:B0-----:R-:W-:-:S04]  /*0510*/  FFMA R7, R8, R29, R7 ;  /* 0x0000001d08077223 */ /* 0x001fc80000000007 */
[----:B------:R-:W-:-:S04]  /*0520*/  FFMA R28, R28, R9, R7 ;  /* 0x000000091c1c7223 */ /* 0x000fc80000000007 */
[----:B-1----:R-:W-:-:S04]  /*0530*/  FFMA R31, R31, R10, R28 ;  /* 0x0000000a1f1f7223 */ /* 0x002fc8000000001c */
[----:B--2---:R-:W-:-:S04]  /*0540*/  FFMA R11, R30, R11, R31 ;  /* 0x0000000b1e0b7223 */ /* 0x004fc8000000001f */
[----:B---3--:R-:W-:-:S04]  /*0550*/  FFMA R11, R12, R33, R11 ;  /* 0x000000210c0b7223 */ /* 0x008fc8000000000b */
[----:B----4-:R-:W-:-:S04]  /*0560*/  FFMA R22, R22, R13, R11 ;  /* 0x0000000d16167223 */ /* 0x010fc8000000000b */
[----:B-----5:R-:W-:-:S04]  /*0570*/  FFMA R5, R5, R14, R22 ;  /* 0x0000000e05057223 */ /* 0x020fc80000000016 */
[----:B------:R-:W-:Y:S01]  /*0580*/  FFMA R9, R4, R15, R5 ;  /* 0x0000000f04097223 */ /* 0x000fe20000000005 */
[----:B------:R-:W-:Y:S05]  /*0590*/  @P4 BRA `(.L_x_28) ;  /* 0xfffffca000004947 */ /* 0x000fea000383ffff */
[----:B------:R-:W-:Y:S02]  /*05a0*/  LEA R2, R19, R0, 0x5 ;  /* 0x0000000013027211 */ /* 0x000fe400078e28ff */
[----:B------:R-:W-:-:S05]  /*05b0*/  MOV R5, 0x4 ;  /* 0x0000000400057802 */ /* 0x000fca0000000f00 */
[----:B------:R-:W-:-:S06]  /*05c0*/  IMAD.WIDE R2, R2, R5, c[0x0][0x178] ;  /* 0x00005e0002027625 */ /* 0x000fcc00078e0205 */
[----:B------:R-:W2:Y:S01]  /*05d0*/  LDG.E.CONSTANT R2, [R2.64] ;  /* 0x0000000402027981 */ /* 0x000ea2000c1e9900 */
[----:B------:R-:W-:-:S04]  /*05e0*/  IMAD R0, R0, 0x31, R17 ;  /* 0x0000003100007824 */ /* 0x000fc800078e0211 */
[----:B------:R-:W-:-:S04]  /*05f0*/  IMAD R19, R19, 0x620, R0 ;  /* 0x0000062013137824 */ /* 0x000fc800078e0200 */
[----:B------:R-:W-:-:S04]  /*0600*/  IMAD R4, R18, 0x7, R19 ;  /* 0x0000000712047824 */ /* 0x000fc800078e0213 */
[----:B------:R-:W-:Y:S01]  /*0610*/  IMAD.WIDE R4, R4, R5, c[0x0][0x160] ;  /* 0x0000580004047625 */ /* 0x000fe200078e0205 */
[----:B--2---:R-:W-:-:S05]  /*0620*/  FADD R9, R9, R2 ;  /* 0x0000000209097221 */ /* 0x004fca0000000000 */
[----:B------:R-:W-:Y:S01]  /*0630*/  STG.E [R4.64], R9 ;  /* 0x0000000904007986 */ /* 0x000fe2000c101904 */
[----:B------:R-:W-:Y:S05]  /*0640*/  EXIT ;  /* 0x000000000000794d */ /* 0x000fea0003800000 */
.L_x_29:
        /* <DEDUP_REMOVED lines=11> */
.L_x_98:


//--------------------- .text.tvmgen_default_fused_nn_global_avg_pool2d_kernel --------------------------
	.section	.text.tvmgen_default_fused_nn_global_avg_pool2d_kernel,"ax",@progbits
	.sectioninfo	@"SHI_REGISTERS=16"
	.align	128
        .global         tvmgen_default_fused_nn_global_avg_pool2d_kernel
        .type           tvmgen_default_fused_nn_global_avg_pool2d_kernel,@function
        .size           tvmgen_default_fused_nn_global_avg_pool2d_kernel,(.L_x_99 - tvmgen_default_fused_nn_global_avg_pool2d_kernel)
        .other          tvmgen_default_fused_nn_global_avg_pool2d_kernel,@"STO_CUDA_ENTRY STV_DEFAULT"
tvmgen_default_fused_nn_global_avg_pool2d_kernel:
.text.tvmgen_default_fused_nn_global_avg_pool2d_kernel:
[----:B------:R-:W-:Y:S02]  /*0000*/  MOV R1, c[0x0][0x28] ;  /* 0x00000a0000017a02 */ /* 0x000fe40000000f00 */
[----:B------:R-:W0:Y:S01]  /*0010*/  S2R R11, SR_TID.X ;  /* 0x00000000000b7919 */ /* 0x000e220000002100 */
[----:B------:R-:W-:Y:S01]  /*0020*/  MOV R13, 0x4 ;  /* 0x00000004000d7802 */ /* 0x000fe20000000f00 */
[----:B------:R-:W-:Y:S02]  /*0030*/  ULDC.64 UR4, c[0x0][0x118] ;  /* 0x0000460000047ab9 */ /* 0x000fe40000000a00 */
[----:B------:R-:W1:Y:S04]  /*0040*/  S2R R12, SR_TID.Y ;  /* 0x00000000000c7919 */ /* 0x000e680000002200 */
[----:B------:R-:W2:Y:S01]  /*0050*/  S2R R9, SR_CTAID.X ;  /* 0x0000000000097919 */ /* 0x000ea20000002500 */
[C---:B0-----:R-:W-:Y:S02]  /*0060*/  ISETP.GT.AND P0, PT, R11.reuse, 0x30, PT ;  /* 0x000000300b00780c */ /* 0x041fe40003f04270 */
[----:B------:R-:W-:Y:S01]  /*0070*/  ISETP.GT.AND P1, PT, R11, 0x10, PT ;  /* 0x000000100b00780c */ /* 0x000fe20003f24270 */
[----:B-1----:R-:W-:-:S04]  /*0080*/  IMAD R0, R12, 0x31, R11 ;  /* 0x000000310c007824 */ /* 0x002fc800078e020b */
[----:B--2---:R-:W-:-:S04]  /*0090*/  IMAD R0, R9, 0x620, R0 ;  /* 0x0000062009007824 */ /* 0x004fc800078e0200 */
[----:B------:R-:W-:-:S05]  /*00a0*/  IMAD.WIDE R2, R0, R13, c[0x0][0x168] ;  /* 0x00005a0000027625 */ /* 0x000fca00078e020d */
[----:B------:R-:W2:Y:S04]  /*00b0*/  @!P0 LDG.E.CONSTANT R4, [R2.64] ;  /* 0x0000000402048981 */ /* 0x000ea8000c1e9900 */
[----:B------:R-:W3:Y:S01]  /*00c0*/  @!P1 LDG.E.CONSTANT R5, [R2.64+0x80] ;  /* 0x0000800402059981 */ /* 0x000ee2000c1e9900 */
[----:B------:R-:W-:Y:S02]  /*00d0*/  MOV R0, RZ ;  /* 0x000000ff00007202 */ /* 0x000fe40000000f00 */
[----:B------:R-:W-:Y:S01]  /*00e0*/  VOTE.ANY R7, PT, PT ;  /* 0x0000000000077806 */ /* 0x000fe200038e0100 */
[----:B--2---:R-:W-:Y:S01]  /*00f0*/  @!P0 FADD R0, RZ, R4 ;  /* 0x00000004ff008221 */ /* 0x004fe20000000000 */
[----:B------:R-:W-:-:S03]  /*0100*/  ISETP.NE.AND P0, PT, R11, RZ, PT ;  /* 0x000000ff0b00720c */ /* 0x000fc60003f05270 */
[----:B---3--:R-:W-:-:S05]  /*0110*/  @!P1 FADD R0, R0, R5 ;  /* 0x0000000500009221 */ /* 0x008fca0000000000 */
[----:B------:R-:W0:Y:S02]  /*0120*/  SHFL.DOWN PT, R5, R0, 0x10, 0x1f ;  /* 0x0a001f0000057f89 */ /* 0x000e2400000e0000 */
[----:B0-----:R-:W-:-:S05]  /*0130*/  FADD R4, R5, R0 ;  /* 0x0000000005047221 */ /* 0x001fca0000000000 */
[----:B------:R-:W0:Y:S02]  /*0140*/  SHFL.DOWN PT, R5, R4, 0x8, 0x1f ;  /* 0x09001f0004057f89 */ /* 0x000e2400000e0000 */
[----:B0-----:R-:W-:-:S05]  /*0150*/  FADD R6, R4, R5 ;  /* 0x0000000504067221 */ /* 0x001fca0000000000 */
[----:B------:R-:W0:Y:S02]  /*0160*/  SHFL.DOWN PT, R5, R6, 0x4, 0x1f ;  /* 0x08801f0006057f89 */ /* 0x000e2400000e0000 */
[----:B0-----:R-:W-:Y:S01]  /*0170*/  FADD R8, R6, R5 ;  /* 0x0000000506087221 */ /* 0x001fe20000000000 */
[----:B------:R-:W-:-:S04]  /*0180*/  SHF.L.U32 R5, R12, 0x5, RZ ;  /* 0x000000050c057819 */ /* 0x000fc800000006ff */
[----:B------:R-:W0:Y:S02]  /*0190*/  SHFL.DOWN PT, R3, R8, 0x2, 0x1f ;  /* 0x08401f0008037f89 */ /* 0x000e2400000e0000 */
[----:B0-----:R-:W-:-:S05]  /*01a0*/  FADD R2, R8, R3 ;  /* 0x0000000308027221 */ /* 0x001fca0000000000 */
[----:B------:R-:W0:Y:S02]  /*01b0*/  SHFL.DOWN PT, R3, R2, 0x1, 0x1f ;  /* 0x08201f0002037f89 */ /* 0x000e2400000e0000 */
[----:B0-----:R-:W-:-:S05]  /*01c0*/  FADD R10, R2, R3 ;  /* 0x00000003020a7221 */ /* 0x001fca0000000000 */
[----:B------:R0:W1:Y:S01]  /*01d0*/  SHFL.IDX PT, R5, R10, R5, 0x1f ;  /* 0x00001f050a057589 */ /* 0x00006200000e0000 */
[----:B------:R-:W-:Y:S05]  /*01e0*/  @P0 EXIT ;  /* 0x000000000000094d */ /* 0x000fea0003800000 */
[----:B------:R-:W-:-:S05]  /*01f0*/  LEA R2, R9, R12, 0x5 ;  /* 0x0000000c09027211 */ /* 0x000fca00078e28ff */
[----:B------:R-:W-:-:S05]  /*0200*/  IMAD.WIDE R2, R2, R13, c[0x0][0x160] ;  /* 0x0000580002027625 */ /* 0x000fca00078e020d */
[----:B-1----:R-:W-:Y:S01]  /*0210*/  STG.E [R2.64], R5 ;  /* 0x0000000502007986 */ /* 0x002fe2000c101904 */
[----:B------:R-:W-:Y:S05]  /*0220*/  EXIT ;  /* 0x000000000000794d */ /* 0x000fea0003800000 */
.L_x_30:
        /* <DEDUP_REMOVED lines=13> */
.L_x_99:


//--------------------- .text.tvmgen_default_fused_nn_conv2d_add_nn_relu_2_kernel --------------------------
	.section	.text.tvmgen_default_fused_nn_conv2d_add_nn_relu_2_kernel,"ax",@progbits
	.sectionflags	@"SHF_BARRIERS=1"
	.sectioninfo	@"SHI_REGISTERS=39"
	.align	128
        .global         tvmgen_default_fused_nn_conv2d_add_nn_relu_2_kernel
        .type           tvmgen_default_fused_nn_conv2d_add_nn_relu_2_kernel,@function
        .size           tvmgen_default_fused_nn_conv2d_add_nn_relu_2_kernel,(.L_x_100 - tvmgen_default_fused_nn_conv2d_add_nn_relu_2_kernel)
        .other          tvmgen_default_fused_nn_conv2d_add_nn_relu_2_kernel,@"STO_CUDA_ENTRY STV_DEFAULT"
tvmgen_default_fused_nn_conv2d_add_nn_relu_2_kernel:
.text.tvmgen_default_fused_nn_conv2d_add_nn_relu_2_kernel:
[----:B------:R-:W-:Y:S02]  /*0000*/  MOV R1, c[0x0][0x28] ;  /* 0x00000a0000017a02 */ /* 0x000fe40000000f00 */
[----:B------:R-:W0:Y:S01]  /*0010*/  S2R R0, SR_TID.Y ;  /* 0x0000000000007919 */ /* 0x000e220000002200 */
[----:B------:R-:W-:Y:S01]  /*0020*/  MOV R6, RZ ;  /* 0x000000ff00067202 */ /* 0x000fe20000000f00 */
[----:B------:R-:W-:Y:S01]  /*0030*/  IMAD.MOV.U32 R12, RZ, RZ, RZ ;  /* 0x000000ffff0c7224 */ /* 0x000fe200078e00ff */
[----:B------:R-:W-:Y:S01]  /*0040*/  MOV R8, RZ ;  /* 0x000000ff00087202 */ /* 0x000fe20000000f00 */
[----:B------:R-:W1:Y:S01]  /*0050*/  S2R R2, SR_TID.X ;  /* 0x0000000000027919 */ /* 0x000e620000002100 */
[----:B------:R-:W-:Y:S01]  /*0060*/  MOV R10, RZ ;  /* 0x000000ff000a7202 */ /* 0x000fe20000000f00 */
[----:B------:R-:W-:Y:S01]  /*0070*/  CS2R R26, SRZ ;  /* 0x00000000001a7805 */ /* 0x000fe2000001ff00 */
[----:B------:R-:W-:Y:S01]  /*0080*/  MOV R32, 0x120 ;  /* 0x0000012000207802 */ /* 0x000fe20000000f00 */
[----:B------:R-:W2:Y:S01]  /*0090*/  S2R R3, SR_TID.Z ;  /* 0x0000000000037919 */ /* 0x000ea20000002300 */
[----:B------:R-:W-:Y:S01]  /*00a0*/  MOV R31, 0x70 ;  /* 0x00000070001f7802 */ /* 0x000fe20000000f00 */
[----:B------:R-:W-:Y:S01]  /*00b0*/  CS2R R28, SRZ ;  /* 0x00000000001c7805 */ /* 0x000fe2000001ff00 */
[----:B------:R-:W-:Y:S01]  /*00c0*/  MOV R24, RZ ;  /* 0x000000ff00187202 */ /* 0x000fe20000000f00 */
[----:B0-----:R-:W-:-:S02]  /*00d0*/  IMAD R30, R0, 0x13, RZ ;  /* 0x00000013001e7824 */ /* 0x001fc400078e02ff */
[----:B-1----:R-:W-:Y:S02]  /*00e0*/  IMAD R4, R2, 0x3, RZ ;  /* 0x0000000302047824 */ /* 0x002fe400078e02ff */
[----:B--2---:R-:W-:-:S03]  /*00f0*/  IMAD R5, R3, 0x25, R30 ;  /* 0x0000002503057824 */ /* 0x004fc600078e021e */
[----:B------:R-:W-:Y:S01]  /*0100*/  IADD3 R30, R30, R4, RZ ;  /* 0x000000041e1e7210 */ /* 0x000fe20007ffe0ff */
[----:B------:R-:W-:Y:S01]  /*0110*/  IMAD R32, R3, R32, 0x910 ;  /* 0x0000091003207424 */ /* 0x000fe200078e0220 */
[----:B------:R-:W-:-:S04]  /*0120*/  IADD3 R5, R5, R4, RZ ;  /* 0x0000000405057210 */ /* 0x000fc80007ffe0ff */
[----:B------:R-:W-:Y:S02]  /*0130*/  IADD3 R32, R32, 0x90, RZ ;  /* 0x0000009020207810 */ /* 0x000fe40007ffe0ff */
[-C--:B------:R-:W-:Y:S02]  /*0140*/  MOV R7, R5.reuse ;  /* 0x0000000500077202 */ /* 0x080fe40000000f00 */
[----:B------:R-:W-:Y:S02]  /*0150*/  MOV R9, R5 ;  /* 0x0000000500097202 */ /* 0x000fe40000000f00 */
[C---:B------:R-:W-:Y:S01]  /*0160*/  IADD3 R11, R5.reuse, 0x1, RZ ;  /* 0x00000001050b7810 */ /* 0x040fe20007ffe0ff */
[C---:B------:R-:W-:Y:S01]  /*0170*/  IMAD.HI R6, R5.reuse, -0x1e0387f1, R6 ;  /* 0xe1fc780f05067827 */ /* 0x040fe200078e0206 */
[----:B------:R-:W-:-:S03]  /*0180*/  IADD3 R13, R5, 0x2, RZ ;  /* 0x00000002050d7810 */ /* 0x000fc60007ffe0ff */
[----:B------:R-:W-:Y:S01]  /*0190*/  IMAD.HI R14, R5, -0x72c234f7, R8 ;  /* 0x8d3dcb09050e7827 */ /* 0x000fe200078e0208 */
[----:B------:R-:W-:-:S03]  /*01a0*/  SHF.R.U32.HI R7, RZ, 0x1f, R6 ;  /* 0x0000001fff077819 */ /* 0x000fc60000011606 */
[----:B------:R-:W-:Y:S01]  /*01b0*/  IMAD.HI R8, R11, -0x1e0387f1, R10 ;  /* 0xe1fc780f0b087827 */ /* 0x000fe200078e020a */
[----:B------:R-:W-:Y:S02]  /*01c0*/  SHF.R.U32.HI R9, RZ, 0x1f, R14 ;  /* 0x0000001fff097819 */ /* 0x000fe4000001160e */
[----:B------:R-:W-:Y:S01]  /*01d0*/  LEA.HI.SX32 R6, R6, R7, 0x19 ;  /* 0x0000000706067211 */ /* 0x000fe200078fcaff */
[C---:B------:R-:W-:Y:S01]  /*01e0*/  IMAD.HI R16, R13.reuse, -0x72c234f7, R12 ;  /* 0x8d3dcb090d107827 */ /* 0x040fe200078e020c */
[----:B------:R-:W-:Y:S02]  /*01f0*/  SHF.R.U32.HI R7, RZ, 0x1f, R8 ;  /* 0x0000001fff077819 */ /* 0x000fe40000011608 */
[----:B------:R-:W-:Y:S01]  /*0200*/  LEA.HI.SX32 R14, R14, R9, 0x1c ;  /* 0x000000090e0e7211 */ /* 0x000fe200078fe2ff */
[----:B------:R-:W-:Y:S01]  /*0210*/  IMAD.HI R15, R13, -0x1e0387f1, R12 ;  /* 0xe1fc780f0d0f7827 */ /* 0x000fe200078e020c */
[----:B------:R-:W-:Y:S02]  /*0220*/  SHF.R.U32.HI R19, RZ, 0x1f, R16 ;  /* 0x0000001fff137819 */ /* 0x000fe40000011610 */
[----:B------:R-:W-:Y:S01]  /*0230*/  LEA.HI.SX32 R7, R8, R7, 0x19 ;  /* 0x0000000708077211 */ /* 0x000fe200078fcaff */
[----:B------:R-:W-:Y:S01]  /*0240*/  IMAD.HI R10, R11, -0x72c234f7, R10 ;  /* 0x8d3dcb090b0a7827 */ /* 0x000fe200078e020a */
[----:B------:R-:W-:-:S02]  /*0250*/  SHF.R.U32.HI R12, RZ, 0x1f, R15 ;  /* 0x0000001fff0c7819 */ /* 0x000fc4000001160f */
[----:B------:R-:W-:Y:S01]  /*0260*/  LEA.HI.SX32 R19, R16, R19, 0x1c ;  /* 0x0000001310137211 */ /* 0x000fe200078fe2ff */
[--C-:B------:R-:W-:Y:S01]  /*0270*/  IMAD R17, R6, -0x91, R5.reuse ;  /* 0xffffff6f06117824 */ /* 0x100fe200078e0205 */
[----:B------:R-:W-:Y:S01]  /*0280*/  SHF.R.U32.HI R9, RZ, 0x1f, R10 ;  /* 0x0000001fff097819 */ /* 0x000fe2000001160a */
[----:B------:R-:W-:Y:S01]  /*0290*/  IMAD R14, R14, -0x1d, R5 ;  /* 0xffffffe30e0e7824 */ /* 0x000fe200078e0205 */
[----:B------:R-:W-:Y:S01]  /*02a0*/  LEA.HI.SX32 R8, R15, R12, 0x19 ;  /* 0x0000000c0f087211 */ /* 0x000fe200078fcaff */
[----:B------:R-:W-:Y:S01]  /*02b0*/  IMAD.HI R12, R2, 0x2aaaaaab, RZ ;  /* 0x2aaaaaab020c7827 */ /* 0x000fe200078e02ff */
[----:B------:R-:W-:Y:S02]  /*02c0*/  MOV R16, RZ ;  /* 0x000000ff00107202 */ /* 0x000fe40000000f00 */
[----:B------:R-:W-:Y:S02]  /*02d0*/  LEA.HI.SX32 R9, R10, R9, 0x1c ;  /* 0x000000090a097211 */ /* 0x000fe400078fe2ff */
[----:B------:R-:W-:Y:S01]  /*02e0*/  LEA.HI R15, R12, R12, RZ, 0x1 ;  /* 0x0000000c0c0f7211 */ /* 0x000fe200078f08ff */
[----:B------:R-:W-:Y:S01]  /*02f0*/  IMAD.HI R18, R17, -0x72c234f7, R16 ;  /* 0x8d3dcb0911127827 */ /* 0x000fe200078e0210 */
[----:B------:R-:W0:Y:S01]  /*0300*/  S2R R10, SR_CTAID.Y ;  /* 0x00000000000a7919 */ /* 0x000e220000002600 */
[----:B------:R-:W-:-:S02]  /*0310*/  MOV R12, RZ ;  /* 0x000000ff000c7202 */ /* 0x000fc40000000f00 */
[--C-:B------:R-:W-:Y:S01]  /*0320*/  IMAD R9, R9, -0x1d, R11.reuse ;  /* 0xffffffe309097824 */ /* 0x100fe200078e020b */
[----:B------:R-:W-:Y:S01]  /*0330*/  ISETP.GE.AND P0, PT, R14, 0x1, PT ;  /* 0x000000010e00780c */ /* 0x000fe20003f06270 */
[----:B------:R-:W-:Y:S02]  /*0340*/  IMAD R17, R7, -0x91, R11 ;  /* 0xffffff6f07117824 */ /* 0x000fe400078e020b */
[--C-:B------:R-:W-:Y:S01]  /*0350*/  IMAD R11, R19, -0x1d, R13.reuse ;  /* 0xffffffe3130b7824 */ /* 0x100fe200078e020d */
[----:B------:R-:W-:Y:S01]  /*0360*/  ISETP.GE.AND P3, PT, R9, 0x1, PT ;  /* 0x000000010900780c */ /* 0x000fe20003f66270 */
[----:B------:R-:W-:Y:S02]  /*0370*/  IMAD R13, R8, -0x91, R13 ;  /* 0xffffff6f080d7824 */ /* 0x000fe400078e020d */
[----:B------:R-:W-:Y:S01]  /*0380*/  IMAD.HI R19, R17, -0x72c234f7, R16 ;  /* 0x8d3dcb0911137827 */ /* 0x000fe200078e0210 */
[----:B------:R-:W-:Y:S02]  /*0390*/  SHF.R.U32.HI R17, RZ, 0x1f, R18 ;  /* 0x0000001fff117819 */ /* 0x000fe40000011612 */
[----:B------:R-:W-:Y:S01]  /*03a0*/  IADD3 R16, R15, R0, RZ ;  /* 0x000000000f107210 */ /* 0x000fe20007ffe0ff */
[----:B------:R-:W-:Y:S01]  /*03b0*/  IMAD.HI R25, R13, -0x72c234f7, R12 ;  /* 0x8d3dcb090d197827 */ /* 0x000fe200078e020c */
[----:B------:R-:W-:Y:S01]  /*03c0*/  LEA.HI.SX32 R13, R18, R17, 0x1c ;  /* 0x00000011120d7211 */ /* 0x000fe200078fe2ff */
[----:B------:R-:W1:Y:S01]  /*03d0*/  S2R R12, SR_CTAID.Z ;  /* 0x00000000000c7919 */ /* 0x000e620000002700 */
[----:B------:R-:W-:-:S02]  /*03e0*/  SHF.R.U32.HI R18, RZ, 0x1f, R19 ;  /* 0x0000001fff127819 */ /* 0x000fc40000011613 */
[----:B------:R-:W-:Y:S02]  /*03f0*/  SHF.R.U32.HI R20, RZ, 0x1f, R25 ;  /* 0x0000001fff147819 */ /* 0x000fe40000011619 */
[----:B------:R-:W-:Y:S02]  /*0400*/  LEA.HI.SX32 R15, R19, R18, 0x1c ;  /* 0x00000012130f7211 */ /* 0x000fe400078fe2ff */
[----:B------:R-:W-:Y:S01]  /*0410*/  LEA.HI.SX32 R25, R25, R20, 0x1c ;  /* 0x0000001419197211 */ /* 0x000fe200078fe2ff */
[C---:B0-----:R-:W-:Y:S01]  /*0420*/  IMAD R31, R10.reuse, R31, -0x1d ;  /* 0xffffffe30a1f7424 */ /* 0x041fe200078e021f */
[C---:B------:R-:W-:Y:S02]  /*0430*/  LEA R17, R10.reuse, R13, 0x2 ;  /* 0x0000000d0a117211 */ /* 0x040fe400078e10ff */
[----:B------:R-:W-:Y:S01]  /*0440*/  ISETP.GE.AND P2, PT, R11, 0x1, PT ;  /* 0x000000010b00780c */ /* 0x000fe20003f46270 */
[----:B------:R-:W-:Y:S01]  /*0450*/  IMAD R19, R10, 0x4, R25 ;  /* 0x000000040a137824 */ /* 0x000fe200078e0219 */
[----:B------:R-:W-:-:S02]  /*0460*/  ISETP.LT.OR P0, PT, R17, 0x1, !P0 ;  /* 0x000000011100780c */ /* 0x000fc40004701670 */
[----:B------:R-:W-:Y:S02]  /*0470*/  SHF.L.U32 R17, R2, 0x2, RZ ;  /* 0x0000000202117819 */ /* 0x000fe400000006ff */
[----:B------:R-:W-:Y:S02]  /*0480*/  ISETP.LT.OR P2, PT, R19, 0x1, !P2 ;  /* 0x000000011300780c */ /* 0x000fe40005741670 */
[----:B------:R-:W-:Y:S01]  /*0490*/  ISETP.GE.AND P1, PT, R16, 0x2, PT ;  /* 0x000000021000780c */ /* 0x000fe20003f26270 */
[----:B------:R-:W-:Y:S01]  /*04a0*/  IMAD R17, R0, 0x3a, R17 ;  /* 0x0000003a00117824 */ /* 0x000fe200078e0211 */
[-C--:B------:R-:W-:Y:S02]  /*04b0*/  LEA.HI.SX32 R16, R16, R3.reuse, 0x1f ;  /* 0x0000000310107211 */ /* 0x080fe400078ffaff */
[----:B------:R-:W-:Y:S02]  /*04c0*/  ISETP.LT.AND P1, PT, R2, 0x6, !P1 ;  /* 0x000000060200780c */ /* 0x000fe40004f21270 */
[----:B-1----:R-:W-:-:S02]  /*04d0*/  LEA R19, R12, R3, 0x4 ;  /* 0x000000030c137211 */ /* 0x002fc400078e20ff */
[----:B------:R-:W-:Y:S02]  /*04e0*/  LEA R18, R10, R15, 0x2 ;  /* 0x0000000f0a127211 */ /* 0x000fe400078e10ff */
[----:B------:R-:W-:Y:S01]  /*04f0*/  ISETP.LT.AND P1, PT, R16, 0x10, P1 ;  /* 0x000000101000780c */ /* 0x000fe20000f21270 */
[----:B------:R-:W-:Y:S01]  /*0500*/  IMAD R19, R19, 0x2, R0 ;  /* 0x0000000213137824 */ /* 0x000fe200078e0200 */
[----:B------:R-:W-:Y:S02]  /*0510*/  ISETP.LT.OR P3, PT, R18, 0x1, !P3 ;  /* 0x000000011200780c */ /* 0x000fe40005f61670 */
[----:B------:R-:W-:Y:S01]  /*0520*/  LEA R34, R17, 0x7c, 0x2 ;  /* 0x0000007c11227811 */ /* 0x000fe200078e10ff */
[----:B------:R-:W-:Y:S02]  /*0530*/  IMAD R33, R19, 0xc0, R2 ;  /* 0x000000c013217824 */ /* 0x000fe400078e0202 */
.L_x_46:
[----:B------:R-:W-:Y:S01]  /*0540*/  BAR.SYNC.DEFER_BLOCKING 0x0 ;  /* 0x0000000000007b1d */ /* 0x000fe20000010000 */
[----:B------:R-:W-:Y:S01]  /*0550*/  ISETP.GT.AND P4, PT, R30, 0x24, PT ;  /* 0x000000241e00780c */ /* 0x000fe20003f84270 */
[----:B------:R-:W-:-:S03]  /*0560*/  IMAD R18, R24, 0xc40, R31 ;  /* 0x00000c4018127824 */ /* 0x000fc600078e021f */
[----:B------:R-:W-:Y:S01]  /*0570*/  ISETP.GT.OR P4, PT, R4, 0x12, P4 ;  /* 0x000000120400780c */ /* 0x000fe20002784670 */
[----:B------:R-:W-:Y:S01]  /*0580*/  ULDC.64 UR4, c[0x0][0x118] ;  /* 0x0000460000047ab9 */ /* 0x000fe20000000a00 */
[----:B------:R-:W-:Y:S02]  /*0590*/  BSSY B0, `(.L_x_31) ;  /* 0x000000e000007945 */ /* 0x000fe40003800000 */
[----:B------:R-:W-:-:S13]  /*05a0*/  ISETP.GT.OR P4, PT, R5, 0x243, P4 ;  /* 0x000002430500780c */ /* 0x000fda0002784670 */
[----:B------:R-:W-:Y:S05]  /*05b0*/  @P4 BRA `(.L_x_32) ;  /* 0x000000b000004947 */ /* 0x000fea0003800000 */
[----:B------:R-:W-:Y:S01]  /*05c0*/  BSSY B1, `(.L_x_33) ;  /* 0x0000009000017945 */ /* 0x000fe20003800000 */
[----:B------:R-:W-:Y:S01]  /*05d0*/  MOV R16, RZ ;  /* 0x000000ff00107202 */ /* 0x000fe20000000f00 */
[----:B------:R-:W-:Y:S05]  /*05e0*/  @P0 BRA `(.L_x_34) ;  /* 0x0000006000000947 */ /* 0x000fea0003800000 */
[----:B------:R-:W-:-:S05]  /*05f0*/  IADD3 R17, R14, R18, RZ ;  /* 0x000000120e117210 */ /* 0x000fca0007ffe0ff */
[----:B------:R-:W-:Y:S01]  /*0600*/  IMAD R16, R6, 0x310, R17 ;  /* 0x0000031006107824 */ /* 0x000fe200078e0211 */
[----:B------:R-:W-:-:S03]  /*0610*/  MOV R17, 0x4 ;  /* 0x0000000400117802 */ /* 0x000fc60000000f00 */
[----:B------:R-:W-:-:S04]  /*0620*/  IMAD R16, R13, 0x1c, R16 ;  /* 0x0000001c0d107824 */ /* 0x000fc800078e0210 */
[----:B------:R-:W-:-:S06]  /*0630*/  IMAD.WIDE R16, R16, R17, c[0x0][0x168] ;  /* 0x00005a0010107625 */ /* 0x000fcc00078e0211 */
[----:B------:R0:W5:Y:S02]  /*0640*/  LDG.E.CONSTANT R16, [R16.64] ;  /* 0x0000000410107981 */ /* 0x000164000c1e9900 */
.L_x_34:
[----:B------:R-:W-:Y:S05]  /*0650*/  BSYNC B1 ;  /* 0x0000000000017941 */ /* 0x000fea0003800000 */
.L_x_33:
[----:B-----5:R1:W-:Y:S02]  /*0660*/  STS [R5.X4], R16 ;  /* 0x0000001005007388 */ /* 0x0203e40000004800 */
.L_x_32:
[----:B------:R-:W-:Y:S05]  /*0670*/  BSYNC B0 ;  /* 0x0000000000007941 */ /* 0x000fea0003800000 */
.L_x_31:
[----:B------:R-:W-:Y:S01]  /*0680*/  ISETP.GT.AND P4, PT, R30, 0x23, PT ;  /* 0x000000231e00780c */ /* 0x000fe20003f84270 */
[----:B------:R-:W-:Y:S03]  /*0690*/  BSSY B0, `(.L_x_35) ;  /* 0x000000f000007945 */ /* 0x000fe60003800000 */
[----:B------:R-:W-:-:S04]  /*06a0*/  ISETP.GT.OR P4, PT, R4, 0x11, P4 ;  /* 0x000000110400780c */ /* 0x000fc80002784670 */
[----:B------:R-:W-:-:S13]  /*06b0*/  ISETP.GT.OR P4, PT, R5, 0x242, P4 ;  /* 0x000002420500780c */ /* 0x000fda0002784670 */
[----:B------:R-:W-:Y:S05]  /*06c0*/  @P4 BRA `(.L_x_36) ;  /* 0x000000b000004947 */ /* 0x000fea0003800000 */
[----:B------:R-:W-:Y:S01]  /*06d0*/  BSSY B1, `(.L_x_37) ;  /* 0x0000009000017945 */ /* 0x000fe20003800000 */
[----:B-1----:R-:W-:Y:S01]  /*06e0*/  MOV R16, RZ ;  /* 0x000000ff00107202 */ /* 0x002fe20000000f00 */
[----:B------:R-:W-:Y:S05]  /*06f0*/  @P3 BRA `(.L_x_38) ;  /* 0x0000006000003947 */ /* 0x000fea0003800000 */
[----:B------:R-:W-:Y:S01]  /*0700*/  IADD3 R16, R9, R18, RZ ;  /* 0x0000001209107210 */ /* 0x000fe20007ffe0ff */
[----:B0-----:R-:W-:-:S04]  /*0710*/  IMAD.MOV.U32 R17, RZ, RZ, 0x4 ;  /* 0x00000004ff117424 */ /* 0x001fc800078e00ff */
[----:B------:R-:W-:-:S04]  /*0720*/  IMAD R16, R7, 0x310, R16 ;  /* 0x0000031007107824 */ /* 0x000fc800078e0210 */
[----:B------:R-:W-:-:S04]  /*0730*/  IMAD R16, R15, 0x1c, R16 ;  /* 0x0000001c0f107824 */ /* 0x000fc800078e0210 */
[----:B------:R-:W-:-:S06]  /*0740*/  IMAD.WIDE R16, R16, R17, c[0x0][0x168] ;  /* 0x00005a0010107625 */ /* 0x000fcc00078e0211 */
[----:B------:R0:W5:Y:S02]  /*0750*/  LDG.E.CONSTANT R16, [R16.64] ;  /* 0x0000000410107981 */ /* 0x000164000c1e9900 */
.L_x_38:
[----:B------:R-:W-:Y:S05]  /*0760*/  BSYNC B1 ;  /* 0x0000000000017941 */ /* 0x000fea0003800000 */
.L_x_37:
[----:B-----5:R1:W-:Y:S02]  /*0770*/  STS [R5.X4+0x4], R16 ;  /* 0x0000041005007388 */ /* 0x0203e40000004800 */
.L_x_36:
[----:B------:R-:W-:Y:S05]  /*0780*/  BSYNC B0 ;  /* 0x0000000000007941 */ /* 0x000fea0003800000 */
.L_x_35:
        /* <DEDUP_REMOVED lines=8> */
[----:B0-----:R-:W-:-:S05]  /*0810*/  IADD3 R17, R11, R18, RZ ;  /* 0x000000120b117210 */ /* 0x001fca0007ffe0ff */
[----:B------:R-:W-:Y:S01]  /*0820*/  IMAD R16, R8, 0x310, R17 ;  /* 0x0000031008107824 */ /* 0x000fe200078e0211 */
[----:B------:R-:W-:-:S03]  /*0830*/  MOV R17, 0x4 ;  /* 0x0000000400117802 */ /* 0x000fc60000000f00 */
[----:B------:R-:W-:-:S04]  /*0840*/  IMAD R16, R25, 0x1c, R16 ;  /* 0x0000001c19107824 */ /* 0x000fc800078e0210 */
[----:B------:R-:W-:-:S06]  /*0850*/  IMAD.WIDE R16, R16, R17, c[0x0][0x168] ;  /* 0x00005a0010107625 */ /* 0x000fcc00078e0211 */
[----:B------:R0:W5:Y:S02]  /*0860*/  LDG.E.CONSTANT R16, [R16.64] ;  /* 0x0000000410107981 */ /* 0x000164000c1e9900 */
.L_x_42:
[----:B------:R-:W-:Y:S05]  /*0870*/  BSYNC B1 ;  /* 0x0000000000017941 */ /* 0x000fea0003800000 */
.L_x_41:
[----:B-----5:R1:W-:Y:S02]  /*0880*/  STS [R5.X4+0x8], R16 ;  /* 0x0000081005007388 */ /* 0x0203e40000004800 */
.L_x_40:
[----:B------:R-:W-:Y:S05]  /*0890*/  BSYNC B0 ;  /* 0x0000000000007941 */ /* 0x000fea0003800000 */
.L_x_39:
[----:B------:R-:W-:Y:S01]  /*08a0*/  BSSY B0, `(.L_x_43) ;  /* 0x0000012000007945 */ /* 0x000fe20003800000 */
[----:B------:R-:W-:Y:S05]  /*08b0*/  @!P1 BRA `(.L_x_44) ;  /* 0x0000010000009947 */ /* 0x000fea0003800000 */
[----:B-1----:R-:W-:Y:S01]  /*08c0*/  IMAD R16, R24, 0x6, R33 ;  /* 0x0000000618107824 */ /* 0x002fe200078e0221 */
[----:B0-----:R-:W-:-:S03]  /*08d0*/  MOV R17, 0x4 ;  /* 0x0000000400117802 */ /* 0x001fc60000000f00 */
[----:B------:R-:W-:-:S04]  /*08e0*/  IMAD R16, R16, 0x6, RZ ;  /* 0x0000000610107824 */ /* 0x000fc800078e02ff */
[----:B------:R-:W-:-:S05]  /*08f0*/  IMAD.WIDE R16, R16, R17, c[0x0][0x170] ;  /* 0x00005c0010107625 */ /* 0x000fca00078e0211 */
[----:B------:R-:W2:Y:S04]  /*0900*/  LDG.E.CONSTANT R18, [R16.64] ;  /* 0x0000000410127981 */ /* 0x000ea8000c1e9900 */
[----:B------:R-:W2:Y:S04]  /*0910*/  LDG.E.CONSTANT R19, [R16.64+0x4] ;  /* 0x0000040410137981 */ /* 0x000ea8000c1e9900 */
[----:B------:R-:W3:Y:S04]  /*0920*/  LDG.E.CONSTANT R20, [R16.64+0x8] ;  /* 0x0000080410147981 */ /* 0x000ee8000c1e9900 */
[----:B------:R-:W3:Y:S04]  /*0930*/  LDG.E.CONSTANT R21, [R16.64+0xc] ;  /* 0x00000c0410157981 */ /* 0x000ee8000c1e9900 */
[----:B------:R-:W4:Y:S04]  /*0940*/  LDG.E.CONSTANT R22, [R16.64+0x10] ;  /* 0x0000100410167981 */ /* 0x000f28000c1e9900 */
[----:B------:R-:W4:Y:S01]  /*0950*/  LDG.E.CONSTANT R23, [R16.64+0x14] ;  /* 0x0000140410177981 */ /* 0x000f22000c1e9900 */
[----:B------:R-:W-:-:S05]  /*0960*/  LEA R35, R3, R0, 0x1 ;  /* 0x0000000003237211 */ /* 0x000fca00078e08ff */
[----:B------:R-:W-:-:S04]  /*0970*/  IMAD R35, R35, 0x6, R2 ;  /* 0x0000000623237824 */ /* 0x000fc800078e0202 */
[----:B------:R-:W-:-:S05]  /*0980*/  IMAD R35, R35, 0x6, RZ ;  /* 0x0000000623237824 */ /* 0x000fca00078e02ff */
[----:B--2---:R0:W-:Y:S04]  /*0990*/  STS.64 [R35.X4+0x910], R18 ;  /* 0x0009101223007388 */ /* 0x0041e80000004a00 */
[----:B---3--:R0:W-:Y:S04]  /*09a0*/  STS.64 [R35.X4+0x918], R20 ;  /* 0x0009181423007388 */ /* 0x0081e80000004a00 */
[----:B----4-:R0:W-:Y:S02]  /*09b0*/  STS.64 [R35.X4+0x920], R22 ;  /* 0x0009201623007388 */ /* 0x0101e40000004a00 */
.L_x_44:
[----:B------:R-:W-:Y:S05]  /*09c0*/  BSYNC B0 ;  /* 0x0000000000007941 */ /* 0x000fea0003800000 */
.L_x_43:
[----:B------:R-:W-:Y:S01]  /*09d0*/  BAR.SYNC.DEFER_BLOCKING 0x0 ;  /* 0x0000000000007b1d */ /* 0x000fe20000010000 */
[----:B0-----:R-:W-:Y:S01]  /*09e0*/  MOV R17, 0x90 ;  /* 0x0000009000117802 */ /* 0x001fe20000000f00 */
[----:B-1----:R-:W-:Y:S01]  /*09f0*/  IMAD.MOV.U32 R16, RZ, RZ, R34 ;  /* 0x000000ffff107224 */ /* 0x002fe200078e0022 */
[----:B------:R-:W-:-:S04]  /*0a00*/  MOV R18, R32 ;  /* 0x0000002000127202 */ /* 0x000fc80000000f00 */
.L_x_45:
[----:B------:R-:W-:Y:S01]  /*0a10*/  LDS R20, [R16+-0x7c] ;  /* 0xffff840010147984 */ /* 0x000fe20000000800 */
[----:B------:R-:W-:-:S03]  /*0a20*/  IADD3 R17, R17, 0x24, RZ ;  /* 0x0000002411117810 */ /* 0x000fc60007ffe0ff */
[----:B------:R-:W0:Y:S01]  /*0a30*/  LDS R21, [R18+-0x90] ;  /* 0xffff700012157984 */ /* 0x000e220000000800 */
[----:B------:R-:W-:-:S03]  /*0a40*/  ISETP.NE.AND P4, PT, R17, 0x120, PT ;  /* 0x000001201100780c */ /* 0x000fc60003f85270 */
[----:B------:R-:W1:Y:S04]  /*0a50*/  LDS R19, [R16+-0x74] ;  /* 0xffff8c0010137984 */ /* 0x000e680000000800 */
[----:B------:R-:W2:Y:S04]  /*0a60*/  LDS R22, [R18] ;  /* 0x0000000012167984 */ /* 0x000ea80000000800 */
[----:B------:R-:W-:Y:S04]  /*0a70*/  LDS R23, [R16+-0x70] ;  /* 0xffff900010177984 */ /* 0x000fe80000000800 */
[----:B------:R-:W3:Y:S01]  /*0a80*/  LDS R36, [R18+0x4] ;  /* 0x0000040012247984 */ /* 0x000ee20000000800 */
[----:B0-----:R-:W-:Y:S01]  /*0a90*/  FFMA R29, R20, R21, R29 ;  /* 0x00000015141d7223 */ /* 0x001fe2000000001d */
[----:B-1----:R-:W-:-:S02]  /*0aa0*/  FFMA R28, R21, R19, R28 ;  /* 0x00000013151c7223 */ /* 0x002fc4000000001c */
[----:B------:R-:W0:Y:S01]  /*0ab0*/  LDS R21, [R18+-0x8c] ;  /* 0xffff740012157984 */ /* 0x000e220000000800 */
[-C--:B--2---:R-:W-:Y:S01]  /*0ac0*/  FFMA R27, R20, R22.reuse, R27 ;  /* 0x00000016141b7223 */ /* 0x084fe2000000001b */
[----:B------:R-:W-:Y:S02]  /*0ad0*/  FFMA R26, R19, R22, R26 ;  /* 0x00000016131a7223 */ /* 0x000fe4000000001a */
[----:B------:R-:W1:Y:S02]  /*0ae0*/  LDS R22, [R16+-0x78] ;  /* 0xffff880010167984 */ /* 0x000e640000000800 */
[-C--:B---3--:R-:W-:Y:S01]  /*0af0*/  FFMA R26, R23, R36.reuse, R26 ;  /* 0x00000024171a7223 */ /* 0x088fe2000000001a */
[----:B0-----:R-:W-:Y:S02]  /*0b00*/  FFMA R28, R21, R23, R28 ;  /* 0x00000017151c7223 */ /* 0x001fe4000000001c */
[----:B------:R-:W-:Y:S01]  /*0b10*/  LDS R23, [R16+-0x6c] ;  /* 0xffff940010177984 */ /* 0x000fe20000000800 */
[C---:B-1----:R-:W-:Y:S01]  /*0b20*/  FFMA R20, R22.reuse, R21, R29 ;  /* 0x0000001516147223 */ /* 0x042fe2000000001d */
[----:B------:R-:W-:-:S02]  /*0b30*/  FFMA R22, R22, R36, R27 ;  /* 0x0000002416167223 */ /* 0x000fc4000000001b */
[----:B------:R-:W0:Y:S04]  /*0b40*/  LDS R21, [R18+-0x88] ;  /* 0xffff780012157984 */ /* 0x000e280000000800 */
[----:B------:R-:W1:Y:S04]  /*0b50*/  LDS R27, [R18+0x8] ;  /* 0x00000800121b7984 */ /* 0x000e680000000800 */
[----:B------:R-:W-:Y:S01]  /*0b60*/  LDS R29, [R18+0x10] ;  /* 0x00001000121d7984 */ /* 0x000fe20000000800 */
[----:B0-----:R-:W-:Y:S01]  /*0b70*/  FFMA R20, R19, R21, R20 ;  /* 0x0000001513147223 */ /* 0x001fe20000000014 */
[----:B------:R-:W-:-:S02]  /*0b80*/  FFMA R28, R21, R23, R28 ;  /* 0x00000017151c7223 */ /* 0x000fc4000000001c */
[----:B------:R-:W-:Y:S01]  /*0b90*/  LDS R21, [R16+-0x8] ;  /* 0xfffff80010157984 */ /* 0x000fe20000000800 */
[-C--:B-1----:R-:W-:Y:S01]  /*0ba0*/  FFMA R22, R19, R27.reuse, R22 ;  /* 0x0000001b13167223 */ /* 0x082fe20000000016 */
[----:B------:R-:W-:Y:S02]  /*0bb0*/  FFMA R26, R23, R27, R26 ;  /* 0x0000001b171a7223 */ /* 0x000fe4000000001a */
[----:B------:R-:W0:Y:S04]  /*0bc0*/  LDS R23, [R18+-0x84] ;  /* 0xffff7c0012177984 */ /* 0x000e280000000800 */
[----:B------:R-:W1:Y:S04]  /*0bd0*/  LDS R19, [R16] ;  /* 0x0000000010137984 */ /* 0x000e680000000800 */
[----:B------:R-:W2:Y:S01]  /*0be0*/  LDS R27, [R18+0xc] ;  /* 0x00000c00121b7984 */ /* 0x000ea20000000800 */
[----:B0-----:R-:W-:Y:S01]  /*0bf0*/  FFMA R20, R21, R23, R20 ;  /* 0x0000001715147223 */ /* 0x001fe20000000014 */
[----:B-1----:R-:W-:-:S02]  /*0c00*/  FFMA R28, R23, R19, R28 ;  /* 0x00000013171c7223 */ /* 0x002fc4000000001c */
[----:B------:R-:W-:Y:S01]  /*0c10*/  LDS R23, [R18+-0x80] ;  /* 0xffff800012177984 */ /* 0x000fe20000000800 */
[-C--:B--2---:R-:W-:Y:S01]  /*0c20*/  FFMA R22, R21, R27.reuse, R22 ;  /* 0x0000001b15167223 */ /* 0x084fe20000000016 */
[----:B------:R-:W-:Y:S02]  /*0c30*/  FFMA R26, R19, R27, R26 ;  /* 0x0000001b131a7223 */ /* 0x000fe4000000001a */
[----:B------:R-:W0:Y:S04]  /*0c40*/  LDS R21, [R16+-0x4] ;  /* 0xfffffc0010157984 */ /* 0x000e280000000800 */
[----:B------:R-:W1:Y:S01]  /*0c50*/  LDS R27, [R16+0x4] ;  /* 0x00000400101b7984 */ /* 0x000e620000000800 */
[C---:B0-----:R-:W-:Y:S01]  /*0c60*/  FFMA R20, R21.reuse, R23, R20 ;  /* 0x0000001715147223 */ /* 0x041fe20000000014 */
[----:B------:R-:W-:-:S02]  /*0c70*/  FFMA R22, R21, R29, R22 ;  /* 0x0000001d15167223 */ /* 0x000fc40000000016 */
[----:B------:R-:W0:Y:S01]  /*0c80*/  LDS R21, [R18+-0x7c] ;  /* 0xffff840012157984 */ /* 0x000e220000000800 */
[----:B-1----:R-:W-:Y:S01]  /*0c90*/  FFMA R28, R23, R27, R28 ;  /* 0x0000001b171c7223 */ /* 0x002fe2000000001c */
[----:B------:R-:W-:Y:S02]  /*0ca0*/  FFMA R26, R27, R29, R26 ;  /* 0x0000001d1b1a7223 */ /* 0x000fe4000000001a */
[----:B------:R-:W1:Y:S04]  /*0cb0*/  LDS R23, [R16+0x8] ;  /* 0x0000080010177984 */ /* 0x000e680000000800 */
[----:B------:R-:W2:Y:S04]  /*0cc0*/  LDS R27, [R18+0x14] ;  /* 0x00001400121b7984 */ /* 0x000ea80000000800 */
[----:B------:R-:W-:Y:S01]  /*0cd0*/  LDS R29, [R18+0x1c] ;  /* 0x00001c00121d7984 */ /* 0x000fe20000000800 */
[----:B0-----:R-:W-:Y:S01]  /*0ce0*/  FFMA R20, R19, R21, R20 ;  /* 0x0000001513147223 */ /* 0x001fe20000000014 */
[----:B-1----:R-:W-:-:S02]  /*0cf0*/  FFMA R28, R21, R23, R28 ;  /* 0x00000017151c7223 */ /* 0x002fc4000000001c */
[----:B------:R-:W-:Y:S01]  /*0d00*/  LDS R21, [R18+-0x78] ;  /* 0xffff880012157984 */ /* 0x000fe20000000800 */
[-C--:B--2---:R-:W-:Y:S01]  /*0d10*/  FFMA R22, R19, R27.reuse, R22 ;  /* 0x0000001b13167223 */ /* 0x084fe20000000016 */
[----:B------:R-:W-:Y:S02]  /*0d20*/  FFMA R26, R23, R27, R26 ;  /* 0x0000001b171a7223 */ /* 0x000fe4000000001a */
[----:B------:R-:W0:Y:S04]  /*0d30*/  LDS R19, [R16+0x6c] ;  /* 0x00006c0010137984 */ /* 0x000e280000000800 */
[----:B------:R-:W1:Y:S04]  /*0d40*/  LDS R27, [R16+0x74] ;  /* 0x00007400101b7984 */ /* 0x000e680000000800 */
[----:B------:R-:W2:Y:S01]  /*0d50*/  LDS R23, [R18+0x18] ;  /* 0x0000180012177984 */ /* 0x000ea20000000800 */
[----:B0-----:R-:W-:Y:S01]  /*0d60*/  FFMA R20, R19, R21, R20 ;  /* 0x0000001513147223 */ /* 0x001fe20000000014 */
[----:B-1----:R-:W-:-:S02]  /*0d70*/  FFMA R28, R21, R27, R28 ;  /* 0x0000001b151c7223 */ /* 0x002fc4000000001c */
[----:B------:R-:W-:Y:S01]  /*0d80*/  LDS R21, [R18+-0x74] ;  /* 0xffff8c0012157984 */ /* 0x000fe20000000800 */
[-C--:B--2---:R-:W-:Y:S01]  /*0d90*/  FFMA R22, R19, R23.reuse, R22 ;  /* 0x0000001713167223 */ /* 0x084fe20000000016 */
[----:B------:R-:W-:Y:S02]  /*0da0*/  FFMA R26, R27, R23, R26 ;  /* 0x000000171b1a7223 */ /* 0x000fe4000000001a */
[----:B------:R-:W0:Y:S04]  /*0db0*/  LDS R19, [R16+0x70] ;  /* 0x0000700010137984 */ /* 0x000e280000000800 */
[----:B------:R-:W1:Y:S01]  /*0dc0*/  LDS R23, [R16+0x78] ;  /* 0x0000780010177984 */ /* 0x000e620000000800 */
[C---:B0-----:R-:W-:Y:S01]  /*0dd0*/  FFMA R20, R19.reuse, R21, R20 ;  /* 0x0000001513147223 */ /* 0x041fe20000000014 */
[----:B------:R-:W-:-:S02]  /*0de0*/  FFMA R22, R19, R29, R22 ;  /* 0x0000001d13167223 */ /* 0x000fc40000000016 */
[----:B------:R-:W0:Y:S01]  /*0df0*/  LDS R19, [R18+-0x70] ;  /* 0xffff900012137984 */ /* 0x000e220000000800 */
[----:B-1----:R-:W-:Y:S01]  /*0e00*/  FFMA R28, R21, R23, R28 ;  /* 0x00000017151c7223 */ /* 0x002fe2000000001c */
[----:B------:R-:W-:Y:S02]  /*0e10*/  FFMA R26, R23, R29, R26 ;  /* 0x0000001d171a7223 */ /* 0x000fe4000000001a */
[----:B------:R1:W2:Y:S04]  /*0e20*/  LDS R21, [R16+0x7c] ;  /* 0x00007c0010157984 */ /* 0x0002a80000000800 */
[----:B------:R3:W4:Y:S01]  /*0e30*/  LDS R23, [R18+0x20] ;  /* 0x0000200012177984 */ /* 0x0007220000000800 */
[----:B-1----:R-:W-:Y:S02]  /*0e40*/  IADD3 R16, R16, 0x244, RZ ;  /* 0x0000024410107810 */ /* 0x002fe40007ffe0ff */
[----:B---3--:R-:W-:Y:S01]  /*0e50*/  IADD3 R18, R18, 0x24, RZ ;  /* 0x0000002412127810 */ /* 0x008fe20007ffe0ff */
[----:B0-----:R-:W-:Y:S01]  /*0e60*/  FFMA R29, R27, R19, R20 ;  /* 0x000000131b1d7223 */ /* 0x001fe20000000014 */
[----:B--2---:R-:W-:Y:S01]  /*0e70*/  FFMA R28, R19, R21, R28 ;  /* 0x00000015131c7223 */ /* 0x004fe2000000001c */
[-C--:B----4-:R-:W-:Y:S01]  /*0e80*/  FFMA R27, R27, R23.reuse, R22 ;  /* 0x000000171b1b7223 */ /* 0x090fe20000000016 */
[----:B------:R-:W-:Y:S01]  /*0e90*/  FFMA R26, R21, R23, R26 ;  /* 0x00000017151a7223 */ /* 0x000fe2000000001a */
[----:B------:R-:W-:Y:S05]  /*0ea0*/  @P4 BRA `(.L_x_45) ;  /* 0xfffffb6000004947 */ /* 0x000fea000383ffff */
[----:B------:R-:W-:-:S04]  /*0eb0*/  IADD3 R24, R24, 0x1, RZ ;  /* 0x0000000118187810 */ /* 0x000fc80007ffe0ff */
[----:B------:R-:W-:-:S13]  /*0ec0*/  ISETP.GE.U32.AND P4, PT, R24, 0x20, PT ;  /* 0x000000201800780c */ /* 0x000fda0003f86070 */
[----:B------:R-:W-:Y:S05]  /*0ed0*/  @!P4 BRA `(.L_x_46) ;  /* 0xfffff6600000c947 */ /* 0x000fea000383ffff */
[----:B------:R-:W-:Y:S01]  /*0ee0*/  LEA R7, R12, R3, 0x4 ;  /* 0x000000030c077211 */ /* 0x000fe200078e20ff */
[----:B------:R-:W-:Y:S01]  /*0ef0*/  ULDC.64 UR4, c[0x0][0x118] ;  /* 0x0000460000047ab9 */ /* 0x000fe20000000a00 */
[----:B------:R-:W-:Y:S02]  /*0f00*/  MOV R9, 0x4 ;  /* 0x0000000400097802 */ /* 0x000fe40000000f00 */
[----:B------:R-:W-:-:S05]  /*0f10*/  SHF.L.U32 R4, R7, 0x1, RZ ;  /* 0x0000000107047819 */ /* 0x000fca00000006ff */
[----:B------:R-:W-:-:S05]  /*0f20*/  IMAD.WIDE R4, R4, R9, c[0x0][0x178] ;  /* 0x00005e0004047625 */ /* 0x000fca00078e0209 */
[----:B------:R-:W2:Y:S04]  /*0f30*/  LDG.E.CONSTANT R6, [R4.64+0x4] ;  /* 0x0000040404067981 */ /* 0x000ea8000c1e9900 */
[----:B------:R-:W3:Y:S01]  /*0f40*/  LDG.E.CONSTANT R3, [R4.64] ;  /* 0x0000000404037981 */ /* 0x000ee2000c1e9900 */
[----:B------:R-:W-:-:S05]  /*0f50*/  IMAD R7, R7, 0xe, R10 ;  /* 0x0000000e07077824 */ /* 0x000fca00078e020a */
[----:B------:R-:W-:-:S05]  /*0f60*/  LEA R7, R7, R0, 0x1 ;  /* 0x0000000007077211 */ /* 0x000fca00078e08ff */
[----:B------:R-:W-:-:S05]  /*0f70*/  IMAD R2, R7, 0x7, R2 ;  /* 0x0000000707027824 */ /* 0x000fca00078e0202 */
[----:B------:R-:W-:Y:S01]  /*0f80*/  SHF.L.U32 R2, R2, 0x1, RZ ;  /* 0x0000000102027819 */ /* 0x000fe200000006ff */
[--C-:B--2---:R-:W-:Y:S01]  /*0f90*/  FADD R27, R27, R6.reuse ;  /* 0x000000061b1b7221 */ /* 0x104fe20000000000 */
[----:B------:R-:W-:Y:S01]  /*0fa0*/  FADD R6, R26, R6 ;  /* 0x000000061a067221 */ /* 0x000fe20000000000 */
[--C-:B---3--:R-:W-:Y:S01]  /*0fb0*/  FADD R29, R29, R3.reuse ;  /* 0x000000031d1d7221 */ /* 0x108fe20000000000 */
[----:B------:R-:W-:Y:S01]  /*0fc0*/  FADD R28, R28, R3 ;  /* 0x000000031c1c7221 */ /* 0x000fe20000000000 */
[----:B------:R-:W-:Y:S01]  /*0fd0*/  IMAD.WIDE R2, R2, R9, c[0x0][0x160] ;  /* 0x0000580002027625 */ /* 0x000fe200078e0209 */
[----:B------:R-:W-:Y:S02]  /*0fe0*/  FMNMX R27, RZ, R27, !PT ;  /* 0x0000001bff1b7209 */ /* 0x000fe40007800000 */
[----:B------:R-:W-:Y:S02]  /*0ff0*/  FMNMX R29, RZ, R29, !PT ;  /* 0x0000001dff1d7209 */ /* 0x000fe40007800000 */
[----:B------:R-:W-:-:S02]  /*1000*/  FMNMX R5, RZ, R28, !PT ;  /* 0x0000001cff057209 */ /* 0x000fc40007800000 */
[----:B------:R-:W-:Y:S01]  /*1010*/  FMNMX R7, RZ, R6, !PT ;  /* 0x00000006ff077209 */ /* 0x000fe20007800000 */
[----:B------:R-:W-:Y:S04]  /*1020*/  STG.E [R2.64], R29 ;  /* 0x0000001d02007986 */ /* 0x000fe8000c101904 */
[----:B------:R-:W-:Y:S04]  /*1030*/  STG.E [R2.64+0x4], R5 ;  /* 0x0000040502007986 */ /* 0x000fe8000c101904 */
[----:B------:R-:W-:Y:S04]  /*1040*/  STG.E [R2.64+0x310], R27 ;  /* 0x0003101b02007986 */ /* 0x000fe8000c101904 */
[----:B------:R-:W-:Y:S01]  /*1050*/  STG.E [R2.64+0x314], R7 ;  /* 0x0003140702007986 */ /* 0x000fe2000c101904 */
[----:B------:R-:W-:Y:S05]  /*1060*/  EXIT ;  /* 0x000000000000794d */ /* 0x000fea0003800000 */
.L_x_47:
        /* <DEDUP_REMOVED lines=9> */
.L_x_100:


//--------------------- .text.tvmgen_default_fused_nn_conv2d_add_nn_relu_3_kernel --------------------------
	.section	.text.tvmgen_default_fused_nn_conv2d_add_nn_relu_3_kernel,"ax",@progbits
	.sectionflags	@"SHF_BARRIERS=1"
	.sectioninfo	@"SHI_REGISTERS=40"
	.align	128
        .global         tvmgen_default_fused_nn_conv2d_add_nn_relu_3_kernel
        .type           tvmgen_default_fused_nn_conv2d_add_nn_relu_3_kernel,@function
        .size           tvmgen_default_fused_nn_conv2d_add_nn_relu_3_kernel,(.L_x_101 - tvmgen_default_fused_nn_conv2d_add_nn_relu_3_kernel)
        .other          tvmgen_default_fused_nn_conv2d_add_nn_relu_3_kernel,@"STO_CUDA_ENTRY STV_DEFAULT"
tvmgen_default_fused_nn_conv2d_add_nn_relu_3_kernel:
.text.tvmgen_default_fused_nn_conv2d_add_nn_relu_3_kernel:
[----:B------:R-:W-:Y:S02]  /*0000*/  MOV R1, c[0x0][0x28] ;  /* 0x00000a0000017a02 */ /* 0x000fe40000000f00 */
[----:B------:R-:W0:Y:S01]  /*0010*/  S2R R36, SR_TID.X ;  /* 0x0000000000247919 */ /* 0x000e220000002100 */
[----:B------:R-:W-:Y:S01]  /*0020*/  MOV R34, RZ ;  /* 0x000000ff00227202 */ /* 0x000fe20000000f00 */
[----:B------:R-:W-:Y:S01]  /*0030*/  ULDC.64 UR4, c[0x0][0x118] ;  /* 0x0000460000047ab9 */ /* 0x000fe20000000a00 */
[----:B------:R-:W-:Y:S01]  /*0040*/  MOV R8, RZ ;  /* 0x000000ff00087202 */ /* 0x000fe20000000f00 */
[----:B------:R-:W1:Y:S01]  /*0050*/  S2R R5, SR_TID.Z ;  /* 0x0000000000057919 */ /* 0x000e620000002300 */
[----:B------:R-:W-:Y:S02]  /*0060*/  MOV R4, RZ ;  /* 0x000000ff00047202 */ /* 0x000fe40000000f00 */
[----:B------:R-:W-:Y:S01]  /*0070*/  MOV R12, RZ ;  /* 0x000000ff000c7202 */ /* 0x000fe20000000f00 */
[----:B------:R-:W2:Y:S01]  /*0080*/  S2R R14, SR_CTAID.Z ;  /* 0x00000000000e7919 */ /* 0x000ea20000002700 */
[----:B------:R-:W-:-:S03]  /*0090*/  MOV R32, RZ ;  /* 0x000000ff00207202 */ /* 0x000fc60000000f00 */
[----:B------:R-:W3:Y:S01]  /*00a0*/  S2R R37, SR_CTAID.Y ;  /* 0x0000000000257919 */ /* 0x000ee20000002600 */
[C---:B0-----:R-:W-:Y:S02]  /*00b0*/  SHF.L.U32 R35, R36.reuse, 0x1, RZ ;  /* 0x0000000124237819 */ /* 0x041fe400000006ff */
[----:B------:R-:W-:Y:S02]  /*00c0*/  ISETP.GE.AND P0, PT, R36, 0x6, PT ;  /* 0x000000062400780c */ /* 0x000fe40003f06270 */
[C---:B------:R-:W-:Y:S01]  /*00d0*/  IADD3 R2, R35.reuse, 0x1, RZ ;  /* 0x0000000123027810 */ /* 0x040fe20007ffe0ff */
[----:B------:R-:W-:-:S04]  /*00e0*/  IMAD.HI R0, R35, 0x55555556, RZ ;  /* 0x5555555623007827 */ /* 0x000fc800078e02ff */
[----:B-1----:R-:W-:Y:S01]  /*00f0*/  IMAD R35, R5, 0xc, R35 ;  /* 0x0000000c05237824 */ /* 0x002fe200078e0223 */
[----:B------:R-:W-:Y:S01]  /*0100*/  LEA.HI R13, R0, R0, RZ, 0x1 ;  /* 0x00000000000d7211 */ /* 0x000fe200078f08ff */
[----:B------:R-:W-:-:S03]  /*0110*/  IMAD.HI R2, R2, 0x55555556, RZ ;  /* 0x5555555602027827 */ /* 0x000fc600078e02ff */
[----:B------:R-:W-:Y:S01]  /*0120*/  LEA R9, R5, R13, 0x2 ;  /* 0x0000000d05097211 */ /* 0x000fe200078e10ff */
[C---:B------:R-:W-:Y:S01]  /*0130*/  IMAD.HI R6, R35.reuse, -0x77777777, R34 ;  /* 0x8888888923067827 */ /* 0x040fe200078e0222 */
[----:B------:R-:W-:Y:S02]  /*0140*/  LEA.HI R19, R2, R2, RZ, 0x1 ;  /* 0x0000000202137211 */ /* 0x000fe400078f08ff */
[----:B------:R-:W-:Y:S01]  /*0150*/  IADD3 R3, R35, 0x1, RZ ;  /* 0x0000000123037810 */ /* 0x000fe20007ffe0ff */
[----:B------:R-:W-:Y:S01]  /*0160*/  IMAD.HI R0, R9, -0x77777777, R8 ;  /* 0x8888888909007827 */ /* 0x000fe200078e0208 */
[----:B------:R-:W-:Y:S02]  /*0170*/  MOV R2, RZ ;  /* 0x000000ff00027202 */ /* 0x000fe40000000f00 */
[----:B------:R-:W-:Y:S01]  /*0180*/  SHF.R.U32.HI R17, RZ, 0x1f, R6 ;  /* 0x0000001fff117819 */ /* 0x000fe20000011606 */
[----:B------:R-:W-:Y:S01]  /*0190*/  IMAD.HI R11, R5, -0x77777777, R4 ;  /* 0x88888889050b7827 */ /* 0x000fe200078e0204 */
[----:B------:R-:W-:-:S02]  /*01a0*/  SHF.R.U32.HI R15, RZ, 0x1f, R0 ;  /* 0x0000001fff0f7819 */ /* 0x000fc40000011600 */
[----:B------:R-:W-:Y:S01]  /*01b0*/  LEA R7, R5, R19, 0x2 ;  /* 0x0000001305077211 */ /* 0x000fe200078e10ff */
[----:B------:R-:W-:Y:S01]  /*01c0*/  IMAD.HI R10, R3, -0x77777777, R2 ;  /* 0x88888889030a7827 */ /* 0x000fe200078e0202 */
[----:B------:R-:W-:Y:S02]  /*01d0*/  LEA.HI.SX32 R2, R6, R17, 0x1d ;  /* 0x0000001106027211 */ /* 0x000fe400078feaff */
[----:B------:R-:W-:Y:S02]  /*01e0*/  MOV R6, RZ ;  /* 0x000000ff00067202 */ /* 0x000fe40000000f00 */
[----:B------:R-:W-:Y:S02]  /*01f0*/  SHF.R.U32.HI R8, RZ, 0x1f, R11 ;  /* 0x0000001fff087819 */ /* 0x000fe4000001160b */
[----:B------:R-:W-:Y:S01]  /*0200*/  LEA.HI.SX32 R15, R0, R15, 0x1d ;  /* 0x0000000f000f7211 */ /* 0x000fe200078feaff */
[----:B------:R-:W-:Y:S01]  /*0210*/  IMAD.HI R0, R7, -0x77777777, R6 ;  /* 0x8888888907007827 */ /* 0x000fe200078e0206 */
[----:B------:R-:W-:-:S02]  /*0220*/  LEA.HI.SX32 R11, R11, R8, 0x1d ;  /* 0x000000080b0b7211 */ /* 0x000fc400078feaff */
[----:B------:R-:W-:Y:S01]  /*0230*/  SHF.R.U32.HI R21, RZ, 0x1f, R10 ;  /* 0x0000001fff157819 */ /* 0x000fe2000001160a */
[----:B------:R-:W-:Y:S01]  /*0240*/  IMAD R15, R15, -0xf, R9 ;  /* 0xfffffff10f0f7824 */ /* 0x000fe200078e0209 */
[----:B------:R-:W-:Y:S01]  /*0250*/  SHF.R.U32.HI R17, RZ, 0x1f, R0 ;  /* 0x0000001fff117819 */ /* 0x000fe20000011600 */
[----:B------:R-:W-:Y:S01]  /*0260*/  IMAD R8, R11, -0xf, R5 ;  /* 0xfffffff10b087824 */ /* 0x000fe200078e0205 */
[----:B------:R-:W-:Y:S01]  /*0270*/  LEA.HI.SX32 R21, R10, R21, 0x1d ;  /* 0x000000150a157211 */ /* 0x000fe200078feaff */
[----:B------:R-:W-:Y:S01]  /*0280*/  IMAD.HI R15, R15, 0x66666667, RZ ;  /* 0x666666670f0f7827 */ /* 0x000fe200078e02ff */
[----:B------:R-:W-:Y:S02]  /*0290*/  LEA.HI.SX32 R17, R0, R17, 0x1d ;  /* 0x0000001100117211 */ /* 0x000fe400078feaff */
[C---:B------:R-:W-:Y:S01]  /*02a0*/  LEA R13, R8.reuse, R13, 0x2 ;  /* 0x0000000d080d7211 */ /* 0x040fe200078e10ff */
[----:B------:R-:W-:Y:S01]  /*02b0*/  IMAD R21, R21, -0xf, R3 ;  /* 0xfffffff115157824 */ /* 0x000fe200078e0203 */
[----:B------:R-:W-:Y:S01]  /*02c0*/  LEA R9, R8, R19, 0x2 ;  /* 0x0000001308097211 */ /* 0x000fe200078e10ff */
[----:B------:R-:W-:Y:S01]  /*02d0*/  IMAD R17, R17, -0xf, R7 ;  /* 0xfffffff111117824 */ /* 0x000fe200078e0207 */
[----:B------:R-:W-:Y:S01]  /*02e0*/  SHF.R.S32.HI R0, RZ, 0x1, R15 ;  /* 0x00000001ff007819 */ /* 0x000fe2000001140f */
[----:B------:R-:W-:Y:S01]  /*02f0*/  IMAD.HI R12, R13, -0x77777777, R12 ;  /* 0x888888890d0c7827 */ /* 0x000fe200078e020c */
[----:B------:R-:W-:-:S02]  /*0300*/  MOV R8, RZ ;  /* 0x000000ff00087202 */ /* 0x000fc40000000f00 */
[----:B------:R-:W-:Y:S01]  /*0310*/  LEA.HI R0, R15, R0, RZ, 0x1 ;  /* 0x000000000f007211 */ /* 0x000fe200078f08ff */
[----:B------:R-:W-:Y:S01]  /*0320*/  IMAD R7, R2, -0xf, R35 ;  /* 0xfffffff102077824 */ /* 0x000fe200078e0223 */
[----:B------:R-:W-:Y:S01]  /*0330*/  SHF.R.U32.HI R13, RZ, 0x1f, R12 ;  /* 0x0000001fff0d7819 */ /* 0x000fe2000001160c */
[----:B------:R-:W-:Y:S01]  /*0340*/  IMAD.HI R17, R17, 0x66666667, RZ ;  /* 0x6666666711117827 */ /* 0x000fe200078e02ff */
[----:B------:R-:W-:Y:S02]  /*0350*/  ISETP.GE.AND P2, PT, R21, 0x1, PT ;  /* 0x000000011500780c */ /* 0x000fe40003f46270 */
[----:B------:R-:W-:Y:S01]  /*0360*/  LEA.HI.SX32 R13, R12, R13, 0x1d ;  /* 0x0000000d0c0d7211 */ /* 0x000fe200078feaff */
[----:B------:R-:W-:Y:S01]  /*0370*/  IMAD.HI R9, R9, -0x77777777, R8 ;  /* 0x8888888909097827 */ /* 0x000fe200078e0208 */
[----:B------:R-:W-:Y:S02]  /*0380*/  SHF.R.S32.HI R6, RZ, 0x1, R17 ;  /* 0x00000001ff067819 */ /* 0x000fe40000011411 */
[----:B------:R-:W-:Y:S01]  /*0390*/  ISETP.GE.AND P1, PT, R7, 0x1, PT ;  /* 0x000000010700780c */ /* 0x000fe20003f26270 */
[----:B------:R-:W-:Y:S01]  /*03a0*/  IMAD R8, R0, 0xe, R7 ;  /* 0x0000000e00087824 */ /* 0x000fe200078e0207 */
[----:B------:R-:W-:Y:S01]  /*03b0*/  SHF.R.U32.HI R10, RZ, 0x1f, R9 ;  /* 0x0000001fff0a7819 */ /* 0x000fe20000011609 */
[----:B------:R-:W-:Y:S01]  /*03c0*/  IMAD.HI R2, R36, 0x2aaaaaab, RZ ;  /* 0x2aaaaaab24027827 */ /* 0x000fe200078e02ff */
[----:B---3--:R-:W-:-:S02]  /*03d0*/  LEA R0, R37, R0, 0x1 ;  /* 0x0000000025007211 */ /* 0x008fc400078e08ff */
[----:B------:R-:W-:Y:S01]  /*03e0*/  LEA.HI.SX32 R10, R9, R10, 0x1d ;  /* 0x0000000a090a7211 */ /* 0x000fe200078feaff */
[----:B------:R-:W-:Y:S01]  /*03f0*/  IMAD R12, R11, 0xc400, R8 ;  /* 0x0000c4000b0c7824 */ /* 0x000fe200078e0208 */
[----:B------:R-:W-:Y:S02]  /*0400*/  LEA.HI R8, R17, R6, RZ, 0x1 ;  /* 0x0000000611087211 */ /* 0x000fe400078f08ff */
[-C--:B--2---:R-:W-:Y:S01]  /*0410*/  LEA R9, R14, R5.reuse, 0x4 ;  /* 0x000000050e097211 */ /* 0x084fe200078e20ff */
[----:B------:R-:W-:Y:S01]  /*0420*/  IMAD R12, R13, 0xc4, R12 ;  /* 0x000000c40d0c7824 */ /* 0x000fe200078e020c */
[----:B------:R-:W-:Y:S01]  /*0430*/  LEA.HI R3, R2, R2, RZ, 0x1 ;  /* 0x0000000202037211 */ /* 0x000fe200078f08ff */
[----:B------:R-:W-:Y:S01]  /*0440*/  IMAD R2, R8, 0xe, R21 ;  /* 0x0000000e08027824 */ /* 0x000fe200078e0215 */
[----:B------:R-:W-:Y:S01]  /*0450*/  MOV R13, 0x4 ;  /* 0x00000004000d7802 */ /* 0x000fe20000000f00 */
[----:B------:R-:W-:Y:S01]  /*0460*/  IMAD R9, R9, 0x180, R36 ;  /* 0x0000018009097824 */ /* 0x000fe200078e0224 */
[----:B------:R-:W-:Y:S01]  /*0470*/  IADD3 R3, R3, R5, RZ ;  /* 0x0000000503037210 */ /* 0x000fe20007ffe0ff */
[----:B------:R-:W-:Y:S01]  /*0480*/  IMAD R11, R11, 0xc400, R2 ;  /* 0x0000c4000b0b7824 */ /* 0x000fe200078e0202 */
[----:B------:R-:W-:Y:S01]  /*0490*/  ISETP.LT.OR P1, PT, R0, 0x1, !P1 ;  /* 0x000000010000780c */ /* 0x000fe20004f21670 */
[----:B------:R-:W-:Y:S01]  /*04a0*/  IMAD R2, R9, 0x6, RZ ;  /* 0x0000000609027824 */ /* 0x000fe200078e02ff */
[----:B------:R-:W-:Y:S01]  /*04b0*/  ISETP.LT.AND P3, PT, R3, 0xf, !P0 ;  /* 0x0000000f0300780c */ /* 0x000fe20004761270 */
[----:B------:R-:W-:Y:S01]  /*04c0*/  IMAD R12, R37, 0x1c, R12 ;  /* 0x0000001c250c7824 */ /* 0x000fe200078e020c */
[----:B------:R-:W-:Y:S01]  /*04d0*/  ISETP.LT.AND P0, PT, R3, 0x10, !P0 ;  /* 0x000000100300780c */ /* 0x000fe20004701270 */
[----:B------:R-:W-:Y:S01]  /*04e0*/  IMAD R10, R10, 0xc4, R11 ;  /* 0x000000c40a0a7824 */ /* 0x000fe200078e020b */
[----:B------:R-:W-:Y:S01]  /*04f0*/  MOV R19, RZ ;  /* 0x000000ff00137202 */ /* 0x000fe20000000f00 */
[----:B------:R-:W-:Y:S01]  /*0500*/  IMAD.WIDE R2, R2, R13, c[0x0][0x170] ;  /* 0x00005c0002027625 */ /* 0x000fe200078e020d */
[----:B------:R-:W-:-:S03]  /*0510*/  IADD3 R9, R12, -0xf, RZ ;  /* 0xfffffff10c097810 */ /* 0x000fc60007ffe0ff */
[C---:B------:R-:W-:Y:S01]  /*0520*/  IMAD R10, R37.reuse, 0x1c, R10 ;  /* 0x0000001c250a7824 */ /* 0x040fe200078e020a */
[----:B------:R-:W-:Y:S02]  /*0530*/  IADD3 R6, P4, R2, 0x4, RZ ;  /* 0x0000000402067810 */ /* 0x000fe40007f9e0ff */
[----:B------:R-:W-:Y:S01]  /*0540*/  LEA R2, R37, R8, 0x1 ;  /* 0x0000000825027211 */ /* 0x000fe200078e08ff */
[----:B------:R-:W-:Y:S01]  /*0550*/  IMAD.WIDE R8, R9, R13, c[0x0][0x168] ;  /* 0x00005a0009087625 */ /* 0x000fe200078e020d */
[----:B------:R-:W-:Y:S02]  /*0560*/  IADD3 R10, R10, -0xf, RZ ;  /* 0xfffffff10a0a7810 */ /* 0x000fe40007ffe0ff */
[----:B------:R-:W-:Y:S02]  /*0570*/  IADD3.X R7, RZ, R3, RZ, P4, !PT ;  /* 0x00000003ff077210 */ /* 0x000fe400027fe4ff */
[----:B------:R-:W-:Y:S01]  /*0580*/  MOV R0, R9 ;  /* 0x0000000900007202 */ /* 0x000fe20000000f00 */
[----:B------:R-:W-:Y:S01]  /*0590*/  IMAD.WIDE R10, R10, R13, c[0x0][0x168] ;  /* 0x00005a000a0a7625 */ /* 0x000fe200078e020d */
[----:B------:R-:W-:-:S02]  /*05a0*/  MOV R9, 0x90 ;  /* 0x0000009000097802 */ /* 0x000fc40000000f00 */
[----:B------:R-:W-:Y:S02]  /*05b0*/  ISETP.LT.OR P2, PT, R2, 0x1, !P2 ;  /* 0x000000010200780c */ /* 0x000fe40005741670 */
[----:B------:R-:W-:Y:S01]  /*05c0*/  MOV R3, R8 ;  /* 0x0000000800037202 */ /* 0x000fe20000000f00 */
[----:B------:R-:W-:Y:S01]  /*05d0*/  IMAD R2, R5, R9, 0x2d0 ;  /* 0x000002d005027424 */ /* 0x000fe200078e0209 */
[----:B------:R-:W-:Y:S02]  /*05e0*/  MOV R21, R10 ;  /* 0x0000000a00157202 */ /* 0x000fe40000000f00 */
[----:B------:R-:W-:Y:S02]  /*05f0*/  MOV R20, R11 ;  /* 0x0000000b00147202 */ /* 0x000fe40000000f00 */
.L_x_50:
[----:B------:R0:W5:Y:S04]  /*0600*/  @P0 LDG.E.CONSTANT R16, [R6.64+-0x4] ;  /* 0xfffffc0406100981 */ /* 0x000168000c1e9900 */
[----:B------:R0:W5:Y:S04]  /*0610*/  @P0 LDG.E.CONSTANT R17, [R6.64] ;  /* 0x0000000406110981 */ /* 0x000168000c1e9900 */
[----:B------:R0:W5:Y:S04]  /*0620*/  @P0 LDG.E.CONSTANT R30, [R6.64+0x4] ;  /* 0x00000404061e0981 */ /* 0x000168000c1e9900 */
[----:B------:R0:W5:Y:S04]  /*0630*/  @P0 LDG.E.CONSTANT R31, [R6.64+0x8] ;  /* 0x00000804061f0981 */ /* 0x000168000c1e9900 */
[----:B------:R0:W5:Y:S04]  /*0640*/  @P0 LDG.E.CONSTANT R26, [R6.64+0xc] ;  /* 0x00000c04061a0981 */ /* 0x000168000c1e9900 */
[----:B------:R0:W5:Y:S01]  /*0650*/  @P0 LDG.E.CONSTANT R27, [R6.64+0x10] ;  /* 0x00001004061b0981 */ /* 0x000162000c1e9900 */
[----:B------:R-:W-:Y:S01]  /*0660*/  @P0 IMAD R18, R5, 0x6, R36 ;  /* 0x0000000605120824 */ /* 0x000fe200078e0224 */
[----:B------:R-:W-:Y:S03]  /*0670*/  BSSY B0, `(.L_x_48) ;  /* 0x000000e000007945 */ /* 0x000fe60003800000 */
[----:B------:R-:W-:Y:S01]  /*0680*/  @P0 IMAD R18, R18, 0x6, RZ ;  /* 0x0000000612120824 */ /* 0x000fe200078e02ff */
[----:B------:R-:W-:Y:S06]  /*0690*/  BAR.SYNC.DEFER_BLOCKING 0x0 ;  /* 0x0000000000007b1d */ /* 0x000fec0000010000 */
[----:B------:R-:W-:Y:S05]  /*06a0*/  @!P3 BRA `(.L_x_49) ;  /* 0x000000a00000b947 */ /* 0x000fea0003800000 */
[----:B0-----:R-:W-:Y:S02]  /*06b0*/  MOV R14, RZ ;  /* 0x000000ff000e7202 */ /* 0x001fe40000000f00 */
[----:B------:R-:W-:-:S02]  /*06c0*/  MOV R12, RZ ;  /* 0x000000ff000c7202 */ /* 0x000fc40000000f00 */
[----:B------:R-:W-:Y:S02]  /*06d0*/  @!P1 MOV R8, R3 ;  /* 0x0000000300089202 */ /* 0x000fe40000000f00 */
[----:B------:R-:W-:Y:S02]  /*06e0*/  @!P1 MOV R9, R0 ;  /* 0x0000000000099202 */ /* 0x000fe40000000f00 */
[----:B------:R-:W-:Y:S02]  /*06f0*/  @!P2 MOV R10, R21 ;  /* 0x00000015000aa202 */ /* 0x000fe40000000f00 */
[----:B------:R-:W-:Y:S01]  /*0700*/  @!P2 MOV R11, R20 ;  /* 0x00000014000ba202 */ /* 0x000fe20000000f00 */
[----:B------:R-:W2:Y:S04]  /*0710*/  @!P1 LDG.E.CONSTANT R14, [R8.64] ;  /* 0x00000004080e9981 */ /* 0x000ea8000c1e9900 */
[----:B------:R-:W3:Y:S04]  /*0720*/  @!P2 LDG.E.CONSTANT R12, [R10.64] ;  /* 0x000000040a0ca981 */ /* 0x000ee8000c1e9900 */
[----:B--2---:R0:W-:Y:S04]  /*0730*/  STS [R35.X4], R14 ;  /* 0x0000000e23007388 */ /* 0x0041e80000004800 */
[----:B---3--:R0:W-:Y:S02]  /*0740*/  STS [R35.X4+0x4], R12 ;  /* 0x0000040c23007388 */ /* 0x0081e40000004800 */
.L_x_49:
[----:B0-----:R-:W-:Y:S05]  /*0750*/  BSYNC B0 ;  /* 0x0000000000007941 */ /* 0x001fea0003800000 */
.L_x_48:
[----:B-----5:R-:W-:Y:S01]  /*0760*/  @P0 STS.64 [R18.X4+0x2d0], R16 ;  /* 0x0002d01012000388 */ /* 0x020fe20000004a00 */
[----:B------:R-:W-:Y:S01]  /*0770*/  WARPSYNC 0xffffffff ;  /* 0xffffffff00007948 */ /* 0x000fe20003800000 */
[----:B------:R-:W-:-:S02]  /*0780*/  IADD3 R32, R32, 0x1, RZ ;  /* 0x0000000120207810 */ /* 0x000fc40007ffe0ff */
[----:B------:R-:W-:Y:S01]  /*0790*/  @P0 STS.64 [R18.X4+0x2d8], R30 ;  /* 0x0002d81e12000388 */ /* 0x000fe20000004a00 */
[----:B------:R-:W-:Y:S02]  /*07a0*/  IADD3 R3, P6, R3, 0xc40, RZ ;  /* 0x00000c4003037810 */ /* 0x000fe40007fde0ff */
[----:B------:R-:W-:Y:S01]  /*07b0*/  ISETP.NE.AND P4, PT, R32, 0x40, PT ;  /* 0x000000402000780c */ /* 0x000fe20003f85270 */
[----:B------:R-:W-:Y:S01]  /*07c0*/  @P0 STS.64 [R18.X4+0x2e0], R26 ;  /* 0x0002e01a12000388 */ /* 0x000fe20000004a00 */
[----:B------:R-:W-:-:S03]  /*07d0*/  IADD3.X R0, RZ, R0, RZ, P6, !PT ;  /* 0x00000000ff007210 */ /* 0x000fc600037fe4ff */
[----:B------:R-:W-:Y:S01]  /*07e0*/  BAR.SYNC.DEFER_BLOCKING 0x0 ;  /* 0x0000000000007b1d */ /* 0x000fe20000010000 */
[----:B------:R-:W-:Y:S02]  /*07f0*/  IADD3 R6, P5, R6, 0x90, RZ ;  /* 0x0000009006067810 */ /* 0x000fe40007fbe0ff */
[----:B------:R-:W-:Y:S02]  /*0800*/  IADD3 R21, P6, R21, 0xc40, RZ ;  /* 0x00000c4015157810 */ /* 0x000fe40007fde0ff */
[----:B------:R-:W-:Y:S02]  /*0810*/  IADD3.X R7, RZ, R7, RZ, P5, !PT ;  /* 0x00000007ff077210 */ /* 0x000fe40002ffe4ff */
[----:B------:R-:W-:Y:S01]  /*0820*/  IADD3.X R20, RZ, R20, RZ, P6, !PT ;  /* 0x00000014ff147210 */ /* 0x000fe200037fe4ff */
[----:B------:R-:W-:Y:S04]  /*0830*/  LDS.64 R24, [R36.X8] ;  /* 0x0000000024187984 */ /* 0x000fe80000008a00 */
[----:B------:R-:W0:Y:S04]  /*0840*/  LDS.128 R12, [R2] ;  /* 0x00000000020c7984 */ /* 0x000e280000000c00 */
[----:B------:R-:W1:Y:S04]  /*0850*/  LDS R27, [R36.X8+0x8] ;  /* 0x00000800241b7984 */ /* 0x000e680000008800 */
[----:B------:R-:W2:Y:S04]  /*0860*/  LDS R26, [R36.X8+0x3c] ;  /* 0x00003c00241a7984 */ /* 0x000ea80000008800 */
[----:B------:R-:W-:Y:S04]  /*0870*/  LDS.64 R22, [R36.X8+0x40] ;  /* 0x0000400024167984 */ /* 0x000fe80000008a00 */
[----:B------:R-:W3:Y:S04]  /*0880*/  LDS.128 R8, [R2+0x10] ;  /* 0x0000100002087984 */ /* 0x000ee80000000c00 */
[----:B------:R-:W4:Y:S04]  /*0890*/  LDS.64 R28, [R36.X8+0x78] ;  /* 0x00007800241c7984 */ /* 0x000f280000008a00 */
[----:B------:R-:W-:Y:S04]  /*08a0*/  LDS R34, [R36.X8+0x80] ;  /* 0x0000800024227984 */ /* 0x000fe80000008800 */
[----:B------:R-:W-:Y:S04]  /*08b0*/  LDS R33, [R36.X8+0xb4] ;  /* 0x0000b40024217984 */ /* 0x000fe80000008800 */
[----:B------:R-:W-:Y:S04]  /*08c0*/  LDS R30, [R36.X8+0xf8] ;  /* 0x0000f800241e7984 */ /* 0x000fe80000008800 */
[----:B------:R-:W-:Y:S01]  /*08d0*/  LDS R31, [R36.X8+0x12c] ;  /* 0x00012c00241f7984 */ /* 0x000fe20000008800 */
[----:B0-----:R-:W-:-:S03]  /*08e0*/  FFMA R12, R12, R24, R19 ;  /* 0x000000180c0c7223 */ /* 0x001fc60000000013 */
[----:B------:R-:W0:Y:S01]  /*08f0*/  LDS.128 R16, [R2+0x20] ;  /* 0x0000200002107984 */ /* 0x000e220000000c00 */
[----:B------:R-:W-:-:S03]  /*0900*/  FFMA R12, R13, R25, R12 ;  /* 0x000000190d0c7223 */ /* 0x000fc6000000000c */
[----:B------:R-:W0:Y:S01]  /*0910*/  LDS.64 R24, [R36.X8+0xb8] ;  /* 0x0000b80024187984 */ /* 0x000e220000008a00 */
[----:B-1----:R-:W-:-:S04]  /*0920*/  FFMA R27, R27, R14, R12 ;  /* 0x0000000e1b1b7223 */ /* 0x002fc8000000000c */
[----:B--2---:R-:W-:Y:S02]  /*0930*/  FFMA R15, R26, R15, R27 ;  /* 0x0000000f1a0f7223 */ /* 0x004fe4000000001b */
[----:B------:R-:W-:Y:S02]  /*0940*/  LDS.64 R26, [R36.X8+0xf0] ;  /* 0x0000f000241a7984 */ /* 0x000fe40000008a00 */
[----:B---3--:R-:W-:Y:S02]  /*0950*/  FFMA R8, R8, R22, R15 ;  /* 0x0000001608087223 */ /* 0x008fe4000000000f */
[----:B------:R-:W1:Y:S02]  /*0960*/  LDS.128 R12, [R2+0x30] ;  /* 0x00003000020c7984 */ /* 0x000e640000000c00 */
[----:B------:R-:W-:Y:S02]  /*0970*/  FFMA R9, R9, R23, R8 ;  /* 0x0000001709097223 */ /* 0x000fe40000000008 */
[----:B------:R-:W-:Y:S02]  /*0980*/  LDS.64 R22, [R36.X8+0x130] ;  /* 0x0001300024167984 */ /* 0x000fe40000008a00 */
[----:B----4-:R-:W-:-:S04]  /*0990*/  FFMA R10, R28, R10, R9 ;  /* 0x0000000a1c0a7223 */ /* 0x010fc80000000009 */
[----:B------:R-:W-:Y:S02]  /*09a0*/  FFMA R11, R11, R29, R10 ;  /* 0x0000001d0b0b7223 */ /* 0x000fe4000000000a */
[----:B------:R-:W-:Y:S02]  /*09b0*/  LDS.64 R28, [R36.X8+0x168] ;  /* 0x00016800241c7984 */ /* 0x000fe40000008a00 */
[----:B0-----:R-:W-:Y:S02]  /*09c0*/  FFMA R16, R16, R34, R11 ;  /* 0x0000002210107223 */ /* 0x001fe4000000000b */
[----:B------:R-:W0:Y:S02]  /*09d0*/  LDS.128 R8, [R2+0x40] ;  /* 0x0000400002087984 */ /* 0x000e240000000c00 */
[----:B------:R-:W-:Y:S02]  /*09e0*/  FFMA R17, R33, R17, R16 ;  /* 0x0000001121117223 */ /* 0x000fe40000000010 */
[----:B------:R-:W-:Y:S02]  /*09f0*/  LDS R34, [R36.X8+0x170] ;  /* 0x0001700024227984 */ /* 0x000fe40000008800 */
[----:B------:R-:W-:-:S02]  /*0a00*/  FFMA R18, R24, R18, R17 ;  /* 0x0000001218127223 */ /* 0x000fc40000000011 */
[----:B------:R-:W-:Y:S02]  /*0a10*/  LDS R33, [R36.X8+0x1a4] ;  /* 0x0001a40024217984 */ /* 0x000fe40000008800 */
[----:B------:R-:W-:Y:S02]  /*0a20*/  FFMA R19, R19, R25, R18 ;  /* 0x0000001913137223 */ /* 0x000fe40000000012 */
[----:B------:R-:W-:Y:S02]  /*0a30*/  LDS.64 R24, [R36.X8+0x1a8] ;  /* 0x0001a80024187984 */ /* 0x000fe40000008a00 */
[----:B-1----:R-:W-:Y:S02]  /*0a40*/  FFMA R12, R12, R26, R19 ;  /* 0x0000001a0c0c7223 */ /* 0x002fe40000000013 */
[----:B------:R-:W1:Y:S02]  /*0a50*/  LDS.128 R16, [R2+0x50] ;  /* 0x0000500002107984 */ /* 0x000e640000000c00 */
[----:B------:R-:W-:-:S02]  /*0a60*/  FFMA R13, R13, R27, R12 ;  /* 0x0000001b0d0d7223 */ /* 0x000fc4000000000c */
[----:B------:R-:W-:Y:S02]  /*0a70*/  LDS.64 R26, [R36.X8+0x1e0] ;  /* 0x0001e000241a7984 */ /* 0x000fe40000008a00 */
[----:B------:R-:W-:-:S04]  /*0a80*/  FFMA R14, R30, R14, R13 ;  /* 0x0000000e1e0e7223 */ /* 0x000fc8000000000d */
[----:B------:R-:W-:-:S04]  /*0a90*/  FFMA R15, R31, R15, R14 ;  /* 0x0000000f1f0f7223 */ /* 0x000fc8000000000e */
[----:B0-----:R-:W-:Y:S02]  /*0aa0*/  FFMA R8, R8, R22, R15 ;  /* 0x0000001608087223 */ /* 0x001fe4000000000f */
[----:B------:R-:W0:Y:S02]  /*0ab0*/  LDS.128 R12, [R2+0x60] ;  /* 0x00006000020c7984 */ /* 0x000e240000000c00 */
[----:B------:R-:W-:Y:S02]  /*0ac0*/  FFMA R9, R9, R23, R8 ;  /* 0x0000001709097223 */ /* 0x000fe40000000008 */
[----:B------:R-:W-:Y:S02]  /*0ad0*/  LDS.64 R22, [R36.X8+0x220] ;  /* 0x0002200024167984 */ /* 0x000fe40000008a00 */
[----:B------:R-:W-:Y:S02]  /*0ae0*/  FFMA R10, R28, R10, R9 ;  /* 0x0000000a1c0a7223 */ /* 0x000fe40000000009 */
[----:B------:R-:W2:Y:S02]  /*0af0*/  LDS R28, [R36.X8+0x1e8] ;  /* 0x0001e800241c7984 */ /* 0x000ea40000008800 */
[----:B------:R-:W-:-:S02]  /*0b00*/  FFMA R11, R11, R29, R10 ;  /* 0x0000001d0b0b7223 */ /* 0x000fc4000000000a */
[----:B------:R-:W3:Y:S02]  /*0b10*/  LDS R29, [R36.X8+0x21c] ;  /* 0x00021c00241d7984 */ /* 0x000ee40000008800 */
[----:B-1----:R-:W-:Y:S02]  /*0b20*/  FFMA R16, R16, R34, R11 ;  /* 0x0000002210107223 */ /* 0x002fe4000000000b */
[----:B------:R-:W1:Y:S02]  /*0b30*/  LDS.128 R8, [R2+0x70] ;  /* 0x0000700002087984 */ /* 0x000e640000000c00 */
[----:B------:R-:W-:-:S04]  /*0b40*/  FFMA R17, R33, R17, R16 ;  /* 0x0000001121117223 */ /* 0x000fc80000000010 */
[----:B------:R-:W-:-:S04]  /*0b50*/  FFMA R18, R24, R18, R17 ;  /* 0x0000001218127223 */ /* 0x000fc80000000011 */
[----:B------:R-:W-:Y:S02]  /*0b60*/  FFMA R19, R19, R25, R18 ;  /* 0x0000001913137223 */ /* 0x000fe40000000012 */
[----:B------:R-:W4:Y:S02]  /*0b70*/  LDS.64 R24, [R36.X8+0x258] ;  /* 0x0002580024187984 */ /* 0x000f240000008a00 */
[----:B0-----:R-:W-:Y:S02]  /*0b80*/  FFMA R12, R12, R26, R19 ;  /* 0x0000001a0c0c7223 */ /* 0x001fe40000000013 */
[----:B------:R-:W-:Y:S02]  /*0b90*/  LDS.128 R16, [R2+0x80] ;  /* 0x0000800002107984 */ /* 0x000fe40000000c00 */
[----:B------:R-:W-:Y:S02]  /*0ba0*/  FFMA R31, R13, R27, R12 ;  /* 0x0000001b0d1f7223 */ /* 0x000fe4000000000c */
[----:B------:R-:W0:Y:S02]  /*0bb0*/  LDS R27, [R36.X8+0x260] ;  /* 0x00026000241b7984 */ /* 0x000e240000008800 */
[----:B--2---:R-:W-:-:S02]  /*0bc0*/  FFMA R14, R28, R14, R31 ;  /* 0x0000000e1c0e7223 */ /* 0x004fc4000000001f */
[----:B------:R-:W2:Y:S02]  /*0bd0*/  LDS R26, [R36.X8+0x294] ;  /* 0x00029400241a7984 */ /* 0x000ea40000008800 */
[----:B---3--:R-:W-:Y:S02]  /*0be0*/  FFMA R15, R29, R15, R14 ;  /* 0x0000000f1d0f7223 */ /* 0x008fe4000000000e */
[----:B------:R-:W3:Y:S02]  /*0bf0*/  LDS.64 R12, [R36.X8+0x298] ;  /* 0x00029800240c7984 */ /* 0x000ee40000008a00 */
[----:B-1----:R-:W-:-:S04]  /*0c00*/  FFMA R8, R8, R22, R15 ;  /* 0x0000001608087223 */ /* 0x002fc8000000000f */
[----:B------:R-:W-:-:S04]  /*0c10*/  FFMA R9, R9, R23, R8 ;  /* 0x0000001709097223 */ /* 0x000fc80000000008 */
[----:B----4-:R-:W-:-:S04]  /*0c20*/  FFMA R10, R24, R10, R9 ;  /* 0x0000000a180a7223 */ /* 0x010fc80000000009 */
[----:B------:R-:W-:-:S04]  /*0c30*/  FFMA R11, R11, R25, R10 ;  /* 0x000000190b0b7223 */ /* 0x000fc8000000000a */
[----:B0-----:R-:W-:-:S04]  /*0c40*/  FFMA R11, R16, R27, R11 ;  /* 0x0000001b100b7223 */ /* 0x001fc8000000000b */
[----:B--2---:R-:W-:-:S04]  /*0c50*/  FFMA R11, R26, R17, R11 ;  /* 0x000000111a0b7223 */ /* 0x004fc8000000000b */
[----:B---3--:R-:W-:-:S04]  /*0c60*/  FFMA R12, R12, R18, R11 ;  /* 0x000000120c0c7223 */ /* 0x008fc8000000000b */
[----:B------:R-:W-:Y:S01]  /*0c70*/  FFMA R19, R19, R13, R12 ;  /* 0x0000000d13137223 */ /* 0x000fe2000000000c */
[----:B------:R-:W-:Y:S05]  /*0c80*/  @P4 BRA `(.L_x_50) ;  /* 0xfffff97000004947 */ /* 0x000fea000383ffff */
[----:B------:R-:W0:Y:S01]  /*0c90*/  S2R R30, SR_CTAID.Z ;  /* 0x00000000001e7919 */ /* 0x000e220000002700 */
[----:B------:R-:W-:Y:S02]  /*0ca0*/  MOV R7, 0x4 ;  /* 0x0000000400077802 */ /* 0x000fe40000000f00 */
[----:B0-----:R-:W-:-:S05]  /*0cb0*/  LEA R2, R30, R5, 0x4 ;  /* 0x000000051e027211 */ /* 0x001fca00078e20ff */
[----:B------:R-:W-:-:S06]  /*0cc0*/  IMAD.WIDE R2, R2, R7, c[0x0][0x178] ;  /* 0x00005e0002027625 */ /* 0x000fcc00078e0207 */
[----:B------:R-:W2:Y:S01]  /*0cd0*/  LDG.E.CONSTANT R2, [R2.64] ;  /* 0x0000000402027981 */ /* 0x000ea2000c1e9900 */
[----:B------:R-:W-:-:S04]  /*0ce0*/  IMAD R4, R5, 0x31, R36 ;  /* 0x0000003105047824 */ /* 0x000fc800078e0224 */
[----:B------:R-:W-:-:S04]  /*0cf0*/  IMAD R4, R30, 0x310, R4 ;  /* 0x000003101e047824 */ /* 0x000fc800078e0204 */
[----:B------:R-:W-:-:S04]  /*0d00*/  IMAD R4, R37, 0x7, R4 ;  /* 0x0000000725047824 */ /* 0x000fc800078e0204 */
[----:B------:R-:W-:Y:S01]  /*0d10*/  IMAD.WIDE R4, R4, R7, c[0x0][0x160] ;  /* 0x0000580004047625 */ /* 0x000fe200078e0207 */
[----:B--2---:R-:W-:-:S05]  /*0d20*/  FADD R19, R19, R2 ;  /* 0x0000000213137221 */ /* 0x004fca0000000000 */
[----:B------:R-:W-:-:S05]  /*0d30*/  FMNMX R19, RZ, R19, !PT ;  /* 0x00000013ff137209 */ /* 0x000fca0007800000 */
[----:B------:R-:W-:Y:S01]  /*0d40*/  STG.E [R4.64], R19 ;  /* 0x0000001304007986 */ /* 0x000fe2000c101904 */
[----:B------:R-:W-:Y:S05]  /*0d50*/  EXIT ;  /* 0x000000000000794d */ /* 0x000fea0003800000 */
.L_x_51:
        /* <DEDUP_REMOVED lines=10> */
.L_x_101:


//--------------------- .text.tvmgen_default_fused_nn_conv2d_add_1_kernel --------------------------
	.section	.text.tvmgen_default_fused_nn_conv2d_add_1_kernel,"ax",@progbits
	.sectionflags	@"SHF_BARRIERS=1"
	.sectioninfo	@"SHI_REGISTERS=39"
	.align	128
        .global         tvmgen_default_fused_nn_conv2d_add_1_kernel
        .type           tvmgen_default_fused_nn_conv2d_add_1_kernel,@function
        .size           tvmgen_default_fused_nn_conv2d_add_1_kernel,(.L_x_102 - tvmgen_default_fused_nn_conv2d_add_1_kernel)
        .other          tvmgen_default_fused_nn_conv2d_add_1_kernel,@"STO_CUDA_ENTRY STV_DEFAULT"
tvmgen_default_fused_nn_conv2d_add_1_kernel:
.text.tvmgen_default_fused_nn_conv2d_add_1_kernel:
[----:B------:R-:W-:Y:S02]  /*0000*/  MOV R1, c[0x0][0x28] ;  /* 0x00000a0000017a02 */ /* 0x000fe40000000f00 */
[----:B------:R-:W0:Y:S01]  /*0010*/  S2R R0, SR_TID.Z ;  /* 0x0000000000007919 */ /* 0x000e220000002300 */
[----:B------:R-:W-:Y:S01]  /*0020*/  MOV R24, 0x4 ;  /* 0x0000000400187802 */ /* 0x000fe20000000f00 */
[----:B------:R-:W-:Y:S01]  /*0030*/  ULDC.64 UR4, c[0x0][0x118] ;  /* 0x0000460000047ab9 */ /* 0x000fe20000000a00 */
[----:B------:R-:W-:Y:S01]  /*0040*/  MOV R19, RZ ;  /* 0x000000ff00137202 */ /* 0x000fe20000000f00 */
[----:B------:R-:W1:Y:S01]  /*0050*/  S2R R21, SR_TID.X ;  /* 0x0000000000157919 */ /* 0x000e620000002100 */
[----:B------:R-:W-:-:S03]  /*0060*/  MOV R15, RZ ;  /* 0x000000ff000f7202 */ /* 0x000fc60000000f00 */
[----:B------:R-:W2:Y:S04]  /*0070*/  S2R R23, SR_CTAID.Z ;  /* 0x0000000000177919 */ /* 0x000ea80000002700 */
[----:B------:R-:W3:Y:S01]  /*0080*/  S2R R22, SR_CTAID.Y ;  /* 0x0000000000167919 */ /* 0x000ee20000002600 */
[C---:B0-----:R-:W-:Y:S01]  /*0090*/  LEA R28, R0.reuse, 0x360, 0x6 ;  /* 0x00000360001c7811 */ /* 0x041fe200078e30ff */
[----:B-1----:R-:W-:Y:S01]  /*00a0*/  IMAD R20, R0, 0xe, R21 ;  /* 0x0000000e00147824 */ /* 0x002fe200078e0215 */
[C---:B------:R-:W-:Y:S02]  /*00b0*/  SHF.L.U32 R7, R21.reuse, 0x1, RZ ;  /* 0x0000000115077819 */ /* 0x040fe400000006ff */
[----:B------:R-:W-:Y:S01]  /*00c0*/  SHF.L.U32 R4, R21, 0x5, RZ ;  /* 0x0000000515047819 */ /* 0x000fe200000006ff */
[----:B------:R-:W-:Y:S01]  /*00d0*/  IMAD.HI R2, R20, 0x4bda12f7, RZ ;  /* 0x4bda12f714027827 */ /* 0x000fe200078e02ff */
[----:B------:R-:W-:-:S02]  /*00e0*/  LOP3.LUT R6, R7, 0x6, RZ, 0xc0, !PT ;  /* 0x0000000607067812 */ /* 0x000fc400078ec0ff */
[----:B------:R-:W-:Y:S02]  /*00f0*/  LOP3.LUT R4, R4, 0xffffff80, RZ, 0xc0, !PT ;  /* 0xffffff8004047812 */ /* 0x000fe400078ec0ff */
[----:B------:R-:W-:Y:S02]  /*0100*/  SHF.R.U32.HI R3, RZ, 0x1f, R2 ;  /* 0x0000001fff037819 */ /* 0x000fe40000011602 */
[----:B--2---:R-:W-:Y:S02]  /*0110*/  LEA R5, R23, R6, 0xc ;  /* 0x0000000617057211 */ /* 0x004fe400078e60ff */
[----:B------:R-:W-:Y:S02]  /*0120*/  LEA.HI.SX32 R3, R2, R3, 0x1d ;  /* 0x0000000302037211 */ /* 0x000fe400078feaff */
[----:B------:R-:W-:Y:S02]  /*0130*/  LEA R5, R0, R5, 0x8 ;  /* 0x0000000500057211 */ /* 0x000fe400078e40ff */
[----:B------:R-:W-:Y:S01]  /*0140*/  LEA.HI.SX32 R6, R21, R0, 0x1d ;  /* 0x0000000015067211 */ /* 0x000fe200078feaff */
[----:B------:R-:W-:Y:S01]  /*0150*/  IMAD R2, R3, -0x1b, R20 ;  /* 0xffffffe503027824 */ /* 0x000fe200078e0214 */
[----:B------:R-:W-:-:S02]  /*0160*/  IADD3 R4, R4, R5, RZ ;  /* 0x0000000504047210 */ /* 0x000fc40007ffe0ff */
[----:B------:R-:W-:Y:S01]  /*0170*/  SHF.R.S32.HI R5, RZ, 0x1, R21 ;  /* 0x00000001ff057819 */ /* 0x000fe20000011415 */
[----:B------:R-:W-:Y:S01]  /*0180*/  IMAD R9, R3, 0x310, R2 ;  /* 0x0000031003097824 */ /* 0x000fe200078e0202 */
[----:B------:R-:W-:Y:S01]  /*0190*/  ISETP.GE.AND P0, PT, R6, 0x10, PT ;  /* 0x000000100600780c */ /* 0x000fe20003f06270 */
[-C--:B------:R-:W-:Y:S01]  /*01a0*/  IMAD.WIDE R2, R4, R24.reuse, c[0x0][0x170] ;  /* 0x00005c0004027625 */ /* 0x080fe200078e0218 */
[----:B------:R-:W-:Y:S02]  /*01b0*/  LEA R26, R0, R7, 0x4 ;  /* 0x00000007001a7211 */ /* 0x000fe400078e20ff */
[----:B------:R-:W-:Y:S01]  /*01c0*/  ISETP.LT.AND P0, PT, R21, 0x8, !P0 ;  /* 0x000000081500780c */ /* 0x000fe20004701270 */
[----:B---3--:R-:W-:Y:S01]  /*01d0*/  IMAD R9, R22, 0x38, R9 ;  /* 0x0000003816097824 */ /* 0x008fe200078e0209 */
[----:B------:R-:W-:Y:S01]  /*01e0*/  IADD3 R2, P2, R2, 0x4, RZ ;  /* 0x0000000402027810 */ /* 0x000fe20007f5e0ff */
[----:B------:R-:W-:Y:S02]  /*01f0*/  IMAD R5, R0, 0x7, R5 ;  /* 0x0000000700057824 */ /* 0x000fe400078e0205 */
[----:B------:R-:W-:Y:S01]  /*0200*/  IMAD.WIDE R24, R9, R24, c[0x0][0x168] ;  /* 0x00005a0009187625 */ /* 0x000fe200078e0218 */
[----:B------:R-:W-:-:S02]  /*0210*/  IADD3.X R3, RZ, R3, RZ, P2, !PT ;  /* 0x00000003ff037210 */ /* 0x000fc400017fe4ff */
[----:B------:R-:W-:Y:S02]  /*0220*/  ISETP.GT.AND P1, PT, R5, 0x6b, PT ;  /* 0x0000006b0500780c */ /* 0x000fe40003f24270 */
[----:B------:R-:W-:Y:S01]  /*0230*/  MOV R27, R25 ;  /* 0x00000019001b7202 */ /* 0x000fe20000000f00 */
[----:B------:R-:W-:-:S10]  /*0240*/  IMAD.MOV.U32 R25, RZ, RZ, RZ ;  /* 0x000000ffff197224 */ /* 0x000fd400078e00ff */
.L_x_52:
[----:B------:R-:W-:Y:S01]  /*0250*/  @!P1 IMAD.MOV.U32 R13, RZ, RZ, R27 ;  /* 0x000000ffff0d9224 */ /* 0x000fe200078e001b */
[----:B------:R-:W-:Y:S01]  /*0260*/  @!P1 MOV R12, R24 ;  /* 0x00000018000c9202 */ /* 0x000fe20000000f00 */
[----:B------:R0:W2:Y:S04]  /*0270*/  @P0 LDG.E.CONSTANT R16, [R2.64+-0x4] ;  /* 0xfffffc0402100981 */ /* 0x0000a8000c1e9900 */
[----:B------:R-:W3:Y:S04]  /*0280*/  @!P1 LDG.E.CONSTANT R13, [R12.64] ;  /* 0x000000040c0d9981 */ /* 0x000ee8000c1e9900 */
[----:B------:R0:W2:Y:S04]  /*0290*/  @P0 LDG.E.CONSTANT R17, [R2.64] ;  /* 0x0000000402110981 */ /* 0x0000a8000c1e9900 */
[----:B------:R-:W-:Y:S01]  /*02a0*/  BAR.SYNC.DEFER_BLOCKING 0x0 ;  /* 0x0000000000007b1d */ /* 0x000fe20000010000 */
[----:B------:R-:W-:-:S04]  /*02b0*/  IADD3 R25, R25, 0x1, RZ ;  /* 0x0000000119197810 */ /* 0x000fc80007ffe0ff */
[----:B------:R-:W-:Y:S02]  /*02c0*/  ISETP.NE.AND P2, PT, R25, 0x10, PT ;  /* 0x000000101900780c */ /* 0x000fe40003f45270 */
[----:B------:R-:W-:Y:S02]  /*02d0*/  IADD3 R24, P4, R24, 0x6200, RZ ;  /* 0x0000620018187810 */ /* 0x000fe40007f9e0ff */
[----:B0-----:R-:W-:Y:S02]  /*02e0*/  IADD3 R2, P3, R2, 0x20, RZ ;  /* 0x0000002002027810 */ /* 0x001fe40007f7e0ff */
[----:B------:R-:W-:Y:S02]  /*02f0*/  IADD3.X R27, RZ, R27, RZ, P4, !PT ;  /* 0x0000001bff1b7210 */ /* 0x000fe400027fe4ff */
[----:B------:R-:W-:Y:S01]  /*0300*/  IADD3.X R3, RZ, R3, RZ, P3, !PT ;  /* 0x00000003ff037210 */ /* 0x000fe20001ffe4ff */
[----:B---3--:R-:W-:Y:S04]  /*0310*/  @!P1 STS [R20.X4], R13 ;  /* 0x0000000d14009388 */ /* 0x008fe80000004800 */
[----:B--2---:R-:W-:Y:S04]  /*0320*/  @P0 STS.64 [R26.X4+0x360], R16 ;  /* 0x000360101a000388 */ /* 0x004fe80000004a00 */
[----:B------:R-:W-:Y:S06]  /*0330*/  BAR.SYNC.DEFER_BLOCKING 0x0 ;  /* 0x0000000000007b1d */ /* 0x000fec0000010000 */
[----:B------:R-:W-:Y:S04]  /*0340*/  LDS R18, [R21.X8] ;  /* 0x0000000015127984 */ /* 0x000fe80000008800 */
[----:B------:R-:W0:Y:S04]  /*0350*/  LDS.128 R4, [R28] ;  /* 0x000000001c047984 */ /* 0x000e280000000c00 */
[----:B------:R-:W1:Y:S04]  /*0360*/  LDS.128 R8, [R28+0x20] ;  /* 0x000020001c087984 */ /* 0x000e680000000c00 */
[----:B------:R-:W2:Y:S04]  /*0370*/  LDS R30, [R21.X8+0x6c] ;  /* 0x00006c00151e7984 */ /* 0x000ea80000008800 */
[----:B------:R-:W3:Y:S04]  /*0380*/  LDS R29, [R21.X8+0xd8] ;  /* 0x0000d800151d7984 */ /* 0x000ee80000008800 */
[----:B------:R-:W4:Y:S04]  /*0390*/  LDS R32, [R21.X8+0x144] ;  /* 0x0001440015207984 */ /* 0x000f280000008800 */
[----:B------:R-:W-:Y:S04]  /*03a0*/  LDS R31, [R21.X8+0x1b0] ;  /* 0x0001b000151f7984 */ /* 0x000fe80000008800 */
[----:B------:R-:W-:Y:S01]  /*03b0*/  LDS R33, [R21.X8+0x288] ;  /* 0x0002880015217984 */ /* 0x000fe20000008800 */
[----:B0-----:R-:W-:-:S03]  /*03c0*/  FFMA R35, R4, R18, R15 ;  /* 0x0000001204237223 */ /* 0x001fc6000000000f */
[----:B------:R-:W0:Y:S01]  /*03d0*/  LDS.128 R12, [R28+0x10] ;  /* 0x000010001c0c7984 */ /* 0x000e220000000c00 */
[----:B-1----:R-:W-:-:S03]  /*03e0*/  FFMA R34, R18, R8, R19 ;  /* 0x0000000812227223 */ /* 0x002fc60000000013 */
[----:B------:R-:W1:Y:S04]  /*03f0*/  LDS.128 R16, [R28+0x30] ;  /* 0x000030001c107984 */ /* 0x000e680000000c00 */
[----:B------:R-:W5:Y:S04]  /*0400*/  LDS R4, [R21.X8+0x21c] ;  /* 0x00021c0015047984 */ /* 0x000f680000008800 */
[----:B------:R-:W5:Y:S01]  /*0410*/  LDS R8, [R21.X8+0x2f4] ;  /* 0x0002f40015087984 */ /* 0x000f620000008800 */
[C---:B--2---:R-:W-:Y:S01]  /*0420*/  FFMA R36, R30.reuse, R5, R35 ;  /* 0x000000051e247223 */ /* 0x044fe20000000023 */
[----:B------:R-:W-:-:S03]  /*0430*/  FFMA R9, R30, R9, R34 ;  /* 0x000000091e097223 */ /* 0x000fc60000000022 */
[C---:B---3--:R-:W-:Y:S01]  /*0440*/  FFMA R5, R29.reuse, R6, R36 ;  /* 0x000000061d057223 */ /* 0x048fe20000000024 */
[----:B------:R-:W-:-:S03]  /*0450*/  FFMA R10, R29, R10, R9 ;  /* 0x0000000a1d0a7223 */ /* 0x000fc60000000009 */
[C---:B----4-:R-:W-:Y:S01]  /*0460*/  FFMA R5, R32.reuse, R7, R5 ;  /* 0x0000000720057223 */ /* 0x050fe20000000005 */
[----:B------:R-:W-:-:S03]  /*0470*/  FFMA R10, R32, R11, R10 ;  /* 0x0000000b200a7223 */ /* 0x000fc6000000000a */
[----:B0-----:R-:W-:Y:S01]  /*0480*/  FFMA R5, R12, R31, R5 ;  /* 0x0000001f0c057223 */ /* 0x001fe20000000005 */
[----:B-1----:R-:W-:-:S03]  /*0490*/  FFMA R10, R31, R16, R10 ;  /* 0x000000101f0a7223 */ /* 0x002fc6000000000a */
[C---:B-----5:R-:W-:Y:S01]  /*04a0*/  FFMA R6, R4.reuse, R13, R5 ;  /* 0x0000000d04067223 */ /* 0x060fe20000000005 */
[----:B------:R-:W-:-:S03]  /*04b0*/  FFMA R10, R4, R17, R10 ;  /* 0x00000011040a7223 */ /* 0x000fc6000000000a */
[C---:B------:R-:W-:Y:S01]  /*04c0*/  FFMA R5, R33.reuse, R14, R6 ;  /* 0x0000000e21057223 */ /* 0x040fe20000000006 */
[----:B------:R-:W-:-:S03]  /*04d0*/  FFMA R10, R33, R18, R10 ;  /* 0x00000012210a7223 */ /* 0x000fc6000000000a */
[C---:B------:R-:W-:Y:S01]  /*04e0*/  FFMA R15, R8.reuse, R15, R5 ;  /* 0x0000000f080f7223 */ /* 0x040fe20000000005 */
[----:B------:R-:W-:Y:S01]  /*04f0*/  FFMA R19, R8, R19, R10 ;  /* 0x0000001308137223 */ /* 0x000fe2000000000a */
[----:B------:R-:W-:Y:S05]  /*0500*/  @P2 BRA `(.L_x_52) ;  /* 0xfffffd4000002947 */ /* 0x000fea000383ffff */
[----:B------:R-:W-:Y:S02]  /*0510*/  LEA R2, R23, R0, 0x4 ;  /* 0x0000000017027211 */ /* 0x000fe400078e20ff */
[----:B------:R-:W-:Y:S02]  /*0520*/  MOV R5, 0x4 ;  /* 0x0000000400057802 */ /* 0x000fe40000000f00 */
[----:B------:R-:W-:-:S05]  /*0530*/  SHF.L.U32 R2, R2, 0x1, RZ ;  /* 0x0000000102027819 */ /* 0x000fca00000006ff */
[----:B------:R-:W-:-:S05]  /*0540*/  IMAD.WIDE R2, R2, R5, c[0x0][0x178] ;  /* 0x00005e0002027625 */ /* 0x000fca00078e0205 */
[----:B------:R-:W2:Y:S04]  /*0550*/  LDG.E.CONSTANT R6, [R2.64] ;  /* 0x0000000402067981 */ /* 0x000ea8000c1e9900 */
[----:B------:R-:W3:Y:S01]  /*0560*/  LDG.E.CONSTANT R8, [R2.64+0x4] ;  /* 0x0000040402087981 */ /* 0x000ee2000c1e9900 */
[----:B------:R-:W-:-:S04]  /*0570*/  IMAD R0, R0, 0x188, R21 ;  /* 0x0000018800007824 */ /* 0x000fc800078e0215 */
[----:B------:R-:W-:-:S04]  /*0580*/  IMAD R23, R23, 0x1880, R0 ;  /* 0x0000188017177824 */ /* 0x000fc800078e0200 */
[----:B------:R-:W-:-:S04]  /*0590*/  IMAD R4, R22, 0xe, R23 ;  /* 0x0000000e16047824 */ /* 0x000fc800078e0217 */
[----:B------:R-:W-:Y:S01]  /*05a0*/  IMAD.WIDE R4, R4, R5, c[0x0][0x160] ;  /* 0x0000580004047625 */ /* 0x000fe200078e0205 */
[----:B--2---:R-:W-:Y:S01]  /*05b0*/  FADD R15, R15, R6 ;  /* 0x000000060f0f7221 */ /* 0x004fe20000000000 */
[----:B---3--:R-:W-:-:S04]  /*05c0*/  FADD R19, R19, R8 ;  /* 0x0000000813137221 */ /* 0x008fc80000000000 */
[----:B------:R-:W-:Y:S04]  /*05d0*/  STG.E [R4.64], R15 ;  /* 0x0000000f04007986 */ /* 0x000fe8000c101904 */
[----:B------:R-:W-:Y:S01]  /*05e0*/  STG.E [R4.64+0x310], R19 ;  /* 0x0003101304007986 */ /* 0x000fe2000c101904 */
[----:B------:R-:W-:Y:S05]  /*05f0*/  EXIT ;  /* 0x000000000000794d */ /* 0x000fea0003800000 */
.L_x_53:
        /* <DEDUP_REMOVED lines=16> */
.L_x_102:


//--------------------- .text.tvmgen_default_fused_nn_contrib_conv2d_winograd_without_weight_transform_add_add_nn_relu_1_kernel_1 --------------------------
	.section	.text.tvmgen_default_fused_nn_contrib_conv2d_winograd_without_weight_transform_add_add_nn_relu_1_kernel_1,"ax",@progbits
	.sectionflags	@"SHF_BARRIERS=1"
	.sectioninfo	@"SHI_REGISTERS=51"
	.align	128
        .global         tvmgen_default_fused_nn_contrib_conv2d_winograd_without_weight_transform_add_add_nn_relu_1_kernel_1
        .type           tvmgen_default_fused_nn_contrib_conv2d_winograd_without_weight_transform_add_add_nn_relu_1_kernel_1,@function
        .size           tvmgen_default_fused_nn_contrib_conv2d_winograd_without_weight_transform_add_add_nn_relu_1_kernel_1,(.L_x_103 - tvmgen_default_fused_nn_contrib_conv2d_winograd_without_weight_transform_add_add_nn_relu_1_kernel_1)
        .other          tvmgen_default_fused_nn_contrib_conv2d_winograd_without_weight_transform_add_add_nn_relu_1_kernel_1,@"STO_CUDA_ENTRY STV_DEFAULT"
tvmgen_default_fused_nn_contrib_conv2d_winograd_without_weight_transform_add_add_nn_relu_1_kernel_1:
.text.tvmgen_default_fused_nn_contrib_conv2d_winograd_without_weight_transform_add_add_nn_relu_1_kernel_1:
[----:B------:R-:W-:Y:S02]  /*0000*/  MOV R1, c[0x0][0x28] ;  /* 0x00000a0000017a02 */ /* 0x000fe40000000f00 */
[----:B------:R-:W0:Y:S01]  /*0010*/  S2R R0, SR_CTAID.Z ;  /* 0x0000000000007919 */ /* 0x000e220000002700 */
[----:B------:R-:W-:Y:S01]  /*0020*/  MOV R28, RZ ;  /* 0x000000ff001c7202 */ /* 0x000fe20000000f00 */
[----:B------:R-:W-:Y:S01]  /*0030*/  CS2R R40, SRZ ;  /* 0x0000000000287805 */ /* 0x000fe2000001ff00 */
[----:B------:R-:W-:Y:S01]  /*0040*/  MOV R5, RZ ;  /* 0x000000ff00057202 */ /* 0x000fe20000000f00 */
[----:B------:R-:W1:Y:S01]  /*0050*/  S2R R2, SR_TID.Y ;  /* 0x0000000000027919 */ /* 0x000e620000002200 */
[----:B------:R-:W-:Y:S01]  /*0060*/  MOV R20, RZ ;  /* 0x000000ff00147202 */ /* 0x000fe20000000f00 */
[----:B------:R-:W-:Y:S01]  /*0070*/  CS2R R38, SRZ ;  /* 0x0000000000267805 */ /* 0x000fe2000001ff00 */
[----:B------:R-:W-:Y:S01]  /*0080*/  MOV R35, RZ ;  /* 0x000000ff00237202 */ /* 0x000fe20000000f00 */
[----:B------:R-:W2:Y:S01]  /*0090*/  S2R R3, SR_TID.X ;  /* 0x0000000000037919 */ /* 0x000ea20000002100 */
[----:B------:R-:W-:Y:S01]  /*00a0*/  CS2R R36, SRZ ;  /* 0x0000000000247805 */ /* 0x000fe2000001ff00 */
[----:B------:R-:W-:Y:S01]  /*00b0*/  CS2R R30, SRZ ;  /* 0x00000000001e7805 */ /* 0x000fe2000001ff00 */
[----:B------:R-:W-:Y:S01]  /*00c0*/  MOV R25, RZ ;  /* 0x000000ff00197202 */ /* 0x000fe20000000f00 */
[----:B------:R-:W-:Y:S01]  /*00d0*/  ULDC.64 UR4, c[0x0][0x118] ;  /* 0x0000460000047ab9 */ /* 0x000fe20000000a00 */
[----:B------:R-:W-:-:S02]  /*00e0*/  MOV R26, RZ ;  /* 0x000000ff001a7202 */ /* 0x000fc40000000f00 */
[----:B------:R-:W-:Y:S02]  /*00f0*/  MOV R22, RZ ;  /* 0x000000ff00167202 */ /* 0x000fe40000000f00 */
[----:B------:R-:W-:Y:S02]  /*0100*/  MOV R14, RZ ;  /* 0x000000ff000e7202 */ /* 0x000fe40000000f00 */
[----:B------:R-:W-:Y:S02]  /*0110*/  MOV R12, RZ ;  /* 0x000000ff000c7202 */ /* 0x000fe40000000f00 */
.L_x_55:
[----:B------:R-:W3:Y:S01]  /*0120*/  S2R R7, SR_CTAID.Y ;  /* 0x0000000000077919 */ /* 0x000ee20000002600 */
[--C-:B-12---:R-:W-:Y:S01]  /*0130*/  IMAD R13, R2, 0x31, R3.reuse ;  /* 0x00000031020d7824 */ /* 0x106fe200078e0203 */
[C---:B0-----:R-:W-:Y:S02]  /*0140*/  LEA R9, R0.reuse, R5, 0x3 ;  /* 0x0000000500097211 */ /* 0x041fe400078e18ff */
[----:B------:R-:W-:Y:S01]  /*0150*/  MOV R4, 0x4 ;  /* 0x0000000400047802 */ /* 0x000fe20000000f00 */
[----:B------:R-:W-:Y:S01]  /*0160*/  IMAD R17, R0, 0x6200, R3 ;  /* 0x0000620000117824 */ /* 0x000fe200078e0203 */
[----:B------:R-:W-:Y:S01]  /*0170*/  SHF.L.U32 R15, R13, 0x2, RZ ;  /* 0x000000020d0f7819 */ /* 0x000fe200000006ff */
[----:B------:R-:W-:Y:S01]  /*0180*/  BAR.SYNC.DEFER_BLOCKING 0x0 ;  /* 0x0000000000007b1d */ /* 0x000fe20000010000 */
[----:B------:R-:W-:-:S02]  /*0190*/  SHF.L.U32 R9, R9, 0xb, RZ ;  /* 0x0000000b09097819 */ /* 0x000fc400000006ff */
[----:B------:R-:W-:Y:S02]  /*01a0*/  LOP3.LUT R8, R15, 0xffffff80, RZ, 0xc0, !PT ;  /* 0xffffff800f087812 */ /* 0x000fe400078ec0ff */
[----:B---3--:R-:W-:-:S04]  /*01b0*/  SHF.L.U32 R16, R7, 0x5, RZ ;  /* 0x0000000507107819 */ /* 0x008fc800000006ff */
[----:B------:R-:W-:-:S04]  /*01c0*/  LOP3.LUT R6, R16, 0xffffffe0, R13, 0xe2, !PT ;  /* 0xffffffe010067812 */ /* 0x000fc800078ee20d */
[----:B------:R-:W-:Y:S02]  /*01d0*/  IADD3 R11, R9, R6, R8 ;  /* 0x00000006090b7210 */ /* 0x000fe40007ffe008 */
[----:B------:R-:W0:Y:S01]  /*01e0*/  S2R R8, SR_CTAID.X ;  /* 0x0000000000087919 */ /* 0x000e220000002500 */
[C---:B------:R-:W-:Y:S02]  /*01f0*/  ISETP.GT.AND P0, PT, R13.reuse, 0x77, PT ;  /* 0x000000770d00780c */ /* 0x040fe40003f04270 */
[----:B------:R-:W-:Y:S01]  /*0200*/  IADD3 R18, R13, 0x4, RZ ;  /* 0x000000040d127810 */ /* 0x000fe20007ffe0ff */
[----:B------:R-:W-:Y:S01]  /*0210*/  IMAD.WIDE R10, R11, R4, c[0x0][0x170] ;  /* 0x00005c000b0a7625 */ /* 0x000fe200078e0204 */
[----:B------:R-:W-:Y:S02]  /*0220*/  ISETP.GT.OR P0, PT, R2, 0x2, P0 ;  /* 0x000000020200780c */ /* 0x000fe40000704670 */
[----:B------:R-:W-:Y:S02]  /*0230*/  SHF.L.U32 R19, R7, 0x5, RZ ;  /* 0x0000000507137819 */ /* 0x000fe400000006ff */
[----:B------:R-:W-:Y:S01]  /*0240*/  SHF.R.S32.HI R24, RZ, 0x1, R2 ;  /* 0x00000001ff187819 */ /* 0x000fe20000011402 */
[----:B------:R1:W2:Y:S01]  /*0250*/  LDG.E.CONSTANT R6, [R10.64] ;  /* 0x000000040a067981 */ /* 0x0002a2000c1e9900 */
[----:B------:R-:W-:-:S02]  /*0260*/  LOP3.LUT R18, R19, 0xffffffe0, R18, 0xe2, !PT ;  /* 0xffffffe013127812 */ /* 0x000fc400078ee212 */
[----:B-1----:R-:W-:-:S05]  /*0270*/  IADD3 R10, R15, 0x310, RZ ;  /* 0x000003100f0a7810 */ /* 0x002fca0007ffe0ff */
[----:B------:R-:W-:Y:S01]  /*0280*/  @!P0 IADD3 R15, R15, 0x620, RZ ;  /* 0x000006200f0f8810 */ /* 0x000fe20007ffe0ff */
[----:B0-----:R-:W-:Y:S01]  /*0290*/  IMAD R19, R8, 0x62, R17 ;  /* 0x0000006208137824 */ /* 0x001fe200078e0211 */
[----:B------:R-:W-:Y:S02]  /*02a0*/  @!P0 IADD3 R17, R13, 0x8, RZ ;  /* 0x000000080d118810 */ /* 0x000fe40007ffe0ff */
[----:B------:R-:W-:Y:S01]  /*02b0*/  LOP3.LUT R10, R10, 0xffffff80, RZ, 0xc0, !PT ;  /* 0xffffff800a0a7812 */ /* 0x000fe200078ec0ff */
[----:B------:R-:W-:Y:S01]  /*02c0*/  IMAD R19, R24, 0xc4, R19 ;  /* 0x000000c418137824 */ /* 0x000fe200078e0213 */
[----:B------:R-:W-:Y:S02]  /*02d0*/  LOP3.LUT R24, R2, 0x1, RZ, 0xc0, !PT ;  /* 0x0000000102187812 */ /* 0x000fe400078ec0ff */
[----:B------:R-:W-:Y:S02]  /*02e0*/  @!P0 LOP3.LUT R16, R16, 0xffffffe0, R17, 0xe2, !PT ;  /* 0xffffffe010108812 */ /* 0x000fe400078ee211 */
[----:B------:R-:W-:Y:S01]  /*02f0*/  @!P0 LOP3.LUT R15, R15, 0xffffff80, RZ, 0xc0, !PT ;  /* 0xffffff800f0f8812 */ /* 0x000fe200078ec0ff */
[----:B------:R-:W-:Y:S01]  /*0300*/  IMAD R24, R24, 0x31, R19 ;  /* 0x0000003118187824 */ /* 0x000fe200078e0213 */
[----:B------:R-:W-:-:S02]  /*0310*/  IADD3 R19, R9, R18, R10 ;  /* 0x0000001209137210 */ /* 0x000fc40007ffe00a */
[----:B------:R-:W-:Y:S01]  /*0320*/  @!P0 IADD3 R15, R9, R16, R15 ;  /* 0x00000010090f8210 */ /* 0x000fe20007ffe00f */
[----:B------:R-:W-:Y:S02]  /*0330*/  IMAD R11, R5, 0xc40, R24 ;  /* 0x00000c40050b7824 */ /* 0x000fe400078e0218 */
[----:B------:R-:W-:-:S04]  /*0340*/  IMAD.WIDE R18, R19, R4, c[0x0][0x170] ;  /* 0x00005c0013127625 */ /* 0x000fc800078e0204 */
[-C--:B------:R-:W-:Y:S02]  /*0350*/  @!P0 IMAD.WIDE R16, R15, R4.reuse, c[0x0][0x170] ;  /* 0x00005c000f108625 */ /* 0x080fe400078e0204 */
[----:B------:R-:W3:Y:S02]  /*0360*/  LDG.E.CONSTANT R18, [R18.64] ;  /* 0x0000000412127981 */ /* 0x000ee4000c1e9900 */
[----:B------:R-:W-:Y:S02]  /*0370*/  IMAD.WIDE R10, R11, R4, c[0x0][0x168] ;  /* 0x00005a000b0a7625 */ /* 0x000fe400078e0204 */
[----:B------:R-:W4:Y:S04]  /*0380*/  @!P0 LDG.E.CONSTANT R16, [R16.64] ;  /* 0x0000000410108981 */ /* 0x000f28000c1e9900 */
[----:B------:R-:W5:Y:S04]  /*0390*/  LDG.E.CONSTANT R4, [R10.64] ;  /* 0x000000040a047981 */ /* 0x000f68000c1e9900 */
[----:B------:R-:W5:Y:S04]  /*03a0*/  LDG.E.CONSTANT R24, [R10.64+0x620] ;  /* 0x000620040a187981 */ /* 0x000f68000c1e9900 */
[----:B------:R-:W5:Y:S04]  /*03b0*/  LDG.E.CONSTANT R32, [R10.64+0xc40] ;  /* 0x000c40040a207981 */ /* 0x000f68000c1e9900 */
[----:B------:R-:W5:Y:S04]  /*03c0*/  LDG.E.CONSTANT R34, [R10.64+0x1260] ;  /* 0x001260040a227981 */ /* 0x000f68000c1e9900 */
[----:B------:R-:W5:Y:S04]  /*03d0*/  LDG.E.CONSTANT R42, [R10.64+0x1880] ;  /* 0x001880040a2a7981 */ /* 0x000f68000c1e9900 */
[----:B------:R-:W5:Y:S04]  /*03e0*/  LDG.E.CONSTANT R44, [R10.64+0x1ea0] ;  /* 0x001ea0040a2c7981 */ /* 0x000f68000c1e9900 */
[----:B------:R-:W5:Y:S04]  /*03f0*/  LDG.E.CONSTANT R46, [R10.64+0x24c0] ;  /* 0x0024c0040a2e7981 */ /* 0x000f68000c1e9900 */
[----:B------:R-:W5:Y:S01]  /*0400*/  LDG.E.CONSTANT R48, [R10.64+0x2ae0] ;  /* 0x002ae0040a307981 */ /* 0x000f62000c1e9900 */
[----:B------:R-:W-:-:S03]  /*0410*/  LEA R9, R2, 0x80, 0x3 ;  /* 0x0000008002097811 */ /* 0x000fc600078e18ff */
[----:B--2---:R0:W-:Y:S02]  /*0420*/  STS [R13.X4], R6 ;  /* 0x000000060d007388 */ /* 0x0041e40000004800 */
[----:B0-----:R-:W-:-:S04]  /*0430*/  LEA R6, R3, 0x800, 0x2 ;  /* 0x0000080003067811 */ /* 0x001fc800078e10ff */
[----:B------:R-:W-:Y:S01]  /*0440*/  IADD3 R6, R6, 0x188, RZ ;  /* 0x0000018806067810 */ /* 0x000fe20007ffe0ff */
[----:B---3--:R-:W-:Y:S04]  /*0450*/  STS [R13.X4+0x310], R18 ;  /* 0x000310120d007388 */ /* 0x008fe80000004800 */
[----:B----4-:R-:W-:Y:S04]  /*0460*/  @!P0 STS [R13.X4+0x620], R16 ;  /* 0x000620100d008388 */ /* 0x010fe80000004800 */
[----:B-----5:R0:W-:Y:S04]  /*0470*/  STS [R13.X4+0x800], R4 ;  /* 0x000800040d007388 */ /* 0x0201e80000004800 */
[----:B------:R1:W-:Y:S04]  /*0480*/  STS [R13.X4+0xb10], R24 ;  /* 0x000b10180d007388 */ /* 0x0003e80000004800 */
[----:B------:R1:W-:Y:S04]  /*0490*/  STS [R13.X4+0xe20], R32 ;  /* 0x000e20200d007388 */ /* 0x0003e80000004800 */
[----:B------:R1:W-:Y:S04]  /*04a0*/  STS [R13.X4+0x1130], R34 ;  /* 0x001130220d007388 */ /* 0x0003e80000004800 */
[----:B------:R1:W-:Y:S04]  /*04b0*/  STS [R13.X4+0x1440], R42 ;  /* 0x0014402a0d007388 */ /* 0x0003e80000004800 */
[----:B------:R1:W-:Y:S04]  /*04c0*/  STS [R13.X4+0x1750], R44 ;  /* 0x0017502c0d007388 */ /* 0x0003e80000004800 */
[----:B------:R1:W-:Y:S04]  /*04d0*/  STS [R13.X4+0x1a60], R46 ;  /* 0x001a602e0d007388 */ /* 0x0003e80000004800 */
[----:B------:R1:W-:Y:S01]  /*04e0*/  STS [R13.X4+0x1d70], R48 ;  /* 0x001d70300d007388 */ /* 0x0003e20000004800 */
[----:B0-----:R-:W-:-:S03]  /*04f0*/  MOV R4, 0x80 ;  /* 0x0000008000047802 */ /* 0x001fc60000000f00 */
[----:B------:R-:W-:Y:S06]  /*0500*/  BAR.SYNC.DEFER_BLOCKING 0x0 ;  /* 0x0000000000007b1d */ /* 0x000fec0000010000 */
.L_x_54:
[----:B------:R-:W-:Y:S01]  /*0510*/  LDS R29, [R6+-0x188] ;  /* 0xfffe7800061d7984 */ /* 0x000fe20000000800 */
[----:B------:R-:W-:-:S03]  /*0520*/  IADD3 R4, R4, 0x400, RZ ;  /* 0x0000040004047810 */ /* 0x000fc60007ffe0ff */
[----:B------:R-:W0:Y:S01]  /*0530*/  LDS.64 R16, [R9+-0x80] ;  /* 0xffff800009107984 */ /* 0x000e220000000a00 */
[----:B------:R-:W-:-:S03]  /*0540*/  ISETP.NE.AND P0, PT, R4, 0x880, PT ;  /* 0x000008800400780c */ /* 0x000fc60003f05270 */
[----:B------:R-:W2:Y:S04]  /*0550*/  LDS R15, [R6+-0xc4] ;  /* 0xffff3c00060f7984 */ /* 0x000ea80000000800 */
[----:B------:R-:W3:Y:S04]  /*0560*/  LDS.64 R10, [R9+-0x60] ;  /* 0xffffa000090a7984 */ /* 0x000ee80000000a00 */
[----:B-1----:R-:W1:Y:S01]  /*0570*/  LDS.64 R32, [R9+-0x40] ;  /* 0xffffc00009207984 */ /* 0x002e620000000a00 */
[C---:B0-----:R-:W-:Y:S01]  /*0580*/  FFMA R34, R29.reuse, R17, R20 ;  /* 0x000000111d227223 */ /* 0x041fe20000000014 */
[----:B------:R-:W-:-:S02]  /*0590*/  FFMA R13, R29, R16, R28 ;  /* 0x000000101d0d7223 */ /* 0x000fc4000000001c */
[----:B------:R-:W0:Y:S01]  /*05a0*/  LDS.64 R20, [R9+-0x20] ;  /* 0xffffe00009147984 */ /* 0x000e220000000a00 */
[----:B--2---:R-:W-:Y:S01]  /*05b0*/  FFMA R23, R16, R15, R35 ;  /* 0x0000000f10177223 */ /* 0x004fe20000000023 */
[----:B------:R-:W-:Y:S02]  /*05c0*/  FFMA R18, R15, R17, R40 ;  /* 0x000000110f127223 */ /* 0x000fe40000000028 */
[----:B------:R-:W-:Y:S01]  /*05d0*/  LDS.64 R16, [R9] ;  /* 0x0000000009107984 */ /* 0x000fe20000000a00 */
[C---:B---3--:R-:W-:Y:S01]  /*05e0*/  FFMA R27, R29.reuse, R10, R38 ;  /* 0x0000000a1d1b7223 */ /* 0x048fe20000000026 */
[-C--:B------:R-:W-:Y:S01]  /*05f0*/  FFMA R28, R29, R11.reuse, R36 ;  /* 0x0000000b1d1c7223 */ /* 0x080fe20000000024 */
[----:B------:R-:W-:Y:S01]  /*0600*/  FFMA R24, R15, R11, R30 ;  /* 0x0000000b0f187223 */ /* 0x000fe2000000001e */
[----:B------:R-:W-:Y:S01]  /*0610*/  FFMA R19, R10, R15, R41 ;  /* 0x0000000f0a137223 */ /* 0x000fe20000000029 */
[C---:B-1----:R-:W-:Y:S01]  /*0620*/  FFMA R35, R29.reuse, R32, R25 ;  /* 0x000000201d237223 */ /* 0x042fe20000000019 */
[----:B------:R-:W-:Y:S01]  /*0630*/  FFMA R26, R29, R33, R26 ;  /* 0x000000211d1a7223 */ /* 0x000fe2000000001a */
[----:B------:R-:W-:Y:S01]  /*0640*/  FFMA R25, R32, R15, R39 ;  /* 0x0000000f20197223 */ /* 0x000fe20000000027 */
[----:B------:R-:W1:Y:S01]  /*0650*/  LDS R30, [R6] ;  /* 0x00000000061e7984 */ /* 0x000e620000000800 */
[----:B------:R-:W-:-:S03]  /*0660*/  FFMA R33, R15, R33, R22 ;  /* 0x000000210f217223 */ /* 0x000fc60000000016 */
[----:B------:R-:W2:Y:S04]  /*0670*/  LDS R32, [R6+0xc4] ;  /* 0x0000c40006207984 */ /* 0x000ea80000000800 */
[----:B------:R-:W3:Y:S01]  /*0680*/  LDS.64 R10, [R9+0x40] ;  /* 0x00004000090a7984 */ /* 0x000ee20000000a00 */
[C---:B0-----:R-:W-:Y:S01]  /*0690*/  FFMA R31, R29.reuse, R20, R31 ;  /* 0x000000141d1f7223 */ /* 0x041fe2000000001f */
[----:B------:R-:W-:Y:S01]  /*06a0*/  FFMA R29, R29, R21, R14 ;  /* 0x000000151d1d7223 */ /* 0x000fe2000000000e */
[----:B------:R-:W-:Y:S01]  /*06b0*/  FFMA R37, R20, R15, R37 ;  /* 0x0000000f14257223 */ /* 0x000fe20000000025 */
[----:B------:R-:W-:Y:S02]  /*06c0*/  FFMA R21, R15, R21, R12 ;  /* 0x000000150f157223 */ /* 0x000fe4000000000c */
[----:B------:R-:W0:Y:S01]  /*06d0*/  LDS.64 R14, [R9+0x20] ;  /* 0x00002000090e7984 */ /* 0x000e220000000a00 */
[C---:B-1----:R-:W-:Y:S01]  /*06e0*/  FFMA R22, R30.reuse, R16, R13 ;  /* 0x000000101e167223 */ /* 0x042fe2000000000d */
[----:B------:R-:W-:-:S02]  /*06f0*/  FFMA R34, R30, R17, R34 ;  /* 0x000000111e227223 */ /* 0x000fc40000000022 */
[----:B------:R-:W1:Y:S01]  /*0700*/  LDS.64 R12, [R9+0x60] ;  /* 0x00006000090c7984 */ /* 0x000e620000000a00 */
[----:B--2---:R-:W-:Y:S01]  /*0710*/  FFMA R23, R16, R32, R23 ;  /* 0x0000002010177223 */ /* 0x004fe20000000017 */
[----:B------:R-:W-:Y:S01]  /*0720*/  FFMA R18, R32, R17, R18 ;  /* 0x0000001120127223 */ /* 0x000fe20000000012 */
[----:B---3--:R-:W-:Y:S01]  /*0730*/  FFMA R17, R30, R10, R35 ;  /* 0x0000000a1e117223 */ /* 0x008fe20000000023 */
[----:B------:R-:W-:Y:S01]  /*0740*/  FFMA R25, R10, R32, R25 ;  /* 0x000000200a197223 */ /* 0x000fe20000000019 */
[C---:B------:R-:W-:Y:S01]  /*0750*/  FFMA R26, R30.reuse, R11, R26 ;  /* 0x0000000b1e1a7223 */ /* 0x040fe2000000001a */
[----:B------:R-:W-:Y:S01]  /*0760*/  LDS R35, [R6+0x24c] ;  /* 0x00024c0006237984 */ /* 0x000fe20000000800 */
[CC--:B0-----:R-:W-:Y:S01]  /*0770*/  FFMA R16, R30.reuse, R15.reuse, R28 ;  /* 0x0000000f1e107223 */ /* 0x0c1fe2000000001c */
[----:B------:R-:W-:Y:S01]  /*0780*/  FFMA R27, R30, R14, R27 ;  /* 0x0000000e1e1b7223 */ /* 0x000fe2000000001b */
[-C--:B------:R-:W-:Y:S01]  /*0790*/  FFMA R19, R14, R32.reuse, R19 ;  /* 0x000000200e137223 */ /* 0x080fe20000000013 */
[C---:B------:R-:W-:Y:S01]  /*07a0*/  FFMA R24, R32.reuse, R15, R24 ;  /* 0x0000000f20187223 */ /* 0x040fe20000000018 */
[----:B------:R-:W-:Y:S01]  /*07b0*/  FFMA R28, R32, R11, R33 ;  /* 0x0000000b201c7223 */ /* 0x000fe20000000021 */
[----:B------:R-:W0:Y:S04]  /*07c0*/  LDS.64 R14, [R9+0xa0] ;  /* 0x0000a000090e7984 */ /* 0x000e280000000a00 */
[----:B------:R-:W2:Y:S01]  /*07d0*/  LDS.64 R10, [R9+0x80] ;  /* 0x00008000090a7984 */ /* 0x000ea20000000a00 */
[----:B-1----:R-:W-:Y:S01]  /*07e0*/  FFMA R37, R12, R32, R37 ;  /* 0x000000200c257223 */ /* 0x002fe20000000025 */
[----:B------:R-:W-:Y:S01]  /*07f0*/  FFMA R31, R30, R12, R31 ;  /* 0x0000000c1e1f7223 */ /* 0x000fe2000000001f */
[-C--:B------:R-:W-:Y:S01]  /*0800*/  FFMA R32, R32, R13.reuse, R21 ;  /* 0x0000000d20207223 */ /* 0x080fe20000000015 */
[----:B------:R-:W1:Y:S01]  /*0810*/  LDS R33, [R6+0x188] ;  /* 0x0001880006217984 */ /* 0x000e620000000800 */
[----:B------:R-:W-:-:S03]  /*0820*/  FFMA R30, R30, R13, R29 ;  /* 0x0000000d1e1e7223 */ /* 0x000fc6000000001d */
[----:B------:R-:W3:Y:S04]  /*0830*/  LDS.64 R20, [R9+0xc0] ;  /* 0x0000c00009147984 */ /* 0x000ee80000000a00 */
[----:B------:R-:W-:Y:S01]  /*0840*/  LDS R29, [R6+0x3d4] ;  /* 0x0003d400061d7984 */ /* 0x000fe20000000800 */
[----:B0-----:R-:W-:Y:S01]  /*0850*/  FFMA R13, R14, R35, R19 ;  /* 0x000000230e0d7223 */ /* 0x001fe20000000013 */
[C---:B------:R-:W-:Y:S01]  /*0860*/  FFMA R24, R35.reuse, R15, R24 ;  /* 0x0000000f23187223 */ /* 0x040fe20000000018 */
[----:B--2---:R-:W-:Y:S01]  /*0870*/  FFMA R12, R35, R11, R18 ;  /* 0x0000000b230c7223 */ /* 0x004fe20000000012 */
[----:B------:R-:W-:Y:S01]  /*0880*/  FFMA R23, R10, R35, R23 ;  /* 0x000000230a177223 */ /* 0x000fe20000000017 */
[----:B------:R-:W0:Y:S01]  /*0890*/  LDS.64 R18, [R9+0xe0] ;  /* 0x0000e00009127984 */ /* 0x000e220000000a00 */
[C---:B-1----:R-:W-:Y:S01]  /*08a0*/  FFMA R22, R33.reuse, R10, R22 ;  /* 0x0000000a21167223 */ /* 0x042fe20000000016 */
[C---:B------:R-:W-:Y:S01]  /*08b0*/  FFMA R10, R33.reuse, R11, R34 ;  /* 0x0000000b210a7223 */ /* 0x040fe20000000022 */
[C---:B------:R-:W-:Y:S01]  /*08c0*/  FFMA R11, R33.reuse, R14, R27 ;  /* 0x0000000e210b7223 */ /* 0x040fe2000000001b */
[C---:B------:R-:W-:Y:S01]  /*08d0*/  FFMA R14, R33.reuse, R15, R16 ;  /* 0x0000000f210e7223 */ /* 0x040fe20000000010 */
[C---:B---3--:R-:W-:Y:S01]  /*08e0*/  FFMA R15, R33.reuse, R20, R17 ;  /* 0x00000014210f7223 */ /* 0x048fe20000000011 */
[----:B------:R-:W-:Y:S01]  /*08f0*/  LDS R27, [R6+0x310] ;  /* 0x00031000061b7984 */ /* 0x000fe20000000800 */
[----:B------:R-:W-:Y:S01]  /*0900*/  FFMA R25, R20, R35, R25 ;  /* 0x0000002314197223 */ /* 0x000fe20000000019 */
[-C--:B------:R-:W-:Y:S01]  /*0910*/  FFMA R26, R33, R21.reuse, R26 ;  /* 0x00000015211a7223 */ /* 0x080fe2000000001a */
[----:B------:R-:W-:Y:S01]  /*0920*/  FFMA R28, R35, R21, R28 ;  /* 0x00000015231c7223 */ /* 0x000fe2000000001c */
[----:B------:R-:W1:Y:S04]  /*0930*/  LDS.64 R16, [R9+0x100] ;  /* 0x0001000009107984 */ /* 0x000e680000000a00 */
[----:B------:R-:W2:Y:S01]  /*0940*/  LDS.64 R20, [R9+0x140] ;  /* 0x0001400009147984 */ /* 0x000ea20000000a00 */
[C---:B0-----:R-:W-:Y:S01]  /*0950*/  FFMA R31, R33.reuse, R18, R31 ;  /* 0x00000012211f7223 */ /* 0x041fe2000000001f */
[----:B------:R-:W-:Y:S01]  /*0960*/  FFMA R37, R18, R35, R37 ;  /* 0x0000002312257223 */ /* 0x000fe20000000025 */
[-C--:B------:R-:W-:Y:S01]  /*0970*/  FFMA R30, R33, R19.reuse, R30 ;  /* 0x00000013211e7223 */ /* 0x080fe2000000001e */
[----:B------:R-:W-:-:S02]  /*0980*/  FFMA R32, R35, R19, R32 ;  /* 0x0000001323207223 */ /* 0x000fc40000000020 */
[----:B------:R-:W0:Y:S01]  /*0990*/  LDS.64 R18, [R9+0x120] ;  /* 0x0001200009127984 */ /* 0x000e220000000a00 */
[C---:B-1----:R-:W-:Y:S01]  /*09a0*/  FFMA R33, R27.reuse, R16, R22 ;  /* 0x000000101b217223 */ /* 0x042fe20000000016 */
[----:B------:R-:W-:Y:S01]  /*09b0*/  FFMA R35, R16, R29, R23 ;  /* 0x0000001d10237223 */ /* 0x000fe20000000017 */
[-C--:B------:R-:W-:Y:S01]  /*09c0*/  FFMA R10, R27, R17.reuse, R10 ;  /* 0x000000111b0a7223 */ /* 0x080fe2000000000a */
[----:B------:R-:W-:Y:S01]  /*09d0*/  FFMA R16, R29, R17, R12 ;  /* 0x000000111d107223 */ /* 0x000fe2000000000c */
[----:B------:R-:W1:Y:S01]  /*09e0*/  LDS.64 R22, [R9+0x160] ;  /* 0x0001600009167984 */ /* 0x000e620000000a00 */
[C---:B--2---:R-:W-:Y:S01]  /*09f0*/  FFMA R36, R27.reuse, R20, R15 ;  /* 0x000000141b247223 */ /* 0x044fe2000000000f */
[-C--:B------:R-:W-:Y:S01]  /*0a00*/  FFMA R26, R27, R21.reuse, R26 ;  /* 0x000000151b1a7223 */ /* 0x080fe2000000001a */
[----:B------:R-:W-:Y:S01]  /*0a10*/  FFMA R28, R29, R21, R28 ;  /* 0x000000151d1c7223 */ /* 0x000fe2000000001c */
[-C--:B------:R-:W-:Y:S01]  /*0a20*/  FFMA R25, R20, R29.reuse, R25 ;  /* 0x0000001d14197223 */ /* 0x080fe20000000019 */
[----:B------:R-:W-:Y:S01]  /*0a30*/  LDS R21, [R6+0x498] ;  /* 0x0004980006157984 */ /* 0x000fe20000000800 */
[----:B0-----:R-:W-:Y:S01]  /*0a40*/  FFMA R17, R18, R29, R13 ;  /* 0x0000001d12117223 */ /* 0x001fe2000000000d */
[----:B------:R-:W-:-:S02]  /*0a50*/  FFMA R34, R27, R19, R14 ;  /* 0x000000131b227223 */ /* 0x000fc4000000000e */
[----:B------:R-:W0:Y:S01]  /*0a60*/  LDS.64 R12, [R9+0x180] ;  /* 0x00018000090c7984 */ /* 0x000e220000000a00 */
[----:B------:R-:W-:Y:S01]  /*0a70*/  FFMA R11, R27, R18, R11 ;  /* 0x000000121b0b7223 */ /* 0x000fe2000000000b */
[----:B------:R-:W-:Y:S02]  /*0a80*/  FFMA R24, R29, R19, R24 ;  /* 0x000000131d187223 */ /* 0x000fe40000000018 */
[----:B------:R-:W2:Y:S01]  /*0a90*/  LDS.64 R14, [R9+0x1a0] ;  /* 0x0001a000090e7984 */ /* 0x000ea20000000a00 */
[-C--:B-1----:R-:W-:Y:S01]  /*0aa0*/  FFMA R30, R27, R23.reuse, R30 ;  /* 0x000000171b1e7223 */ /* 0x082fe2000000001e */
[----:B------:R-:W-:Y:S01]  /*0ab0*/  FFMA R32, R29, R23, R32 ;  /* 0x000000171d207223 */ /* 0x000fe20000000020 */
[----:B------:R-:W-:Y:S01]  /*0ac0*/  FFMA R31, R27, R22, R31 ;  /* 0x000000161b1f7223 */ /* 0x000fe2000000001f */
[----:B------:R-:W-:Y:S01]  /*0ad0*/  FFMA R22, R22, R29, R37 ;  /* 0x0000001d16167223 */ /* 0x000fe20000000025 */
[----:B------:R-:W1:Y:S04]  /*0ae0*/  LDS.64 R18, [R9+0x1c0] ;  /* 0x0001c00009127984 */ /* 0x000e680000000a00 */
[----:B------:R-:W3:Y:S01]  /*0af0*/  LDS R37, [R6+0x55c] ;  /* 0x00055c0006257984 */ /* 0x000ee20000000800 */
[C---:B0-----:R-:W-:Y:S01]  /*0b00*/  FFMA R20, R21.reuse, R13, R10 ;  /* 0x0000000d15147223 */ /* 0x041fe2000000000a */
[C---:B------:R-:W-:Y:S01]  /*0b10*/  FFMA R33, R21.reuse, R12, R33 ;  /* 0x0000000c15217223 */ /* 0x040fe20000000021 */
[C---:B--2---:R-:W-:Y:S01]  /*0b20*/  FFMA R23, R21.reuse, R14, R11 ;  /* 0x0000000e15177223 */ /* 0x044fe2000000000b */
[C---:B------:R-:W-:Y:S01]  /*0b30*/  FFMA R34, R21.reuse, R15, R34 ;  /* 0x0000000f15227223 */ /* 0x040fe20000000022 */
[----:B------:R-:W0:Y:S01]  /*0b40*/  LDS.64 R10, [R9+0x1e0] ;  /* 0x0001e000090a7984 */ /* 0x000e220000000a00 */
[C---:B-1----:R-:W-:Y:S01]  /*0b50*/  FFMA R27, R21.reuse, R18, R36 ;  /* 0x00000012151b7223 */ /* 0x042fe20000000024 */
[----:B------:R-:W-:-:S02]  /*0b60*/  FFMA R26, R21, R19, R26 ;  /* 0x00000013151a7223 */ /* 0x000fc4000000001a */
[----:B------:R-:W-:Y:S01]  /*0b70*/  LDS R36, [R6+0x620] ;  /* 0x0006200006247984 */ /* 0x000fe20000000800 */
[----:B---3--:R-:W-:Y:S01]  /*0b80*/  FFMA R29, R18, R37, R25 ;  /* 0x00000025121d7223 */ /* 0x008fe20000000019 */
[C---:B------:R-:W-:Y:S02]  /*0b90*/  FFMA R28, R37.reuse, R19, R28 ;  /* 0x00000013251c7223 */ /* 0x040fe4000000001c */
[----:B------:R-:W-:Y:S01]  /*0ba0*/  LDS R25, [R6+0x6e4] ;  /* 0x0006e40006197984 */ /* 0x000fe20000000800 */
[----:B------:R-:W-:Y:S01]  /*0bb0*/  FFMA R35, R12, R37, R35 ;  /* 0x000000250c237223 */ /* 0x000fe20000000023 */
[C---:B------:R-:W-:Y:S01]  /*0bc0*/  FFMA R16, R37.reuse, R13, R16 ;  /* 0x0000000d25107223 */ /* 0x040fe20000000010 */
[----:B------:R-:W-:Y:S01]  /*0bd0*/  FFMA R17, R14, R37, R17 ;  /* 0x000000250e117223 */ /* 0x000fe20000000011 */
[----:B------:R-:W1:Y:S01]  /*0be0*/  LDS.64 R18, [R9+0x260] ;  /* 0x0002600009127984 */ /* 0x000e620000000a00 */
[----:B------:R-:W-:-:S03]  /*0bf0*/  FFMA R24, R37, R15, R24 ;  /* 0x0000000f25187223 */ /* 0x000fc60000000018 */
[----:B------:R-:W2:Y:S04]  /*0c00*/  LDS.64 R12, [R9+0x200] ;  /* 0x00020000090c7984 */ /* 0x000ea80000000a00 */
[----:B------:R-:W3:Y:S01]  /*0c10*/  LDS.64 R14, [R9+0x240] ;  /* 0x00024000090e7984 */ /* 0x000ee20000000a00 */
[C---:B0-----:R-:W-:Y:S01]  /*0c20*/  FFMA R31, R21.reuse, R10, R31 ;  /* 0x0000000a151f7223 */ /* 0x041fe2000000001f */
[----:B------:R-:W-:Y:S01]  /*0c30*/  FFMA R22, R10, R37, R22 ;  /* 0x000000250a167223 */ /* 0x000fe20000000016 */
[-C--:B------:R-:W-:Y:S01]  /*0c40*/  FFMA R21, R21, R11.reuse, R30 ;  /* 0x0000000b15157223 */ /* 0x080fe2000000001e */
[----:B------:R-:W-:Y:S02]  /*0c50*/  FFMA R32, R37, R11, R32 ;  /* 0x0000000b25207223 */ /* 0x000fe40000000020 */
[----:B------:R-:W0:Y:S01]  /*0c60*/  LDS.64 R10, [R9+0x220] ;  /* 0x00022000090a7984 */ /* 0x000e220000000a00 */
[----:B-1----:R-:W-:Y:S01]  /*0c70*/  FFMA R31, R36, R18, R31 ;  /* 0x00000012241f7223 */ /* 0x002fe2000000001f */
[----:B------:R-:W-:-:S02]  /*0c80*/  FFMA R37, R18, R25, R22 ;  /* 0x0000001912257223 */ /* 0x000fc40000000016 */
[----:B------:R-:W-:Y:S01]  /*0c90*/  LDS R22, [R6+0x7a8] ;  /* 0x0007a80006167984 */ /* 0x000fe20000000800 */
[----:B--2---:R-:W-:Y:S01]  /*0ca0*/  FFMA R33, R36, R12, R33 ;  /* 0x0000000c24217223 */ /* 0x004fe20000000021 */
[----:B------:R-:W-:Y:S01]  /*0cb0*/  FFMA R35, R12, R25, R35 ;  /* 0x000000190c237223 */ /* 0x000fe20000000023 */
[CC--:B------:R-:W-:Y:S01]  /*0cc0*/  FFMA R20, R36.reuse, R13.reuse, R20 ;  /* 0x0000000d24147223 */ /* 0x0c0fe20000000014 */
[----:B------:R-:W-:Y:S01]  /*0cd0*/  LDS R18, [R6+0x86c] ;  /* 0x00086c0006127984 */ /* 0x000fe20000000800 */
[C---:B------:R-:W-:Y:S01]  /*0ce0*/  FFMA R16, R25.reuse, R13, R16 ;  /* 0x0000000d19107223 */ /* 0x040fe20000000010 */
[----:B---3--:R-:W-:Y:S01]  /*0cf0*/  FFMA R27, R36, R14, R27 ;  /* 0x0000000e241b7223 */ /* 0x008fe2000000001b */
[----:B------:R-:W-:Y:S01]  /*0d00*/  FFMA R29, R14, R25, R29 ;  /* 0x000000190e1d7223 */ /* 0x000fe2000000001d */
[CC--:B------:R-:W-:Y:S01]  /*0d10*/  FFMA R26, R36.reuse, R15.reuse, R26 ;  /* 0x0000000f241a7223 */ /* 0x0c0fe2000000001a */
[C---:B------:R-:W-:Y:S01]  /*0d20*/  FFMA R28, R25.reuse, R15, R28 ;  /* 0x0000000f191c7223 */ /* 0x040fe2000000001c */
[----:B------:R-:W1:Y:S04]  /*0d30*/  LDS.64 R12, [R9+0x2a0] ;  /* 0x0002a000090c7984 */ /* 0x000e680000000a00 */
[----:B------:R-:W2:Y:S01]  /*0d40*/  LDS.64 R14, [R9+0x2c0] ;  /* 0x0002c000090e7984 */ /* 0x000ea20000000a00 */
[----:B0-----:R-:W-:Y:S01]  /*0d50*/  FFMA R23, R36, R10, R23 ;  /* 0x0000000a24177223 */ /* 0x001fe20000000017 */
[----:B------:R-:W-:Y:S01]  /*0d60*/  FFMA R17, R10, R25, R17 ;  /* 0x000000190a117223 */ /* 0x000fe20000000011 */
[CC--:B------:R-:W-:Y:S01]  /*0d70*/  FFMA R34, R36.reuse, R11.reuse, R34 ;  /* 0x0000000b24227223 */ /* 0x0c0fe20000000022 */
[C---:B------:R-:W-:Y:S01]  /*0d80*/  FFMA R24, R25.reuse, R11, R24 ;  /* 0x0000000b19187223 */ /* 0x040fe20000000018 */
[-C--:B------:R-:W-:Y:S01]  /*0d90*/  FFMA R36, R36, R19.reuse, R21 ;  /* 0x0000001324247223 */ /* 0x080fe20000000015 */
[----:B------:R-:W0:Y:S01]  /*0da0*/  LDS.64 R10, [R9+0x280] ;  /* 0x00028000090a7984 */ /* 0x000e220000000a00 */
[----:B------:R-:W-:-:S03]  /*0db0*/  FFMA R19, R25, R19, R32 ;  /* 0x0000001319137223 */ /* 0x000fc60000000020 */
[----:B------:R-:W-:Y:S01]  /*0dc0*/  LDS R21, [R6+0x9f4] ;  /* 0x0009f40006157984 */ /* 0x000fe20000000800 */
[----:B-1----:R-:W-:Y:S01]  /*0dd0*/  FFMA R23, R22, R12, R23 ;  /* 0x0000000c16177223 */ /* 0x002fe20000000017 */
[----:B------:R-:W-:Y:S01]  /*0de0*/  FFMA R17, R12, R18, R17 ;  /* 0x000000120c117223 */ /* 0x000fe20000000011 */
[-C--:B------:R-:W-:Y:S01]  /*0df0*/  FFMA R34, R22, R13.reuse, R34 ;  /* 0x0000000d16227223 */ /* 0x080fe20000000022 */
[----:B------:R-:W-:Y:S01]  /*0e00*/  FFMA R30, R18, R13, R24 ;  /* 0x0000000d121e7223 */ /* 0x000fe20000000018 */
[----:B--2---:R-:W-:Y:S01]  /*0e10*/  FFMA R27, R22, R14, R27 ;  /* 0x0000000e161b7223 */ /* 0x004fe2000000001b */
[----:B------:R-:W-:Y:S01]  /*0e20*/  FFMA R29, R14, R18, R29 ;  /* 0x000000120e1d7223 */ /* 0x000fe2000000001d */
[-C--:B------:R-:W-:Y:S01]  /*0e30*/  FFMA R26, R22, R15.reuse, R26 ;  /* 0x0000000f161a7223 */ /* 0x080fe2000000001a */
[----:B------:R-:W-:Y:S01]  /*0e40*/  FFMA R32, R18, R15, R28 ;  /* 0x0000000f12207223 */ /* 0x000fe2000000001c */
[----:B------:R1:W-:Y:S04]  /*0e50*/  LDS R24, [R6+0x930] ;  /* 0x0009300006187984 */ /* 0x0003e80000000800 */
[----:B------:R-:W2:Y:S04]  /*0e60*/  LDS.64 R12, [R9+0x300] ;  /* 0x00030000090c7984 */ /* 0x000ea80000000a00 */
[----:B------:R-:W3:Y:S01]  /*0e70*/  LDS.64 R14, [R9+0x320] ;  /* 0x00032000090e7984 */ /* 0x000ee20000000a00 */
[----:B-1----:R-:W-:Y:S01]  /*0e80*/  IADD3 R6, R6, 0xc40, RZ ;  /* 0x00000c4006067810 */ /* 0x002fe20007ffe0ff */
[----:B0-----:R-:W-:Y:S01]  /*0e90*/  FFMA R33, R22, R10, R33 ;  /* 0x0000000a16217223 */ /* 0x001fe20000000021 */
[----:B------:R-:W-:Y:S01]  /*0ea0*/  FFMA R35, R10, R18, R35 ;  /* 0x000000120a237223 */ /* 0x000fe20000000023 */
[-C--:B------:R-:W-:Y:S01]  /*0eb0*/  FFMA R20, R22, R11.reuse, R20 ;  /* 0x0000000b16147223 */ /* 0x080fe20000000014 */
[----:B------:R-:W-:-:S02]  /*0ec0*/  FFMA R16, R18, R11, R16 ;  /* 0x0000000b12107223 */ /* 0x000fc40000000010 */
[----:B------:R-:W0:Y:S01]  /*0ed0*/  LDS.64 R10, [R9+0x2e0] ;  /* 0x0002e000090a7984 */ /* 0x000e220000000a00 */
[----:B--2---:R-:W-:Y:S01]  /*0ee0*/  FFMA R28, R24, R12, R33 ;  /* 0x0000000c181c7223 */ /* 0x004fe20000000021 */
[----:B------:R-:W-:Y:S01]  /*0ef0*/  FFMA R35, R12, R21, R35 ;  /* 0x000000150c237223 */ /* 0x000fe20000000023 */
[CC--:B------:R-:W-:Y:S01]  /*0f00*/  FFMA R20, R24.reuse, R13.reuse, R20 ;  /* 0x0000000d18147223 */ /* 0x0c0fe20000000014 */
[C---:B------:R-:W-:Y:S01]  /*0f10*/  FFMA R40, R21.reuse, R13, R16 ;  /* 0x0000000d15287223 */ /* 0x040fe20000000010 */
[----:B---3--:R-:W-:Y:S01]  /*0f20*/  FFMA R38, R24, R14, R23 ;  /* 0x0000000e18267223 */ /* 0x008fe20000000017 */
[----:B------:R-:W-:Y:S01]  /*0f30*/  FFMA R41, R14, R21, R17 ;  /* 0x000000150e297223 */ /* 0x000fe20000000011 */
[----:B------:R-:W-:Y:S01]  /*0f40*/  FFMA R30, R21, R15, R30 ;  /* 0x0000000f151e7223 */ /* 0x000fe2000000001e */
[----:B0-----:R-:W-:Y:S01]  /*0f50*/  FFMA R31, R22, R10, R31 ;  /* 0x0000000a161f7223 */ /* 0x001fe2000000001f */
[----:B------:R-:W-:Y:S01]  /*0f60*/  FFMA R37, R10, R18, R37 ;  /* 0x000000120a257223 */ /* 0x000fe20000000025 */
[-C--:B------:R-:W-:Y:S01]  /*0f70*/  FFMA R42, R22, R11.reuse, R36 ;  /* 0x0000000b162a7223 */ /* 0x080fe20000000024 */
[----:B------:R-:W-:Y:S01]  /*0f80*/  FFMA R44, R18, R11, R19 ;  /* 0x0000000b122c7223 */ /* 0x000fe20000000013 */
[C---:B------:R-:W-:Y:S01]  /*0f90*/  FFMA R36, R24.reuse, R15, R34 ;  /* 0x0000000f18247223 */ /* 0x040fe20000000022 */
[----:B------:R-:W0:Y:S04]  /*0fa0*/  LDS.64 R18, [R9+0x340] ;  /* 0x0003400009127984 */ /* 0x000e280000000a00 */
[----:B------:R1:W2:Y:S02]  /*0fb0*/  LDS.64 R10, [R9+0x360] ;  /* 0x00036000090a7984 */ /* 0x0002a40000000a00 */
[----:B-1----:R-:W-:Y:S01]  /*0fc0*/  IADD3 R9, R9, 0x400, RZ ;  /* 0x0000040009097810 */ /* 0x002fe20007ffe0ff */
[----:B0-----:R-:W-:Y:S01]  /*0fd0*/  FFMA R25, R24, R18, R27 ;  /* 0x0000001218197223 */ /* 0x001fe2000000001b */
[----:B------:R-:W-:Y:S01]  /*0fe0*/  FFMA R39, R18, R21, R29 ;  /* 0x0000001512277223 */ /* 0x000fe2000000001d */
[CC--:B------:R-:W-:Y:S01]  /*0ff0*/  FFMA R26, R24.reuse, R19.reuse, R26 ;  /* 0x00000013181a7223 */ /* 0x0c0fe2000000001a */
[C---:B------:R-:W-:Y:S01]  /*1000*/  FFMA R22, R21.reuse, R19, R32 ;  /* 0x0000001315167223 */ /* 0x040fe20000000020 */
[----:B--2---:R-:W-:Y:S01]  /*1010*/  FFMA R31, R24, R10, R31 ;  /* 0x0000000a181f7223 */ /* 0x004fe2000000001f */
[----:B------:R-:W-:Y:S01]  /*1020*/  FFMA R37, R10, R21, R37 ;  /* 0x000000150a257223 */ /* 0x000fe20000000025 */
[-C--:B------:R-:W-:Y:S01]  /*1030*/  FFMA R14, R24, R11.reuse, R42 ;  /* 0x0000000b180e7223 */ /* 0x080fe2000000002a */
[----:B------:R-:W-:Y:S01]  /*1040*/  FFMA R12, R21, R11, R44 ;  /* 0x0000000b150c7223 */ /* 0x000fe2000000002c */
[----:B------:R-:W-:Y:S05]  /*1050*/  @P0 BRA `(.L_x_54) ;  /* 0xfffff4b000000947 */ /* 0x000fea000383ffff */
[----:B------:R-:W-:-:S04]  /*1060*/  IADD3 R5, R5, 0x1, RZ ;  /* 0x0000000105057810 */ /* 0x000fc80007ffe0ff */
[----:B------:R-:W-:-:S13]  /*1070*/  ISETP.GE.U32.AND P0, PT, R5, 0x8, PT ;  /* 0x000000080500780c */ /* 0x000fda0003f06070 */
[----:B------:R-:W-:Y:S05]  /*1080*/  @!P0 BRA `(.L_x_55) ;  /* 0xfffff09000008947 */ /* 0x000fea000383ffff */
[----:B------:R-:W0:Y:S02]  /*1090*/  S2R R3, SR_TID.X ;  /* 0x0000000000037919 */ /* 0x000e240000002100 */
[----:B0-----:R-:W-:Y:S01]  /*10a0*/  IMAD R0, R0, 0x6200, R3 ;  /* 0x0000620000007824 */ /* 0x001fe200078e0203 */
[----:B------:R-:W-:-:S03]  /*10b0*/  MOV R3, 0x4 ;  /* 0x0000000400037802 */ /* 0x000fc60000000f00 */
[----:B------:R-:W-:-:S04]  /*10c0*/  IMAD R7, R7, 0x1880, R0 ;  /* 0x0000188007077824 */ /* 0x000fc800078e0200 */
[----:B------:R-:W-:-:S04]  /*10d0*/  IMAD R7, R2, 0x188, R7 ;  /* 0x0000018802077824 */ /* 0x000fc800078e0207 */
[----:B------:R-:W-:-:S04]  /*10e0*/  IMAD R2, R8, 0x62, R7 ;  /* 0x0000006208027824 */ /* 0x000fc800078e0207 */
[----:B------:R-:W-:-:S05]  /*10f0*/  IMAD.WIDE R2, R2, R3, c[0x0][0x160] ;  /* 0x0000580002027625 */ /* 0x000fca00078e0203 */
        /* <DEDUP_REMOVED lines=17> */
.L_x_56:
        /* <DEDUP_REMOVED lines=15> */
.L_x_103:


//--------------------- .text.tvmgen_default_fused_nn_contrib_conv2d_winograd_without_weight_transform_add_add_nn_relu_kernel_2 --------------------------
	.section	.text.tvmgen_default_fused_nn_contrib_conv2d_winograd_without_weight_transform_add_add_nn_relu_kernel_2,"ax",@progbits
	.sectioninfo	@"SHI_REGISTERS=40"
	.align	128
        .global         tvmgen_default_fused_nn_contrib_conv2d_winograd_without_weight_transform_add_add_nn_relu_kernel_2
        .type           tvmgen_default_fused_nn_contrib_conv2d_winograd_without_weight_transform_add_add_nn_relu_kernel_2,@function
        .size           tvmgen_default_fused_nn_contrib_conv2d_winograd_without_weight_transform_add_add_nn_relu_kernel_2,(.L_x_104 - tvmgen_default_fused_nn_contrib_conv2d_winograd_without_weight_transform_add_add_nn_relu_kernel_2)
        .other          tvmgen_default_fused_nn_contrib_conv2d_winograd_without_weight_transform_add_add_nn_relu_kernel_2,@"STO_CUDA_ENTRY STV_DEFAULT"
tvmgen_default_fused_nn_contrib_conv2d_winograd_without_weight_transform_add_add_nn_relu_kernel_2:
.text.tvmgen_default_fused_nn_contrib_conv2d_winograd_without_weight_transform_add_add_nn_relu_kernel_2:
[----:B------:R-:W-:Y:S02]  /*0000*/  MOV R1, c[0x0][0x28] ;  /* 0x00000a0000017a02 */ /* 0x000fe40000000f00 */
[----:B------:R-:W0:Y:S01]  /*0010*/  S2R R29, SR_CTAID.X ;  /* 0x00000000001d7919 */ /* 0x000e220000002500 */
[----:B------:R-:W-:Y:S01]  /*0020*/  MOV R3, 0x4 ;  /* 0x0000000400037802 */ /* 0x000fe20000000f00 */
[----:B------:R-:W-:Y:S02]  /*0030*/  ULDC.64 UR4, c[0x0][0x118] ;  /* 0x0000460000047ab9 */ /* 0x000fe40000000a00 */
[----:B------:R-:W0:Y:S02]  /*0040*/  S2R R30, SR_TID.X ;  /* 0x00000000001e7919 */ /* 0x000e240000002100 */
[----:B0-----:R-:W-:-:S05]  /*0050*/  LEA R24, R29, R30, 0x7 ;  /* 0x0000001e1d187211 */ /* 0x001fca00078e38ff */
[----:B------:R-:W-:-:S05]  /*0060*/  IMAD.WIDE R24, R24, R3, c[0x0][0x168] ;  /* 0x00005a0018187625 */ /* 0x000fca00078e0203 */
[----:B------:R-:W2:Y:S04]  /*0070*/  LDG.E.CONSTANT R28, [R24.64] ;  /* 0x00000004181c7981 */ /* 0x000ea8000c1e9900 */
[----:B------:R-:W3:Y:S04]  /*0080*/  LDG.E.CONSTANT R27, [R24.64+0xc400] ;  /* 0x00c40004181b7981 */ /* 0x000ee8000c1e9900 */
[----:B------:R-:W4:Y:S04]  /*0090*/  LDG.E.CONSTANT R22, [R24.64+0x18800] ;  /* 0x0188000418167981 */ /* 0x000f28000c1e9900 */
[----:B------:R-:W5:Y:S04]  /*00a0*/  LDG.E.CONSTANT R16, [R24.64+0x24c00] ;  /* 0x024c000418107981 */ /* 0x000f68000c1e9900 */
        /* <DEDUP_REMOVED lines=19> */
[----:B------:R-:W5:Y:S01]  /*01e0*/  LDG.E.CONSTANT R36, [R24.64+0x126000] ;  /* 0x1260000418247981 */ /* 0x000f62000c1e9900 */
[----:B------:R-:W-:-:S02]  /*01f0*/  SHF.R.S32.HI R4, RZ, 0x2, R30 ;  /* 0x00000002ff047819 */ /* 0x000fc4000001141e */
[----:B------:R-:W-:Y:S02]  /*0200*/  SHF.R.S32.HI R21, RZ, 0x1, R30 ;  /* 0x00000001ff157819 */ /* 0x000fe4000001141e */
[C---:B------:R-:W-:Y:S02]  /*0210*/  LEA R23, R29.reuse, R30, 0x1 ;  /* 0x0000001e1d177211 */ /* 0x040fe400078e08ff */
[C---:B------:R-:W-:Y:S02]  /*0220*/  LEA R4, R29.reuse, R4, 0x5 ;  /* 0x000000041d047211 */ /* 0x040fe400078e28ff */
[----:B------:R-:W-:Y:S01]  /*0230*/  LEA R21, R29, R21, 0x6 ;  /* 0x000000151d157211 */ /* 0x000fe200078e30ff */
[----:B--2---:R-:W-:Y:S01]  /*0240*/  FADD R28, RZ, R28 ;  /* 0x0000001cff1c7221 */ /* 0x004fe20000000000 */
[--C-:B---3--:R-:W-:Y:S01]  /*0250*/  FADD R31, RZ, R27.reuse ;  /* 0x0000001bff1f7221 */ /* 0x108fe20000000000 */
[--C-:B------:R-:W-:Y:S02]  /*0260*/  FADD R29, RZ, -R27.reuse ;  /* 0x8000001bff1d7221 */ /* 0x100fe40000000000 */
[----:B------:R-:W-:-:S02]  /*0270*/  FADD R27, R28, R27 ;  /* 0x0000001b1c1b7221 */ /* 0x000fc40000000000 */
[C---:B----4-:R-:W-:Y:S02]  /*0280*/  FADD R29, R22.reuse, R29 ;  /* 0x0000001d161d7221 */ /* 0x050fe40000000000 */
[----:B------:R-:W-:Y:S01]  /*0290*/  FADD R27, R27, R22 ;  /* 0x000000161b1b7221 */ /* 0x000fe20000000000 */
[----:B------:R-:W-:Y:S01]  /*02a0*/  FADD R31, R22, R31 ;  /* 0x0000001f161f7221 */ /* 0x000fe20000000000 */
[C---:B-----5:R-:W-:Y:S02]  /*02b0*/  FFMA R35, R16.reuse, 0.125, R29 ;  /* 0x3e00000010237823 */ /* 0x060fe4000000001d */
[----:B------:R-:W-:Y:S01]  /*02c0*/  FADD R27, R27, R16 ;  /* 0x000000101b1b7221 */ /* 0x000fe20000000000 */
[C---:B------:R-:W-:Y:S01]  /*02d0*/  FFMA R31, R16.reuse, 0.25, R31 ;  /* 0x3e800000101f7823 */ /* 0x040fe2000000001f */
[----:B------:R-:W-:Y:S01]  /*02e0*/  FFMA R22, R16, 0.5, R29 ;  /* 0x3f00000010167823 */ /* 0x000fe2000000001d */
[C-C-:B------:R-:W-:Y:S01]  /*02f0*/  FADD R29, R14.reuse, R14.reuse ;  /* 0x0000000e0e1d7221 */ /* 0x140fe20000000000 */
[----:B------:R-:W-:Y:S01]  /*0300*/  FADD R27, R27, R14 ;  /* 0x0000000e1b1b7221 */ /* 0x000fe20000000000 */
[C---:B------:R-:W-:Y:S01]  /*0310*/  FFMA R35, R14.reuse, -8, R35 ;  /* 0xc10000000e237823 */ /* 0x040fe20000000023 */
[----:B------:R-:W-:Y:S01]  /*0320*/  FFMA R16, R14, 4, R31 ;  /* 0x408000000e107823 */ /* 0x000fe2000000001f */
[--C-:B------:R-:W-:Y:S01]  /*0330*/  FADD R30, RZ, -R10.reuse ;  /* 0x8000000aff1e7221 */ /* 0x100fe20000000000 */
[----:B------:R-:W-:Y:S01]  /*0340*/  FADD R28, R27, R10 ;  /* 0x0000000a1b1c7221 */ /* 0x000fe20000000000 */
[----:B------:R-:W-:Y:S01]  /*0350*/  FADD R22, R22, -R29 ;  /* 0x8000001d16167221 */ /* 0x000fe20000000000 */
[----:B------:R-:W-:Y:S01]  /*0360*/  FADD R14, R35, R12 ;  /* 0x0000000c230e7221 */ /* 0x000fe20000000000 */
[----:B------:R-:W-:Y:S01]  /*0370*/  FADD R10, RZ, R10 ;  /* 0x0000000aff0a7221 */ /* 0x000fe20000000000 */
[--C-:B------:R-:W-:Y:S01]  /*0380*/  FADD R12, RZ, R11.reuse ;  /* 0x0000000bff0c7221 */ /* 0x100fe20000000000 */
[--C-:B------:R-:W-:Y:S01]  /*0390*/  FADD R34, RZ, -R11.reuse ;  /* 0x8000000bff227221 */ /* 0x100fe20000000000 */
[C---:B------:R-:W-:Y:S01]  /*03a0*/  FADD R37, -R11.reuse, R30 ;  /* 0x0000001e0b257221 */ /* 0x040fe20000000100 */
[C---:B------:R-:W-:Y:S01]  /*03b0*/  FADD R35, R11.reuse, R10 ;  /* 0x0000000a0b237221 */ /* 0x040fe20000000000 */
[C---:B------:R-:W-:Y:S01]  /*03c0*/  FADD R29, R11.reuse, R16 ;  /* 0x000000100b1d7221 */ /* 0x040fe20000000000 */
[C---:B------:R-:W-:Y:S01]  /*03d0*/  FADD R31, -R11.reuse, R22 ;  /* 0x000000160b1f7221 */ /* 0x040fe20000000100 */
[----:B------:R-:W-:Y:S01]  /*03e0*/  FADD R27, -R11, R14 ;  /* 0x0000000e0b1b7221 */ /* 0x000fe20000000100 */
[----:B------:R-:W-:Y:S01]  /*03f0*/  FADD R11, R28, R11 ;  /* 0x0000000b1c0b7221 */ /* 0x000fe20000000000 */
[C-C-:B------:R-:W-:Y:S01]  /*0400*/  FADD R10, -R26.reuse, R12.reuse ;  /* 0x0000000c1a0a7221 */ /* 0x140fe20000000100 */
[C---:B------:R-:W-:Y:S01]  /*0410*/  FADD R12, R26.reuse, R12 ;  /* 0x0000000c1a0c7221 */ /* 0x040fe20000000000 */
[C-C-:B------:R-:W-:Y:S01]  /*0420*/  FADD R16, -R26.reuse, R34.reuse ;  /* 0x000000221a107221 */ /* 0x140fe20000000100 */
[C---:B------:R-:W-:Y:S01]  /*0430*/  FADD R34, R26.reuse, R34 ;  /* 0x000000221a227221 */ /* 0x040fe20000000000 */
[C---:B------:R-:W-:Y:S01]  /*0440*/  FADD R32, -R26.reuse, R37 ;  /* 0x000000251a207221 */ /* 0x040fe20000000100 */
[C---:B------:R-:W-:Y:S01]  /*0450*/  FADD R30, R26.reuse, R35 ;  /* 0x000000231a1e7221 */ /* 0x040fe20000000000 */
[C---:B------:R-:W-:Y:S01]  /*0460*/  FADD R14, R26.reuse, R31 ;  /* 0x0000001f1a0e7221 */ /* 0x040fe20000000000 */
[C---:B------:R-:W-:Y:S01]  /*0470*/  FADD R22, R26.reuse, R29 ;  /* 0x0000001d1a167221 */ /* 0x040fe20000000000 */
[----:B------:R-:W-:Y:S01]  /*0480*/  FADD R28, R26, R27 ;  /* 0x0000001b1a1c7221 */ /* 0x000fe20000000000 */
[----:B------:R-:W-:Y:S01]  /*0490*/  FADD R26, R11, R26 ;  /* 0x0000001a0b1a7221 */ /* 0x000fe20000000000 */
[C---:B------:R-:W-:Y:S01]  /*04a0*/  FFMA R11, R33.reuse, 0.25, R12 ;  /* 0x3e800000210b7823 */ /* 0x040fe2000000000c */
[C-C-:B------:R-:W-:Y:S01]  /*04b0*/  FFMA R12, R33.reuse, -0.5, R10.reuse ;  /* 0xbf000000210c7823 */ /* 0x140fe2000000000a */
[C---:B------:R-:W-:Y:S01]  /*04c0*/  FFMA R27, R33.reuse, -0.125, R10 ;  /* 0xbe000000211b7823 */ /* 0x040fe2000000000a */
[C---:B------:R-:W-:Y:S01]  /*04d0*/  FFMA R16, R33.reuse, -0.25, R16 ;  /* 0xbe80000021107823 */ /* 0x040fe20000000010 */
[C-C-:B------:R-:W-:Y:S01]  /*04e0*/  FFMA R10, R33.reuse, 0.5, R34.reuse ;  /* 0x3f000000210a7823 */ /* 0x140fe20000000022 */
[C---:B------:R-:W-:Y:S01]  /*04f0*/  FFMA R29, R33.reuse, 0.125, R34 ;  /* 0x3e000000211d7823 */ /* 0x040fe20000000022 */
[C---:B------:R-:W-:Y:S01]  /*0500*/  FADD R35, -R33.reuse, R32 ;  /* 0x0000002021237221 */ /* 0x040fe20000000100 */
[C---:B------:R-:W-:Y:S01]  /*0510*/  FADD R37, R33.reuse, R30 ;  /* 0x0000001e21257221 */ /* 0x040fe20000000000 */
[C---:B------:R-:W-:Y:S01]  /*0520*/  FFMA R14, R33.reuse, 0.5, R14 ;  /* 0x3f000000210e7823 */ /* 0x040fe2000000000e */
[C---:B------:R-:W-:Y:S01]  /*0530*/  FFMA R22, R33.reuse, 0.25, R22 ;  /* 0x3e80000021167823 */ /* 0x040fe20000000016 */
[----:B------:R-:W-:Y:S01]  /*0540*/  FFMA R31, R33, 0.125, R28 ;  /* 0x3e000000211f7823 */ /* 0x000fe2000000001c */
[----:B------:R-:W-:Y:S01]  /*0550*/  FADD R33, R26, R33 ;  /* 0x000000211a217221 */ /* 0x000fe20000000000 */
[C-C-:B------:R-:W-:Y:S01]  /*0560*/  FADD R26, R20.reuse, R20.reuse ;  /* 0x00000014141a7221 */ /* 0x140fe20000000000 */
[C---:B------:R-:W-:Y:S01]  /*0570*/  FADD R28, R20.reuse, R37 ;  /* 0x00000025141c7221 */ /* 0x040fe20000000000 */
[----:B------:R-:W-:Y:S01]  /*0580*/  FFMA R27, R20, 8, R27 ;  /* 0x41000000141b7823 */ /* 0x000fe2000000001b */
[----:B------:R-:W-:Y:S01]  /*0590*/  FADD R30, R33, R20 ;  /* 0x00000014211e7221 */ /* 0x000fe20000000000 */
[C---:B------:R-:W-:Y:S01]  /*05a0*/  FADD R12, R26.reuse, R12 ;  /* 0x0000000c1a0c7221 */ /* 0x040fe20000000000 */
[----:B------:R-:W-:Y:S01]  /*05b0*/  FADD R10, -R26, R10 ;  /* 0x0000000a1a0a7221 */ /* 0x000fe20000000100 */
[----:B------:R-:W-:Y:S01]  /*05c0*/  FADD R14, R14, -R26 ;  /* 0x8000001a0e0e7221 */ /* 0x000fe20000000000 */
[C---:B------:R-:W-:Y:S01]  /*05d0*/  FFMA R29, R20.reuse, -8, R29 ;  /* 0xc1000000141d7823 */ /* 0x040fe2000000001d */
[C---:B------:R-:W-:Y:S01]  /*05e0*/  FFMA R16, R20.reuse, -4, R16 ;  /* 0xc080000014107823 */ /* 0x040fe20000000010 */
[C---:B------:R-:W-:Y:S01]  /*05f0*/  FFMA R11, R20.reuse, 4, R11 ;  /* 0x40800000140b7823 */ /* 0x040fe2000000000b */
[C---:B------:R-:W-:Y:S01]  /*0600*/  FADD R26, -R20.reuse, R35 ;  /* 0x00000023141a7221 */ /* 0x040fe20000000100 */
[C---:B------:R-:W-:Y:S01]  /*0610*/  FFMA R22, R20.reuse, 4, R22 ;  /* 0x4080000014167823 */ /* 0x040fe20000000016 */
[----:B------:R-:W-:Y:S01]  /*0620*/  FFMA R31, R20, -8, R31 ;  /* 0xc1000000141f7823 */ /* 0x000fe2000000001f */
[C---:B------:R-:W-:Y:S01]  /*0630*/  FADD R20, R19.reuse, R28 ;  /* 0x0000001c13147221 */ /* 0x040fe20000000000 */
[----:B------:R-:W-:Y:S01]  /*0640*/  FADD R28, R30, R19 ;  /* 0x000000131e1c7221 */ /* 0x000fe20000000000 */
[C---:B------:R-:W-:Y:S01]  /*0650*/  FADD R30, -R8.reuse, R27 ;  /* 0x0000001b081e7221 */ /* 0x040fe20000000100 */
[----:B------:R-:W-:Y:S01]  /*0660*/  FADD R32, R8, R29 ;  /* 0x0000001d08207221 */ /* 0x000fe20000000000 */
[----:B------:R-:W-:Y:S01]  /*0670*/  FADD R26, R19, R26 ;  /* 0x0000001a131a7221 */ /* 0x000fe20000000000 */
[----:B------:R-:W-:Y:S01]  /*0680*/  FADD R8, R31, R8 ;  /* 0x000000081f087221 */ /* 0x000fe20000000000 */
[C---:B------:R-:W-:Y:S01]  /*0690*/  FADD R12, -R17.reuse, R12 ;  /* 0x0000000c110c7221 */ /* 0x040fe20000000100 */
[C---:B------:R-:W-:Y:S01]  /*06a0*/  FADD R20, R17.reuse, R20 ;  /* 0x0000001411147221 */ /* 0x040fe20000000000 */
[C---:B------:R-:W-:Y:S01]  /*06b0*/  FADD R16, R17.reuse, R16 ;  /* 0x0000001011107221 */ /* 0x040fe20000000000 */
[C---:B------:R-:W-:Y:S01]  /*06c0*/  FADD R10, -R17.reuse, R10 ;  /* 0x0000000a110a7221 */ /* 0x040fe20000000100 */
[C---:B------:R-:W-:Y:S01]  /*06d0*/  FADD R34, R17.reuse, R11 ;  /* 0x0000000b11227221 */ /* 0x040fe20000000000 */
[C---:B------:R-:W-:Y:S01]  /*06e0*/  FADD R30, -R17.reuse, R30 ;  /* 0x0000001e111e7221 */ /* 0x040fe20000000100 */
[C---:B------:R-:W-:Y:S01]  /*06f0*/  FADD R32, -R17.reuse, R32 ;  /* 0x0000002011207221 */ /* 0x040fe20000000100 */
[C---:B------:R-:W-:Y:S01]  /*0700*/  FADD R26, R17.reuse, R26 ;  /* 0x0000001a111a7221 */ /* 0x040fe20000000000 */
[C---:B------:R-:W-:Y:S01]  /*0710*/  FADD R14, -R17.reuse, R14 ;  /* 0x0000000e110e7221 */ /* 0x040fe20000000100 */
[C---:B------:R-:W-:Y:S01]  /*0720*/  FADD R22, R17.reuse, R22 ;  /* 0x0000001611167221 */ /* 0x040fe20000000000 */
[----:B------:R-:W-:Y:S01]  /*0730*/  FADD R8, -R17, R8 ;  /* 0x0000000811087221 */ /* 0x000fe20000000100 */
[----:B------:R-:W-:Y:S01]  /*0740*/  FADD R28, R28, R17 ;  /* 0x000000111c1c7221 */ /* 0x000fe20000000000 */
[C---:B------:R-:W-:Y:S01]  /*0750*/  FADD R12, R15.reuse, R12 ;  /* 0x0000000c0f0c7221 */ /* 0x040fe20000000000 */
        /* <DEDUP_REMOVED lines=9> */
[----:B------:R-:W-:Y:S01]  /*07f0*/  FADD R8, R15, R8 ;  /* 0x000000080f087221 */ /* 0x000fe20000000000 */
[----:B------:R-:W-:Y:S01]  /*0800*/  FADD R28, R28, R15 ;  /* 0x0000000f1c1c7221 */ /* 0x000fe20000000000 */
[----:B------:R-:W-:Y:S01]  /*0810*/  FADD R15, R5, R5 ;  /* 0x00000005050f7221 */ /* 0x000fe20000000000 */
[C---:B------:R-:W-:Y:S01]  /*0820*/  FFMA R12, R13.reuse, 0.5, R12 ;  /* 0x3f0000000d0c7823 */ /* 0x040fe2000000000c */
[C---:B------:R-:W-:Y:S01]  /*0830*/  FADD R20, R13.reuse, R20 ;  /* 0x000000140d147221 */ /* 0x040fe20000000000 */
[C---:B------:R-:W-:Y:S01]  /*0840*/  FFMA R16, R13.reuse, 0.25, R16 ;  /* 0x3e8000000d107823 */ /* 0x040fe20000000010 */
[C---:B------:R-:W-:Y:S01]  /*0850*/  FFMA R30, R13.reuse, 0.125, R30 ;  /* 0x3e0000000d1e7823 */ /* 0x040fe2000000001e */
[C---:B------:R-:W-:Y:S01]  /*0860*/  FFMA R32, R13.reuse, 0.125, R32 ;  /* 0x3e0000000d207823 */ /* 0x040fe20000000020 */
[C---:B------:R-:W-:Y:S01]  /*0870*/  FFMA R8, R13.reuse, 0.125, R8 ;  /* 0x3e0000000d087823 */ /* 0x040fe20000000008 */
[----:B------:R-:W-:Y:S01]  /*0880*/  FADD R26, R13, R26 ;  /* 0x0000001a0d1a7221 */ /* 0x000fe20000000000 */
[----:B------:R-:W-:Y:S01]  /*0890*/  FADD R28, R28, R13 ;  /* 0x0000000d1c1c7221 */ /* 0x000fe20000000000 */
[----:B------:R-:W-:Y:S01]  /*08a0*/  FADD R37, -R15, R12 ;  /* 0x0000000c0f257221 */ /* 0x000fe20000000100 */
[----:B------:R-:W-:Y:S01]  /*08b0*/  FFMA R10, R13, 0.5, R10 ;  /* 0x3f0000000d0a7823 */ /* 0x000fe2000000000a */
[----:B------:R-:W-:Y:S01]  /*08c0*/  FADD R12, R5, R20 ;  /* 0x00000014050c7221 */ /* 0x000fe20000000000 */
[C---:B------:R-:W-:Y:S01]  /*08d0*/  FFMA R34, R13.reuse, 0.25, R34 ;  /* 0x3e8000000d227823 */ /* 0x040fe20000000022 */
[C---:B------:R-:W-:Y:S01]  /*08e0*/  FFMA R14, R13.reuse, 0.5, R14 ;  /* 0x3f0000000d0e7823 */ /* 0x040fe2000000000e */
[----:B------:R-:W-:Y:S01]  /*08f0*/  FFMA R22, R13, 0.25, R22 ;  /* 0x3e8000000d167823 */ /* 0x000fe20000000016 */
[C---:B------:R-:W-:Y:S01]  /*0900*/  FFMA R31, R5.reuse, 4, R16 ;  /* 0x40800000051f7823 */ /* 0x040fe20000000010 */
[C---:B------:R-:W-:Y:S01]  /*0910*/  FFMA R27, R5.reuse, -8, R30 ;  /* 0xc1000000051b7823 */ /* 0x040fe2000000001e */
[C---:B------:R-:W-:Y:S01]  /*0920*/  FFMA R19, R5.reuse, -8, R32 ;  /* 0xc100000005137823 */ /* 0x040fe20000000020 */
[C---:B------:R-:W-:Y:S01]  /*0930*/  FFMA R17, R5.reuse, -8, R8 ;  /* 0xc100000005117823 */ /* 0x040fe20000000008 */
[----:B------:R-:W-:Y:S01]  /*0940*/  FADD R26, R5, R26 ;  /* 0x0000001a051a7221 */ /* 0x000fe20000000000 */
[----:B------:R-:W-:Y:S01]  /*0950*/  FADD R16, R28, R5 ;  /* 0x000000051c107221 */ /* 0x000fe20000000000 */
[----:B------:R-:W-:Y:S01]  /*0960*/  FADD R13, -R15, R10 ;  /* 0x0000000a0f0d7221 */ /* 0x000fe20000000100 */
[----:B------:R-:W-:Y:S01]  /*0970*/  FFMA R12, R7, 0.25, R12 ;  /* 0x3e800000070c7823 */ /* 0x000fe2000000000c */
[----:B------:R-:W-:Y:S01]  /*0980*/  FADD R15, R14, -R15 ;  /* 0x8000000f0e0f7221 */ /* 0x000fe20000000000 */
[C---:B------:R-:W-:Y:S01]  /*0990*/  FFMA R29, R5.reuse, 4, R34 ;  /* 0x40800000051d7823 */ /* 0x040fe20000000022 */
[----:B------:R-:W-:Y:S01]  /*09a0*/  FFMA R35, R5, 4, R22 ;  /* 0x4080000005237823 */ /* 0x000fe20000000016 */
[C---:B------:R-:W-:Y:S01]  /*09b0*/  FADD R27, R0.reuse, R27 ;  /* 0x0000001b001b7221 */ /* 0x040fe20000000000 */
[----:B------:R-:W-:Y:S01]  /*09c0*/  FADD R10, R0, R19 ;  /* 0x00000013000a7221 */ /* 0x000fe20000000000 */
[----:B------:R-:W-:Y:S01]  /*09d0*/  FADD R14, R17, R0 ;  /* 0x00000000110e7221 */ /* 0x000fe20000000000 */
[C-C-:B------:R-:W-:Y:S01]  /*09e0*/  FFMA R19, R7.reuse, 0.5, R26.reuse ;  /* 0x3f00000007137823 */ /* 0x140fe2000000001a */
[----:B------:R-:W-:Y:S01]  /*09f0*/  FFMA R17, R7, 0.125, R26 ;  /* 0x3e00000007117823 */ /* 0x000fe2000000001a */
[----:B------:R-:W-:Y:S01]  /*0a00*/  FADD R16, R16, R7 ;  /* 0x0000000710107221 */ /* 0x000fe20000000000 */
[C---:B------:R-:W-:Y:S01]  /*0a10*/  FFMA R7, R6.reuse, 0.25, R12 ;  /* 0x3e80000006077823 */ /* 0x040fe2000000000c */
[C---:B------:R-:W-:Y:S01]  /*0a20*/  FFMA R34, R6.reuse, -0.25, R13 ;  /* 0xbe80000006227823 */ /* 0x040fe2000000000d */
[C---:B------:R-:W-:Y:S01]  /*0a30*/  FFMA R8, R6.reuse, 0.25, R29 ;  /* 0x3e80000006087823 */ /* 0x040fe2000000001d */
[C---:B------:R-:W-:Y:S01]  /*0a40*/  FADD R12, -R6.reuse, R15 ;  /* 0x0000000f060c7221 */ /* 0x040fe20000000100 */
[C---:B------:R-:W-:Y:S01]  /*0a50*/  FFMA R0, R6.reuse, -0.5, R37 ;  /* 0xbf00000006007823 */ /* 0x040fe20000000025 */
[C---:B------:R-:W-:Y:S01]  /*0a60*/  FFMA R29, R6.reuse, 0.5, R31 ;  /* 0x3f000000061d7823 */ /* 0x040fe2000000001f */
[C---:B------:R-:W-:Y:S01]  /*0a70*/  FFMA R13, R6.reuse, -0.5, R27 ;  /* 0xbf000000060d7823 */ /* 0x040fe2000000001b */
[C---:B------:R-:W-:Y:S01]  /*0a80*/  FADD R15, R6.reuse, R35 ;  /* 0x00000023060f7221 */ /* 0x040fe20000000000 */
[C---:B------:R-:W-:Y:S01]  /*0a90*/  FFMA R37, R6.reuse, -0.125, R37 ;  /* 0xbe00000006257823 */ /* 0x040fe20000000025 */
[C---:B------:R-:W-:Y:S01]  /*0aa0*/  FFMA R31, R6.reuse, 0.125, R31 ;  /* 0x3e000000061f7823 */ /* 0x040fe2000000001f */
[C---:B------:R-:W-:Y:S01]  /*0ab0*/  FFMA R10, R6.reuse, -0.25, R10 ;  /* 0xbe800000060a7823 */ /* 0x040fe2000000000a */
[C---:B------:R-:W-:Y:S01]  /*0ac0*/  FFMA R27, R6.reuse, -0.125, R27 ;  /* 0xbe000000061b7823 */ /* 0x040fe2000000001b */
[C---:B------:R-:W-:Y:S01]  /*0ad0*/  FFMA R19, R6.reuse, 0.5, R19 ;  /* 0x3f00000006137823 */ /* 0x040fe20000000013 */
[C---:B------:R-:W-:Y:S01]  /*0ae0*/  FFMA R17, R6.reuse, 0.125, R17 ;  /* 0x3e00000006117823 */ /* 0x040fe20000000011 */
[----:B------:R-:W-:Y:S01]  /*0af0*/  FADD R35, -R6, R14 ;  /* 0x0000000e06237221 */ /* 0x000fe20000000100 */
[----:B------:R-:W-:Y:S01]  /*0b00*/  FADD R6, R16, R6 ;  /* 0x0000000610067221 */ /* 0x000fe20000000000 */
[----:B------:R-:W2:Y:S01]  /*0b10*/  LDG.E.CONSTANT R33, [R24.64+0x119c00] ;  /* 0x119c000418217981 */ /* 0x000ea2000c1e9900 */
[C---:B------:R-:W-:Y:S01]  /*0b20*/  FFMA R34, R18.reuse, 0.25, R34 ;  /* 0x3e80000012227823 */ /* 0x040fe20000000022 */
[C---:B------:R-:W-:Y:S01]  /*0b30*/  FFMA R8, R18.reuse, 0.25, R8 ;  /* 0x3e80000012087823 */ /* 0x040fe20000000008 */
[C---:B------:R-:W-:Y:S01]  /*0b40*/  FFMA R0, R18.reuse, 0.5, R0 ;  /* 0x3f00000012007823 */ /* 0x040fe20000000000 */
[----:B------:R0:W3:Y:S01]  /*0b50*/  LDG.E.CONSTANT R11, [R24.64+0x132400] ;  /* 0x13240004180b7981 */ /* 0x0000e2000c1e9900 */
[C---:B------:R-:W-:Y:S01]  /*0b60*/  FFMA R37, R18.reuse, 0.125, R37 ;  /* 0x3e00000012257823 */ /* 0x040fe20000000025 */
[C---:B------:R-:W-:Y:S01]  /*0b70*/  FFMA R29, R18.reuse, 0.5, R29 ;  /* 0x3f000000121d7823 */ /* 0x040fe2000000001d */
[C---:B------:R-:W-:Y:S01]  /*0b80*/  FFMA R31, R18.reuse, 0.125, R31 ;  /* 0x3e000000121f7823 */ /* 0x040fe2000000001f */
[C---:B------:R-:W-:Y:S01]  /*0b90*/  FFMA R10, R18.reuse, 0.25, R10 ;  /* 0x3e800000120a7823 */ /* 0x040fe2000000000a */
[C---:B------:R-:W-:Y:S01]  /*0ba0*/  FFMA R13, R18.reuse, 0.5, R13 ;  /* 0x3f000000120d7823 */ /* 0x040fe2000000000d */
[C---:B------:R-:W-:Y:S01]  /*0bb0*/  FFMA R27, R18.reuse, 0.125, R27 ;  /* 0x3e000000121b7823 */ /* 0x040fe2000000001b */
[C---:B------:R-:W-:Y:S01]  /*0bc0*/  FFMA R19, R18.reuse, 0.5, R19 ;  /* 0x3f00000012137823 */ /* 0x040fe20000000013 */
[C---:B------:R-:W-:Y:S01]  /*0bd0*/  FFMA R7, R18.reuse, 0.25, R7 ;  /* 0x3e80000012077823 */ /* 0x040fe20000000007 */
[C---:B------:R-:W-:Y:S01]  /*0be0*/  FFMA R17, R18.reuse, 0.125, R17 ;  /* 0x3e00000012117823 */ /* 0x040fe20000000011 */
[C---:B------:R-:W-:Y:S01]  /*0bf0*/  FADD R12, R18.reuse, R12 ;  /* 0x0000000c120c7221 */ /* 0x040fe20000000000 */
[C---:B------:R-:W-:Y:S01]  /*0c00*/  FADD R15, R18.reuse, R15 ;  /* 0x0000000f120f7221 */ /* 0x040fe20000000000 */
[----:B------:R-:W-:Y:S01]  /*0c10*/  FADD R35, R18, R35 ;  /* 0x0000002312237221 */ /* 0x000fe20000000000 */
[C---:B------:R-:W-:Y:S01]  /*0c20*/  FMUL R28, R9.reuse, 0.5 ;  /* 0x3f000000091c7820 */ /* 0x040fe20000400000 */
[----:B------:R-:W-:Y:S01]  /*0c30*/  FADD R18, R6, R18 ;  /* 0x0000001206127221 */ /* 0x000fe20000000000 */
[C---:B------:R-:W-:Y:S01]  /*0c40*/  FMUL R6, R9.reuse, 0.25 ;  /* 0x3e80000009067820 */ /* 0x040fe20000400000 */
[----:B------:R-:W-:Y:S01]  /*0c50*/  FMUL R20, R9, 0.125 ;  /* 0x3e00000009147820 */ /* 0x000fe20000400000 */
[----:B------:R0:W4:Y:S01]  /*0c60*/  LDG.E.CONSTANT R5, [R24.64+0x13e800] ;  /* 0x13e8000418057981 */ /* 0x000122000c1e9900 */
[C---:B------:R-:W-:Y:S01]  /*0c70*/  FFMA R0, R28.reuse, 0.5, R0 ;  /* 0x3f0000001c007823 */ /* 0x040fe20000000000 */
[C---:B------:R-:W-:Y:S01]  /*0c80*/  FFMA R29, R28.reuse, 0.25, R29 ;  /* 0x3e8000001c1d7823 */ /* 0x040fe2000000001d */
[C---:B------:R-:W-:Y:S01]  /*0c90*/  FFMA R13, R28.reuse, 0.125, R13 ;  /* 0x3e0000001c0d7823 */ /* 0x040fe2000000000d */
[----:B------:R-:W-:Y:S01]  /*0ca0*/  FADD R19, R28, R19 ;  /* 0x000000131c137221 */ /* 0x000fe20000000000 */
[----:B------:R-:W-:Y:S01]  /*0cb0*/  FADD R28, R12, R28 ;  /* 0x0000001c0c1c7221 */ /* 0x000fe20000000000 */
        /* <DEDUP_REMOVED lines=10> */
[----:B------:R0:W5:Y:S01]  /*0d60*/  LDG.E.CONSTANT R30, [R24.64+0x14ac00] ;  /* 0x14ac0004181e7981 */ /* 0x000162000c1e9900 */
[----:B------:R-:W-:Y:S01]  /*0d70*/  FMUL R14, R2, 0.5 ;  /* 0x3f000000020e7820 */ /* 0x000fe20000400000 */
[----:B------:R-:W-:Y:S01]  /*0d80*/  MOV R20, RZ ;  /* 0x000000ff00147202 */ /* 0x000fe20000000f00 */
[----:B------:R-:W-:Y:S01]  /*0d90*/  IMAD.HI R26, R4, 0x5397829d, RZ ;  /* 0x5397829d041a7827 */ /* 0x000fe200078e02ff */
[----:B------:R-:W-:Y:S01]  /*0da0*/  MOV R22, RZ ;  /* 0x000000ff00167202 */ /* 0x000fe20000000f00 */
[C---:B------:R-:W-:Y:S01]  /*0db0*/  FADD R27, R14.reuse, R14 ;  /* 0x0000000e0e1b7221 */ /* 0x040fe20000000000 */
[----:B------:R0:W5:Y:S01]  /*0dc0*/  LDG.E.CONSTANT R31, [R24.64+0x157000] ;  /* 0x15700004181f7981 */ /* 0x000162000c1e9900 */
[----:B------:R-:W-:Y:S01]  /*0dd0*/  IMAD.HI R20, R21, -0x6db6db6d, R20 ;  /* 0x9249249315147827 */ /* 0x000fe200078e0214 */
[----:B------:R-:W-:Y:S01]  /*0de0*/  FFMA R4, R14, -8, R13 ;  /* 0xc10000000e047823 */ /* 0x000fe2000000000d */
[----:B------:R-:W-:Y:S01]  /*0df0*/  FADD R0, R0, -R27 ;  /* 0x8000001b00007221 */ /* 0x000fe20000000000 */
[----:B------:R-:W-:Y:S01]  /*0e00*/  SHF.R.U32.HI R27, RZ, 0x1f, R26 ;  /* 0x0000001fff1b7819 */ /* 0x000fe2000001161a */
[C---:B------:R-:W-:Y:S01]  /*0e10*/  FMUL R13, R2.reuse, 0.25 ;  /* 0x3e800000020d7820 */ /* 0x040fe20000400000 */
[----:B------:R-:W-:Y:S01]  /*0e20*/  SHF.R.U32.HI R21, RZ, 0x1f, R20 ;  /* 0x0000001fff157819 */ /* 0x000fe20000011614 */
[----:B------:R-:W-:Y:S01]  /*0e30*/  FMUL R17, R2, 0.125 ;  /* 0x3e00000002117820 */ /* 0x000fe20000400000 */
[----:B------:R-:W-:Y:S01]  /*0e40*/  FADD R9, R18, R9 ;  /* 0x0000000912097221 */ /* 0x000fe20000000000 */
[----:B------:R-:W-:Y:S01]  /*0e50*/  LEA.HI.SX32 R26, R26, R27, 0x1c ;  /* 0x0000001b1a1a7211 */ /* 0x000fe200078fe2ff */
[C-C-:B------:R-:W-:Y:S01]  /*0e60*/  FADD R27, R13.reuse, R13.reuse ;  /* 0x0000000d0d1b7221 */ /* 0x140fe20000000000 */
[C---:B------:R-:W-:Y:S01]  /*0e70*/  FFMA R8, R13.reuse, 4, R8 ;  /* 0x408000000d087823 */ /* 0x040fe20000000008 */
[----:B------:R-:W-:Y:S01]  /*0e80*/  FFMA R10, R13, -8, R10 ;  /* 0xc10000000d0a7823 */ /* 0x000fe2000000000a */
[----:B------:R-:W-:Y:S01]  /*0e90*/  FADD R7, R7, R13 ;  /* 0x0000000d07077221 */ /* 0x000fe20000000000 */
[----:B------:R-:W-:Y:S01]  /*0ea0*/  LEA.HI.SX32 R21, R20, R21, 0x1e ;  /* 0x0000001514157211 */ /* 0x000fe200078ff2ff */
[C---:B------:R-:W-:Y:S01]  /*0eb0*/  FADD R37, R17.reuse, R17 ;  /* 0x0000001111257221 */ /* 0x040fe20000000000 */
[C---:B------:R-:W-:Y:S01]  /*0ec0*/  FFMA R16, R17.reuse, 4, R16 ;  /* 0x4080000011107823 */ /* 0x040fe20000000010 */
[----:B------:R-:W-:Y:S01]  /*0ed0*/  FFMA R13, R17, -8, R12 ;  /* 0xc1000000110d7823 */ /* 0x000fe2000000000c */
[----:B------:R-:W-:Y:S01]  /*0ee0*/  IMAD.HI R20, R23, -0x6db6db6d, R22 ;  /* 0x9249249317147827 */ /* 0x000fe200078e0216 */
[----:B------:R-:W-:Y:S01]  /*0ef0*/  FADD R17, R6, R17 ;  /* 0x0000001106117221 */ /* 0x000fe20000000000 */
[----:B------:R-:W-:Y:S01]  /*0f00*/  FADD R9, R9, R2 ;  /* 0x0000000209097221 */ /* 0x000fe20000000000 */
[----:B------:R-:W-:Y:S01]  /*0f10*/  FFMA R29, R14, 4, R29 ;  /* 0x408000000e1d7823 */ /* 0x000fe2000000001d */
[----:B------:R-:W-:Y:S01]  /*0f20*/  FADD R19, R19, R14 ;  /* 0x0000000e13137221 */ /* 0x000fe20000000000 */
[C---:B------:R-:W-:Y:S01]  /*0f30*/  FADD R6, R36.reuse, R36 ;  /* 0x0000002424067221 */ /* 0x040fe20000000000 */
[C---:B------:R-:W-:Y:S01]  /*0f40*/  FFMA R12, R36.reuse, 4, R7 ;  /* 0x40800000240c7823 */ /* 0x040fe20000000007 */
[----:B------:R-:W-:Y:S01]  /*0f50*/  FFMA R18, R36, -8, R17 ;  /* 0xc100000024127823 */ /* 0x000fe20000000011 */
[----:B------:R-:W-:Y:S01]  /*0f60*/  SHF.R.U32.HI R22, RZ, 0x1f, R20 ;  /* 0x0000001fff167819 */ /* 0x000fe20000011614 */
[----:B------:R-:W-:Y:S01]  /*0f70*/  FFMA R14, R2, 4, R15 ;  /* 0x40800000020e7823 */ /* 0x000fe2000000000f */
[----:B------:R-:W-:Y:S01]  /*0f80*/  FADD R36, R9, R36 ;  /* 0x0000002409247221 */ /* 0x000fe20000000000 */
[----:B------:R0:W5:Y:S01]  /*0f90*/  LDG.E.CONSTANT R15, [R24.64+0x163400] ;  /* 0x16340004180f7981 */ /* 0x000162000c1e9900 */
[----:B------:R-:W-:-:S03]  /*0fa0*/  LEA.HI.SX32 R22, R20, R22, 0x1d ;  /* 0x0000001614167211 */ /* 0x000fc600078feaff */
[----:B------:R0:W5:Y:S01]  /*0fb0*/  LDG.E.CONSTANT R9, [R24.64+0x16f800] ;  /* 0x16f8000418097981 */ /* 0x000162000c1e9900 */
[----:B------:R-:W-:-:S03]  /*0fc0*/  FADD R34, R34, -R27 ;  /* 0x8000001b22227221 */ /* 0x000fc60000000000 */
[----:B------:R0:W5:Y:S01]  /*0fd0*/  LDG.E.CONSTANT R17, [R24.64+0x17bc00] ;  /* 0x17bc000418117981 */ /* 0x000162000c1e9900 */
[C---:B------:R-:W-:Y:S01]  /*0fe0*/  FADD R27, R2.reuse, R2 ;  /* 0x00000002021b7221 */ /* 0x040fe20000000000 */
[----:B------:R-:W-:Y:S02]  /*0ff0*/  FFMA R35, R2, -8, R35 ;  /* 0xc100000002237823 */ /* 0x000fe40000000023 */
[----:B------:R0:W5:Y:S01]  /*1000*/  LDG.E.CONSTANT R2, [R24.64+0x188000] ;  /* 0x1880000418027981 */ /* 0x000162000c1e9900 */
[----:B------:R-:W-:Y:S01]  /*1010*/  IMAD R22, R22, -0xe, R23 ;  /* 0xfffffff216167824 */ /* 0x000fe200078e0217 */
[----:B------:R-:W-:Y:S02]  /*1020*/  FADD R19, R19, -R6 ;  /* 0x8000000613137221 */ /* 0x000fe40000000000 */
[----:B------:R0:W5:Y:S01]  /*1030*/  LDG.E.CONSTANT R7, [R24.64+0x194400] ;  /* 0x1944000418077981 */ /* 0x000162000c1e9900 */
[----:B------:R-:W-:-:S03]  /*1040*/  IMAD R22, R21, 0x38, R22 ;  /* 0x0000003815167824 */ /* 0x000fc600078e0216 */
[----:B------:R0:W5:Y:S01]  /*1050*/  LDG.E.CONSTANT R6, [R24.64+0x1a0800] ;  /* 0x1a08000418067981 */ /* 0x000162000c1e9900 */
[----:B------:R-:W-:Y:S01]  /*1060*/  FADD R28, R28, -R27 ;  /* 0x8000001b1c1c7221 */ /* 0x000fe20000000000 */
[-C--:B------:R-:W-:Y:S01]  /*1070*/  IMAD.WIDE R26, R26, R3.reuse, c[0x0][0x170] ;  /* 0x00005c001a1a7625 */ /* 0x080fe200078e0203 */
[----:B------:R-:W-:Y:S01]  /*1080*/  SHF.L.U32 R22, R22, 0x2, RZ ;  /* 0x0000000216167819 */ /* 0x000fe200000006ff */
[----:B------:R-:W-:Y:S02]  /*1090*/  FADD R32, R32, -R37 ;  /* 0x8000002520207221 */ /* 0x000fe40000000000 */
[----:B------:R0:W5:Y:S02]  /*10a0*/  LDG.E.CONSTANT R37, [R24.64+0x1acc00] ;  /* 0x1acc000418257981 */ /* 0x000164000c1e9900 */
[----:B------:R-:W-:Y:S02]  /*10b0*/  IMAD.WIDE R20, R22, R3, c[0x0][0x178] ;  /* 0x00005e0016147625 */ /* 0x000fe400078e0203 */
[----:B------:R5:W5:Y:S04]  /*10c0*/  LDG.E.CONSTANT R26, [R26.64] ;  /* 0x000000041a1a7981 */ /* 0x000b68000c1e9900 */
[----:B------:R-:W5:Y:S01]  /*10d0*/  LDG.E.CONSTANT R23, [R20.64] ;  /* 0x0000000414177981 */ /* 0x000f62000c1e9900 */
[C---:B--2---:R-:W-:Y:S01]  /*10e0*/  FFMA R10, R33.reuse, 0.25, R10 ;  /* 0x3e800000210a7823 */ /* 0x044fe2000000000a */
[----:B0-----:R-:W-:Y:S01]  /*10f0*/  FFMA R24, R33, 0.125, R13 ;  /* 0x3e00000021187823 */ /* 0x001fe2000000000d */
[----:B------:R-:W-:Y:S01]  /*1100*/  FADD R35, R35, R33 ;  /* 0x0000002123237221 */ /* 0x000fe20000000000 */
[----:B------:R-:W-:Y:S01]  /*1110*/  FFMA R4, R33, 0.5, R4 ;  /* 0x3f00000021047823 */ /* 0x000fe20000000004 */
[C---:B---3--:R-:W-:Y:S01]  /*1120*/  FADD R13, R11.reuse, R11 ;  /* 0x0000000b0b0d7221 */ /* 0x048fe20000000000 */
[C---:B------:R-:W-:Y:S01]  /*1130*/  FFMA R34, R11.reuse, -4, R34 ;  /* 0xc08000000b227823 */ /* 0x040fe20000000022 */
[C---:B------:R-:W-:Y:S01]  /*1140*/  FFMA R8, R11.reuse, 4, R8 ;  /* 0x408000000b087823 */ /* 0x040fe20000000008 */
[C---:B------:R-:W-:Y:S01]  /*1150*/  FFMA R32, R11.reuse, 8, R32 ;  /* 0x410000000b207823 */ /* 0x040fe20000000020 */
[C---:B------:R-:W-:Y:S01]  /*1160*/  FFMA R16, R11.reuse, -8, R16 ;  /* 0xc10000000b107823 */ /* 0x040fe20000000010 */
[C---:B------:R-:W-:Y:S01]  /*1170*/  FFMA R10, R11.reuse, -4, R10 ;  /* 0xc08000000b0a7823 */ /* 0x040fe2000000000a */
[C---:B------:R-:W-:Y:S01]  /*1180*/  FFMA R24, R11.reuse, 8, R24 ;  /* 0x410000000b187823 */ /* 0x040fe20000000018 */
[C---:B------:R-:W-:Y:S01]  /*1190*/  FADD R28, -R11.reuse, R28 ;  /* 0x0000001c0b1c7221 */ /* 0x040fe20000000100 */
[C---:B------:R-:W-:Y:S01]  /*11a0*/  FADD R14, R11.reuse, R14 ;  /* 0x0000000e0b0e7221 */ /* 0x040fe20000000000 */
[C---:B------:R-:W-:Y:S01]  /*11b0*/  FFMA R12, R11.reuse, 4, R12 ;  /* 0x408000000b0c7823 */ /* 0x040fe2000000000c */
[C---:B------:R-:W-:Y:S01]  /*11c0*/  FFMA R18, R11.reuse, -8, R18 ;  /* 0xc10000000b127823 */ /* 0x040fe20000000012 */
[----:B------:R-:W-:Y:S01]  /*11d0*/  FADD R35, -R11, R35 ;  /* 0x000000230b237221 */ /* 0x000fe20000000100 */
[----:B------:R-:W-:Y:S01]  /*11e0*/  FADD R36, R36, R11 ;  /* 0x0000000b24247221 */ /* 0x000fe20000000000 */
[C---:B------:R-:W-:Y:S01]  /*11f0*/  FADD R0, R13.reuse, R0 ;  /* 0x000000000d007221 */ /* 0x040fe20000000000 */
[C---:B------:R-:W-:Y:S01]  /*1200*/  FADD R29, -R13.reuse, R29 ;  /* 0x0000001d0d1d7221 */ /* 0x040fe20000000100 */
[----:B------:R-:W-:Y:S01]  /*1210*/  FADD R4, R13, R4 ;  /* 0x000000040d047221 */ /* 0x000fe20000000000 */
[----:B----4-:R-:W-:Y:S01]  /*1220*/  FADD R11, R5, R5 ;  /* 0x00000005050b7221 */ /* 0x010fe20000000000 */
[----:B------:R-:W-:-:S03]  /*1230*/  FADD R19, R19, -R13 ;  /* 0x8000000d13137221 */ /* 0x000fc60000000000 */
[C---:B------:R-:W-:Y:S01]  /*1240*/  FADD R0, -R11.reuse, R0 ;  /* 0x000000000b007221 */ /* 0x040fe20000000100 */
[C---:B------:R-:W-:Y:S01]  /*1250*/  FADD R29, -R11.reuse, R29 ;  /* 0x0000001d0b1d7221 */ /* 0x040fe20000000100 */
[----:B------:R-:W-:Y:S01]  /*1260*/  FADD R4, -R11, R4 ;  /* 0x000000040b047221 */ /* 0x000fe20000000100 */
[----:B------:R-:W-:Y:S01]  /*1270*/  FADD R13, R5, R14 ;  /* 0x0000000e050d7221 */ /* 0x000fe20000000000 */
[----:B------:R-:W-:Y:S01]  /*1280*/  FADD R19, R19, -R11 ;  /* 0x8000000b13137221 */ /* 0x000fe20000000000 */
[C---:B------:R-:W-:Y:S01]  /*1290*/  FFMA R32, R5.reuse, -8, R32 ;  /* 0xc100000005207823 */ /* 0x040fe20000000020 */
[C---:B------:R-:W-:Y:S01]  /*12a0*/  FFMA R16, R5.reuse, -8, R16 ;  /* 0xc100000005107823 */ /* 0x040fe20000000010 */
[C---:B------:R-:W-:Y:S01]  /*12b0*/  FFMA R24, R5.reuse, -8, R24 ;  /* 0xc100000005187823 */ /* 0x040fe20000000018 */
[C---:B-----5:R-:W-:Y:S01]  /*12c0*/  FMUL R27, R30.reuse, -2 ;  /* 0xc00000001e1b7820 */ /* 0x060fe20000400000 */
[----:B------:R-:W-:Y:S01]  /*12d0*/  FADD R14, R30, R30 ;  /* 0x0000001e1e0e7221 */ /* 0x000fe20000000000 */
[----:B------:R-:W-:-:S02]  /*12e0*/  FFMA R25, R5, -8, R18 ;  /* 0xc100000005197823 */ /* 0x000fc40000000012 */
[C---:B------:R-:W-:Y:S01]  /*12f0*/  FFMA R0, R27.reuse, 0.5, R0 ;  /* 0x3f0000001b007823 */ /* 0x040fe20000000000 */
[C---:B------:R-:W-:Y:S01]  /*1300*/  FFMA R29, R27.reuse, 0.25, R29 ;  /* 0x3e8000001b1d7823 */ /* 0x040fe2000000001d */
[----:B------:R-:W-:Y:S01]  /*1310*/  FFMA R4, R27, 0.125, R4 ;  /* 0x3e0000001b047823 */ /* 0x000fe20000000004 */
[C---:B------:R-:W-:Y:S01]  /*1320*/  FMUL R27, R30.reuse, -8 ;  /* 0xc10000001e1b7820 */ /* 0x040fe20000400000 */
[----:B------:R-:W-:Y:S01]  /*1330*/  FADD R19, R19, -R14 ;  /* 0x8000000e13137221 */ /* 0x000fe20000000000 */
[C---:B------:R-:W-:Y:S01]  /*1340*/  FFMA R34, R5.reuse, 4, R34 ;  /* 0x4080000005227823 */ /* 0x040fe20000000022 */
[----:B------:R-:W-:Y:S01]  /*1350*/  FFMA R8, R5, 4, R8 ;  /* 0x4080000005087823 */ /* 0x000fe20000000008 */
[C---:B------:R-:W-:Y:S01]  /*1360*/  FFMA R32, R27.reuse, 0.5, R32 ;  /* 0x3f0000001b207823 */ /* 0x040fe20000000020 */
[C---:B------:R-:W-:Y:S01]  /*1370*/  FFMA R16, R27.reuse, 0.25, R16 ;  /* 0x3e8000001b107823 */ /* 0x040fe20000000010 */
[----:B------:R-:W-:Y:S01]  /*1380*/  FFMA R24, R27, 0.125, R24 ;  /* 0x3e0000001b187823 */ /* 0x000fe20000000018 */
[C---:B------:R-:W-:Y:S01]  /*1390*/  FFMA R10, R5.reuse, 4, R10 ;  /* 0x40800000050a7823 */ /* 0x040fe2000000000a */
[----:B------:R-:W-:Y:S01]  /*13a0*/  FFMA R12, R5, 4, R12 ;  /* 0x40800000050c7823 */ /* 0x000fe2000000000c */
[C---:B------:R-:W-:Y:S01]  /*13b0*/  FMUL R27, R30.reuse, 4 ;  /* 0x408000001e1b7820 */ /* 0x040fe20000400000 */
[----:B------:R-:W-:Y:S01]  /*13c0*/  FFMA R14, R30, -8, R25 ;  /* 0xc10000001e0e7823 */ /* 0x000fe20000000019 */
[----:B------:R-:W-:-:S02]  /*13d0*/  FMUL R25, R31, -8 ;  /* 0xc10000001f197820 */ /* 0x000fc40000400000 */
[C---:B------:R-:W-:Y:S01]  /*13e0*/  FFMA R34, R27.reuse, 0.5, R34 ;  /* 0x3f0000001b227823 */ /* 0x040fe20000000022 */
[C---:B------:R-:W-:Y:S01]  /*13f0*/  FFMA R8, R27.reuse, 0.25, R8 ;  /* 0x3e8000001b087823 */ /* 0x040fe20000000008 */
[----:B------:R-:W-:Y:S01]  /*1400*/  FFMA R10, R27, 0.125, R10 ;  /* 0x3e0000001b0a7823 */ /* 0x000fe2000000000a */
[----:B------:R-:W-:Y:S01]  /*1410*/  FADD R12, R12, R27 ;  /* 0x0000001b0c0c7221 */ /* 0x000fe20000000000 */
[----:B------:R-:W-:Y:S01]  /*1420*/  FADD R27, R25, R25 ;  /* 0x00000019191b7221 */ /* 0x000fe20000000000 */
[C---:B------:R-:W-:Y:S01]  /*1430*/  FADD R11, R5.reuse, R28 ;  /* 0x0000001c050b7221 */ /* 0x040fe20000000000 */
[----:B------:R-:W-:Y:S01]  /*1440*/  FADD R35, R5, R35 ;  /* 0x0000002305237221 */ /* 0x000fe20000000000 */
[C---:B------:R-:W-:Y:S01]  /*1450*/  FMUL R28, R31.reuse, -2 ;  /* 0xc00000001f1c7820 */ /* 0x040fe20000400000 */
[----:B------:R-:W-:Y:S01]  /*1460*/  FFMA R14, R31, -8, R14 ;  /* 0xc10000001f0e7823 */ /* 0x000fe2000000000e */
[----:B------:R-:W-:Y:S01]  /*1470*/  FADD R32, R32, -R27 ;  /* 0x8000001b20207221 */ /* 0x000fe20000000000 */
[----:B------:R-:W-:Y:S01]  /*1480*/  FFMA R24, R25, -8, R24 ;  /* 0xc100000019187823 */ /* 0x000fe20000000018 */
[----:B------:R-:W-:Y:S01]  /*1490*/  FFMA R18, R30, 0.125, R35 ;  /* 0x3e0000001e127823 */ /* 0x000fe20000000023 */
[----:B------:R-:W-:Y:S01]  /*14a0*/  FFMA R4, R28, -8, R4 ;  /* 0xc10000001c047823 */ /* 0x000fe20000000004 */
[----:B------:R-:W-:Y:S01]  /*14b0*/  FADD R5, R36, R5 ;  /* 0x0000000524057221 */ /* 0x000fe20000000000 */
[C---:B------:R-:W-:Y:S01]  /*14c0*/  FADD R35, R15.reuse, R15 ;  /* 0x0000000f0f237221 */ /* 0x040fe20000000000 */
[----:B------:R-:W-:Y:S01]  /*14d0*/  FFMA R24, R15, -8, R24 ;  /* 0xc10000000f187823 */ /* 0x000fe20000000018 */
[----:B------:R-:W-:Y:S01]  /*14e0*/  FADD R14, R14, R9 ;  /* 0x000000090e0e7221 */ /* 0x000fe20000000000 */
[----:B------:R-:W-:Y:S01]  /*14f0*/  FFMA R16, R25, 4, R16 ;  /* 0x4080000019107823 */ /* 0x000fe20000000010 */
[----:B------:R-:W-:Y:S01]  /*1500*/  FADD R9, -R17, R32 ;  /* 0x0000002011097221 */ /* 0x000fe20000000100 */
[----:B------:R-:W-:Y:S01]  /*1510*/  FADD R35, R4, -R35 ;  /* 0x8000002304237221 */ /* 0x000fe20000000000 */
[C---:B------:R-:W-:Y:S01]  /*1520*/  FFMA R11, R30.reuse, 0.5, R11 ;  /* 0x3f0000001e0b7823 */ /* 0x040fe2000000000b */
[----:B------:R-:W-:Y:S01]  /*1530*/  FFMA R13, R30, 0.25, R13 ;  /* 0x3e8000001e0d7823 */ /* 0x000fe2000000000d */
[----:B------:R-:W-:Y:S01]  /*1540*/  FADD R4, R2, R9 ;  /* 0x0000000902047221 */ /* 0x000fe20000000000 */
[----:B------:R-:W-:Y:S01]  /*1550*/  FADD R30, R5, R30 ;  /* 0x0000001e051e7221 */ /* 0x000fe20000000000 */
[C---:B------:R-:W-:Y:S01]  /*1560*/  FADD R24, -R17.reuse, R24 ;  /* 0x0000001811187221 */ /* 0x040fe20000000100 */
[----:B------:R-:W-:Y:S01]  /*1570*/  FADD R5, R28, R28 ;  /* 0x0000001c1c057221 */ /* 0x000fe20000000000 */
[----:B------:R-:W-:Y:S01]  /*1580*/  FADD R16, R17, R16 ;  /* 0x0000001011107221 */ /* 0x000fe20000000000 */
[----:B------:R-:W-:Y:S01]  /*1590*/  FMUL R33, R31, 4 ;  /* 0x408000001f217820 */ /* 0x000fe20000400000 */
[----:B------:R-:W-:Y:S01]  /*15a0*/  FADD R17, R14, R17 ;  /* 0x000000110e117221 */ /* 0x000fe20000000000 */
[----:B------:R-:W-:Y:S01]  /*15b0*/  FFMA R4, R7, 0.5, R4 ;  /* 0x3f00000007047823 */ /* 0x000fe20000000004 */
[----:B------:R-:W-:Y:S01]  /*15c0*/  FADD R24, R2, R24 ;  /* 0x0000001802187221 */ /* 0x000fe20000000000 */
[----:B------:R-:W-:Y:S01]  /*15d0*/  FADD R9, R6, R6 ;  /* 0x0000000606097221 */ /* 0x000fe20000000000 */
[----:B------:R-:W-:Y:S01]  /*15e0*/  FADD R5, R0, -R5 ;  /* 0x8000000500057221 */ /* 0x000fe20000000000 */
[----:B------:R-:W-:Y:S01]  /*15f0*/  FADD R16, R2, R16 ;  /* 0x0000001002107221 */ /* 0x000fe20000000000 */
[C-C-:B------:R-:W-:Y:S01]  /*1600*/  FADD R25, R33.reuse, R33.reuse ;  /* 0x0000002121197221 */ /* 0x140fe20000000000 */
[C---:B------:R-:W-:Y:S01]  /*1610*/  FFMA R27, R33.reuse, 4, R8 ;  /* 0x40800000211b7823 */ /* 0x040fe20000000008 */
[----:B------:R-:W-:Y:S01]  /*1620*/  FFMA R0, R33, -8, R10 ;  /* 0xc100000021007823 */ /* 0x000fe2000000000a */
[----:B------:R-:W-:Y:S01]  /*1630*/  FADD R13, R13, R33 ;  /* 0x000000210d0d7221 */ /* 0x000fe20000000000 */
[----:B------:R-:W-:Y:S01]  /*1640*/  FADD R2, R17, R2 ;  /* 0x0000000211027221 */ /* 0x000fe20000000000 */
[----:B------:R-:W-:Y:S01]  /*1650*/  FADD R33, R33, R12 ;  /* 0x0000000c21217221 */ /* 0x000fe20000000000 */
[----:B------:R-:W-:Y:S01]  /*1660*/  FFMA R12, R7, 0.125, R24 ;  /* 0x3e000000070c7823 */ /* 0x000fe20000000018 */
[----:B------:R-:W-:Y:S01]  /*1670*/  FADD R10, R4, -R9 ;  /* 0x80000009040a7221 */ /* 0x000fe20000000000 */
[C---:B------:R-:W-:Y:S01]  /*1680*/  FADD R8, R31.reuse, R31 ;  /* 0x0000001f1f087221 */ /* 0x040fe20000000000 */
[----:B------:R-:W2:Y:S01]  /*1690*/  LDG.E.CONSTANT R4, [R20.64+0x8] ;  /* 0x0000080414047981 */ /* 0x000ea2000c1e9900 */
[----:B------:R-:W-:Y:S01]  /*16a0*/  FFMA R18, R31, -8, R18 ;  /* 0xc10000001f127823 */ /* 0x000fe20000000012 */
[----:B------:R-:W-:Y:S01]  /*16b0*/  FFMA R17, R7, 0.25, R16 ;  /* 0x3e80000007117823 */ /* 0x000fe20000000010 */
[----:B------:R-:W-:Y:S01]  /*16c0*/  FADD R24, R2, R7 ;  /* 0x0000000702187221 */ /* 0x000fe20000000000 */
[----:B------:R-:W-:Y:S01]  /*16d0*/  FADD R31, R30, R31 ;  /* 0x0000001f1e1f7221 */ /* 0x000fe20000000000 */
[C---:B------:R-:W-:Y:S01]  /*16e0*/  FFMA R12, R6.reuse, -8, R12 ;  /* 0xc1000000060c7823 */ /* 0x040fe2000000000c */
[----:B------:R-:W3:Y:S01]  /*16f0*/  LDG.E.CONSTANT R7, [R20.64+0xe4] ;  /* 0x0000e40414077981 */ /* 0x000ee2000c1e9900 */
[----:B------:R-:W-:Y:S01]  /*1700*/  FFMA R17, R6, 4, R17 ;  /* 0x4080000006117823 */ /* 0x000fe20000000011 */
[----:B------:R-:W-:Y:S01]  /*1710*/  FADD R24, R24, R6 ;  /* 0x0000000618187221 */ /* 0x000fe20000000000 */
[----:B------:R-:W-:Y:S01]  /*1720*/  FADD R11, R11, -R8 ;  /* 0x800000080b0b7221 */ /* 0x000fe20000000000 */
[----:B------:R-:W-:Y:S01]  /*1730*/  FFMA R0, R15, 4, R0 ;  /* 0x408000000f007823 */ /* 0x000fe20000000000 */
[----:B------:R-:W4:Y:S01]  /*1740*/  LDG.E.CONSTANT R9, [R20.64+0x4] ;  /* 0x0000040414097981 */ /* 0x000f22000c1e9900 */
[--C-:B------:R-:W-:Y:S01]  /*1750*/  FADD R32, R31, R26.reuse ;  /* 0x0000001a1f207221 */ /* 0x100fe20000000000 */
[----:B------:R-:W-:Y:S01]  /*1760*/  FFMA R29, R28, 4, R29 ;  /* 0x408000001c1d7823 */ /* 0x000fe2000000001d */
[----:B------:R-:W-:Y:S01]  /*1770*/  FADD R25, R34, -R25 ;  /* 0x8000001922197221 */ /* 0x000fe20000000000 */
[----:B------:R-:W5:Y:S01]  /*1780*/  LDG.E.CONSTANT R2, [R20.64+0xc] ;  /* 0x00000c0414027981 */ /* 0x000f62000c1e9900 */
[----:B------:R-:W-:Y:S01]  /*1790*/  FADD R19, -R8, R19 ;  /* 0x0000001308137221 */ /* 0x000fe20000000100 */
[----:B------:R-:W-:Y:S01]  /*17a0*/  FADD R15, R18, R15 ;  /* 0x0000000f120f7221 */ /* 0x000fe20000000000 */
[----:B------:R-:W-:Y:S01]  /*17b0*/  FADD R37, R12, R37 ;  /* 0x000000250c257221 */ /* 0x000fe20000000000 */
[----:B------:R-:W5:Y:S04]  /*17c0*/  LDG.E.CONSTANT R16, [R20.64+0xe8] ;  /* 0x0000e80414107981 */ /* 0x000f68000c1e9900 */
[----:B------:R-:W5:Y:S01]  /*17d0*/  LDG.E.CONSTANT R6, [R20.64+0x1c0] ;  /* 0x0001c00414067981 */ /* 0x000f62000c1e9900 */
[--C-:B------:R-:W-:Y:S01]  /*17e0*/  FADD R18, R5, R26.reuse ;  /* 0x0000001a05127221 */ /* 0x100fe20000000000 */
        /* <DEDUP_REMOVED lines=14> */
[----:B------:R-:W-:Y:S01]  /*18d0*/  FADD R34, R32, R23 ;  /* 0x0000001720227221 */ /* 0x000fe20000000000 */
        /* <DEDUP_REMOVED lines=9> */
[----:B------:R-:W-:Y:S01]  /*1970*/  IMAD.WIDE R22, R22, R3, c[0x0][0x160] ;  /* 0x0000580016167625 */ /* 0x000fe200078e0203 */
[----:B------:R-:W-:-:S05]  /*1980*/  FMNMX R3, RZ, R34, !PT ;  /* 0x00000022ff037209 */ /* 0x000fca0007800000 */
[----:B------:R0:W-:Y:S01]  /*1990*/  STG.E [R22.64], R3 ;  /* 0x0000000316007986 */ /* 0x0001e2000c101904 */
[----:B--2---:R-:W-:Y:S01]  /*19a0*/  FADD R4, R13, R4 ;  /* 0x000000040d047221 */ /* 0x004fe20000000000 */
[----:B---3--:R-:W-:-:S04]  /*19b0*/  FADD R18, R18, R7 ;  /* 0x0000000712127221 */ /* 0x008fc80000000000 */
[----:B------:R-:W-:Y:S01]  /*19c0*/  FMNMX R7, RZ, R4, !PT ;  /* 0x00000004ff077209 */ /* 0x000fe20007800000 */
[----:B----4-:R-:W-:Y:S01]  /*19d0*/  FADD R9, R28, R9 ;  /* 0x000000091c097221 */ /* 0x010fe20000000000 */
[----:B-----5:R-:W-:Y:S01]  /*19e0*/  FADD R2, R15, R2 ;  /* 0x000000020f027221 */ /* 0x020fe20000000000 */
[----:B------:R-:W-:Y:S01]  /*19f0*/  FADD R16, R29, R16 ;  /* 0x000000101d107221 */ /* 0x000fe20000000000 */
[----:B------:R-:W-:Y:S01]  /*1a00*/  FADD R6, R33, R6 ;  /* 0x0000000621067221 */ /* 0x000fe20000000000 */
[----:B------:R1:W-:Y:S01]  /*1a10*/  STG.E [R22.64+0x8], R7 ;  /* 0x0000080716007986 */ /* 0x0003e2000c101904 */
[----:B------:R-:W-:Y:S02]  /*1a20*/  FMNMX R9, RZ, R9, !PT ;  /* 0x00000009ff097209 */ /* 0x000fe40007800000 */
[----:B------:R-:W-:Y:S02]  /*1a30*/  FMNMX R13, RZ, R2, !PT ;  /* 0x00000002ff0d7209 */ /* 0x000fe40007800000 */
[----:B0-----:R-:W-:Y:S01]  /*1a40*/  FMNMX R3, RZ, R16, !PT ;  /* 0x00000010ff037209 */ /* 0x001fe20007800000 */
[----:B------:R0:W-:Y:S01]  /*1a50*/  STG.E [R22.64+0x4], R9 ;  /* 0x0000040916007986 */ /* 0x0001e2000c101904 */
[----:B-1----:R-:W-:Y:S01]  /*1a60*/  FMNMX R7, RZ, R6, !PT ;  /* 0x00000006ff077209 */ /* 0x002fe20007800000 */
[----:B------:R-:W-:Y:S01]  /*1a70*/  FADD R8, R19, R8 ;  /* 0x0000000813087221 */ /* 0x000fe20000000000 */
        /* <DEDUP_REMOVED lines=8> */
[----:B------:R1:W-:Y:S01]  /*1b00*/  STG.E [R22.64+0xc], R13 ;  /* 0x00000c0d16007986 */ /* 0x0003e2000c101904 */
[----:B------:R-:W-:-:S02]  /*1b10*/  FMNMX R15, RZ, R8, !PT ;  /* 0x00000008ff0f7209 */ /* 0x000fc40007800000 */
[----:B------:R-:W-:Y:S01]  /*1b20*/  FMNMX R19, RZ, R18, !PT ;  /* 0x00000012ff137209 */ /* 0x000fe20007800000 */
[----:B------:R2:W-:Y:S01]  /*1b30*/  STG.E [R22.64+0xe8], R3 ;  /* 0x0000e80316007986 */ /* 0x0005e2000c101904 */
[----:B0-----:R-:W-:Y:S02]  /*1b40*/  FMNMX R9, RZ, R12, !PT ;  /* 0x0000000cff097209 */ /* 0x001fe40007800000 */
[----:B------:R-:W-:Y:S01]  /*1b50*/  FMNMX R27, RZ, R27, !PT ;  /* 0x0000001bff1b7209 */ /* 0x000fe20007800000 */
[----:B------:R0:W-:Y:S01]  /*1b60*/  STG.E [R22.64+0x1c0], R7 ;  /* 0x0001c00716007986 */ /* 0x0001e2000c101904 */
[----:B------:R-:W-:Y:S02]  /*1b70*/  FMNMX R5, RZ, R0, !PT ;  /* 0x00000000ff057209 */ /* 0x000fe40007800000 */
[----:B------:R-:W-:Y:S02]  /*1b80*/  FMNMX R11, RZ, R11, !PT ;  /* 0x0000000bff0b7209 */ /* 0x000fe40007800000 */
[----:B-1----:R-:W-:-:S02]  /*1b90*/  FMNMX R13, RZ, R14, !PT ;  /* 0x0000000eff0d7209 */ /* 0x002fc40007800000 */
[----:B------:R-:W-:Y:S02]  /*1ba0*/  FMNMX R17, RZ, R17, !PT ;  /* 0x00000011ff117209 */ /* 0x000fe40007800000 */
[----:B--2---:R-:W-:Y:S02]  /*1bb0*/  FMNMX R3, RZ, R10, !PT ;  /* 0x0000000aff037209 */ /* 0x004fe40007800000 */
        /* <DEDUP_REMOVED lines=12> */
.L_x_57:
        /* <DEDUP_REMOVED lines=16> */
.L_x_104:


//--------------------- .text.tvmgen_default_fused_nn_contrib_conv2d_winograd_without_weight_transform_add_nn_relu_2_kernel_1 --------------------------
	.section	.text.tvmgen_default_fused_nn_contrib_conv2d_winograd_without_weight_transform_add_nn_relu_2_kernel_1,"ax",@progbits
	.sectionflags	@"SHF_BARRIERS=1"
	.sectioninfo	@"SHI_REGISTERS=64"
	.align	128
        .global         tvmgen_default_fused_nn_contrib_conv2d_winograd_without_weight_transform_add_nn_relu_2_kernel_1
        .type           tvmgen_default_fused_nn_contrib_conv2d_winograd_without_weight_transform_add_nn_relu_2_kernel_1,@function
        .size           tvmgen_default_fused_nn_contrib_conv2d_winograd_without_weight_transform_add_nn_relu_2_kernel_1,(.L_x_105 - tvmgen_default_fused_nn_contrib_conv2d_winograd_without_weight_transform_add_nn_relu_2_kernel_1)
        .other          tvmgen_default_fused_nn_contrib_conv2d_winograd_without_weight_transform_add_nn_relu_2_kernel_1,@"STO_CUDA_ENTRY STV_DEFAULT"
tvmgen_default_fused_nn_contrib_conv2d_winograd_without_weight_transform_add_nn_relu_2_kernel_1:
.text.tvmgen_default_fused_nn_contrib_conv2d_winograd_without_weight_transform_add_nn_relu_2_kernel_1:
[----:B------:R-:W-:Y:S02]  /*0000*/  MOV R1, c[0x0][0x28] ;  /* 0x00000a0000017a02 */ /* 0x000fe40000000f00 */
[----:B------:R-:W0:Y:S01]  /*0010*/  S2R R0, SR_TID.X ;  /* 0x0000000000007919 */ /* 0x000e220000002100 */
[----:B------:R-:W-:Y:S01]  /*0020*/  MOV R8, 0x4 ;  /* 0x0000000400087802 */ /* 0x000fe20000000f00 */
[----:B------:R-:W-:Y:S01]  /*0030*/  CS2R R50, SRZ ;  /* 0x0000000000327805 */ /* 0x000fe2000001ff00 */
[----:B------:R-:W-:Y:S01]  /*0040*/  MOV R41, RZ ;  /* 0x000000ff00297202 */ /* 0x000fe20000000f00 */
[----:B------:R-:W1:Y:S01]  /*0050*/  S2R R43, SR_CTAID.Z ;  /* 0x00000000002b7919 */ /* 0x000e620000002700 */
[----:B------:R-:W-:Y:S01]  /*0060*/  MOV R42, RZ ;  /* 0x000000ff002a7202 */ /* 0x000fe20000000f00 */
[----:B------:R-:W-:Y:S01]  /*0070*/  CS2R R48, SRZ ;  /* 0x0000000000307805 */ /* 0x000fe2000001ff00 */
[----:B------:R-:W-:Y:S01]  /*0080*/  MOV R37, RZ ;  /* 0x000000ff00257202 */ /* 0x000fe20000000f00 */
[----:B------:R-:W2:Y:S01]  /*0090*/  S2R R40, SR_CTAID.Y ;  /* 0x0000000000287919 */ /* 0x000ea20000002600 */
[----:B------:R-:W-:Y:S01]  /*00a0*/  CS2R R52, SRZ ;  /* 0x0000000000347805 */ /* 0x000fe2000001ff00 */
[----:B------:R-:W-:Y:S01]  /*00b0*/  CS2R R54, SRZ ;  /* 0x0000000000367805 */ /* 0x000fe2000001ff00 */
[----:B------:R-:W-:Y:S01]  /*00c0*/  MOV R57, RZ ;  /* 0x000000ff00397202 */ /* 0x000fe20000000f00 */
[----:B------:R-:W-:Y:S01]  /*00d0*/  CS2R R46, SRZ ;  /* 0x00000000002e7805 */ /* 0x000fe2000001ff00 */
[----:B------:R-:W-:Y:S01]  /*00e0*/  CS2R R44, SRZ ;  /* 0x00000000002c7805 */ /* 0x000fe2000001ff00 */
[----:B------:R-:W-:Y:S01]  /*00f0*/  MOV R59, RZ ;  /* 0x000000ff003b7202 */ /* 0x000fe20000000f00 */
[----:B------:R-:W-:-:S02]  /*0100*/  ULDC.64 UR4, c[0x0][0x118] ;  /* 0x0000460000047ab9 */ /* 0x000fc40000000a00 */
[----:B------:R-:W-:Y:S01]  /*0110*/  ULDC.64 UR6, c[0x0][0x168] ;  /* 0x00005a0000067ab9 */ /* 0x000fe20000000a00 */
[----:B0-----:R-:W-:-:S04]  /*0120*/  SHF.L.U32 R2, R0, 0x4, RZ ;  /* 0x0000000400027819 */ /* 0x001fc800000006ff */
[C---:B------:R-:W-:Y:S02]  /*0130*/  LOP3.LUT R3, R2.reuse, 0xffffff00, RZ, 0xc0, !PT ;  /* 0xffffff0002037812 */ /* 0x040fe400078ec0ff */
[C---:B------:R-:W-:Y:S02]  /*0140*/  IADD3 R4, R2.reuse, 0x620, RZ ;  /* 0x0000062002047810 */ /* 0x040fe40007ffe0ff */
[----:B-1----:R-:W-:Y:S02]  /*0150*/  LEA R5, R43, R3, 0x10 ;  /* 0x000000032b057211 */ /* 0x002fe400078e80ff */
[----:B------:R-:W-:Y:S02]  /*0160*/  IADD3 R2, R2, 0x310, RZ ;  /* 0x0000031002027810 */ /* 0x000fe40007ffe0ff */
[----:B------:R-:W-:Y:S02]  /*0170*/  LOP3.LUT R3, R0, 0xf, RZ, 0xc0, !PT ;  /* 0x0000000f00037812 */ /* 0x000fe400078ec0ff */
[----:B--2---:R-:W-:-:S02]  /*0180*/  LEA R6, R40, R5, 0x4 ;  /* 0x0000000528067211 */ /* 0x004fc400078e20ff */
[----:B------:R-:W-:Y:S02]  /*0190*/  LOP3.LUT R4, R4, 0xffffff00, RZ, 0xc0, !PT ;  /* 0xffffff0004047812 */ /* 0x000fe400078ec0ff */
[----:B------:R-:W-:Y:S02]  /*01a0*/  LOP3.LUT R2, R2, 0xffffff00, RZ, 0xc0, !PT ;  /* 0xffffff0002027812 */ /* 0x000fe400078ec0ff */
[----:B------:R-:W-:Y:S02]  /*01b0*/  IADD3 R6, R3, R6, RZ ;  /* 0x0000000603067210 */ /* 0x000fe40007ffe0ff */
[C---:B------:R-:W-:Y:S02]  /*01c0*/  IADD3 R5, R0.reuse, 0x2, RZ ;  /* 0x0000000200057810 */ /* 0x040fe40007ffe0ff */
[----:B------:R-:W-:Y:S02]  /*01d0*/  LEA R7, R43, R4, 0x10 ;  /* 0x000000042b077211 */ /* 0x000fe400078e80ff */
[----:B------:R-:W-:-:S02]  /*01e0*/  IADD3 R3, R0, 0x1, RZ ;  /* 0x0000000100037810 */ /* 0x000fc40007ffe0ff */
[C---:B------:R-:W-:Y:S01]  /*01f0*/  LEA R9, R43.reuse, R2, 0x10 ;  /* 0x000000022b097211 */ /* 0x040fe200078e80ff */
[----:B------:R-:W-:Y:S01]  /*0200*/  IMAD R43, R43, 0x3100, R0 ;  /* 0x000031002b2b7824 */ /* 0x000fe200078e0200 */
[----:B------:R-:W-:Y:S02]  /*0210*/  LOP3.LUT R5, R5, 0xf, RZ, 0xc0, !PT ;  /* 0x0000000f05057812 */ /* 0x000fe400078ec0ff */
[----:B------:R-:W-:Y:S01]  /*0220*/  LEA R2, R40, R7, 0x4 ;  /* 0x0000000728027211 */ /* 0x000fe200078e20ff */
[----:B------:R-:W-:Y:S01]  /*0230*/  IMAD.WIDE R6, R6, R8, c[0x0][0x170] ;  /* 0x00005c0006067625 */ /* 0x000fe200078e0208 */
[----:B------:R-:W-:Y:S02]  /*0240*/  LOP3.LUT R3, R3, 0xf, RZ, 0xc0, !PT ;  /* 0x0000000f03037812 */ /* 0x000fe400078ec0ff */
[----:B------:R-:W-:Y:S02]  /*0250*/  LEA R4, R40, R9, 0x4 ;  /* 0x0000000928047211 */ /* 0x000fe400078e20ff */
[----:B------:R-:W-:-:S02]  /*0260*/  IADD3 R5, R5, R2, RZ ;  /* 0x0000000205057210 */ /* 0x000fc40007ffe0ff */
[----:B------:R-:W-:-:S03]  /*0270*/  IADD3 R3, R3, R4, RZ ;  /* 0x0000000403037210 */ /* 0x000fc60007ffe0ff */
[----:B------:R-:W-:-:S04]  /*0280*/  IMAD.WIDE R4, R5, R8, c[0x0][0x170] ;  /* 0x00005c0005047625 */ /* 0x000fc800078e0208 */
[----:B------:R-:W-:-:S04]  /*0290*/  IMAD.WIDE R2, R3, R8, c[0x0][0x170] ;  /* 0x00005c0003027625 */ /* 0x000fc800078e0208 */
.L_x_58:
[----:B------:R-:W-:Y:S01]  /*02a0*/  BAR.SYNC.DEFER_BLOCKING 0x0 ;  /* 0x0000000000007b1d */ /* 0x000fe20000010000 */
[C---:B------:R-:W-:Y:S02]  /*02b0*/  ISETP.GT.AND P2, PT, R0.reuse, 0x7f, PT ;  /* 0x0000007f0000780c */ /* 0x040fe40003f44270 */
[C---:B------:R-:W-:Y:S02]  /*02c0*/  ISETP.GT.AND P0, PT, R0.reuse, 0x4e, PT ;  /* 0x0000004e0000780c */ /* 0x040fe40003f04270 */
[----:B------:R-:W-:Y:S02]  /*02d0*/  ISETP.GT.AND P1, PT, R0, 0x1d, PT ;  /* 0x0000001d0000780c */ /* 0x000fe40003f24270 */
[----:B------:R-:W-:Y:S02]  /*02e0*/  MOV R8, UR6 ;  /* 0x0000000600087c02 */ /* 0x000fe40008000f00 */
[----:B------:R-:W-:-:S05]  /*02f0*/  MOV R9, UR7 ;  /* 0x0000000700097c02 */ /* 0x000fca0008000f00 */
[----:B------:R-:W-:Y:S01]  /*0300*/  IMAD.WIDE R8, R43, 0x4, R8 ;  /* 0x000000042b087825 */ /* 0x000fe200078e0208 */
[----:B------:R0:W2:Y:S04]  /*0310*/  @!P2 LDG.E.CONSTANT R17, [R6.64] ;  /* 0x000000040611a981 */ /* 0x0000a8000c1e9900 */
[----:B------:R-:W3:Y:S04]  /*0320*/  LDG.E.CONSTANT R11, [R8.64] ;  /* 0x00000004080b7981 */ /* 0x000ee8000c1e9900 */
[----:B------:R-:W4:Y:S04]  /*0330*/  LDG.E.CONSTANT R13, [R8.64+0xc4] ;  /* 0x0000c404080d7981 */ /* 0x000f28000c1e9900 */
[----:B------:R-:W5:Y:S04]  /*0340*/  LDG.E.CONSTANT R15, [R8.64+0x188] ;  /* 0x00018804080f7981 */ /* 0x000f68000c1e9900 */
[----:B------:R-:W5:Y:S04]  /*0350*/  LDG.E.CONSTANT R25, [R8.64+0x24c] ;  /* 0x00024c0408197981 */ /* 0x000f68000c1e9900 */
[----:B------:R-:W5:Y:S04]  /*0360*/  LDG.E.CONSTANT R27, [R8.64+0x310] ;  /* 0x00031004081b7981 */ /* 0x000f68000c1e9900 */
[----:B------:R-:W5:Y:S04]  /*0370*/  LDG.E.CONSTANT R61, [R8.64+0x3d4] ;  /* 0x0003d404083d7981 */ /* 0x000f68000c1e9900 */
[----:B------:R-:W5:Y:S04]  /*0380*/  LDG.E.CONSTANT R12, [R8.64+0x498] ;  /* 0x00049804080c7981 */ /* 0x000f68000c1e9900 */
[----:B------:R-:W5:Y:S04]  /*0390*/  LDG.E.CONSTANT R14, [R8.64+0x55c] ;  /* 0x00055c04080e7981 */ /* 0x000f68000c1e9900 */
[----:B------:R1:W5:Y:S04]  /*03a0*/  @!P0 LDG.E.CONSTANT R19, [R2.64] ;  /* 0x0000000402138981 */ /* 0x000368000c1e9900 */
[----:B------:R-:W5:Y:S01]  /*03b0*/  @!P1 LDG.E.CONSTANT R39, [R4.64] ;  /* 0x0000000404279981 */ /* 0x000f62000c1e9900 */
[----:B------:R-:W-:Y:S01]  /*03c0*/  IADD3 R41, R41, 0x1, RZ ;  /* 0x0000000129297810 */ /* 0x000fe20007ffe0ff */
[----:B------:R-:W-:Y:S01]  /*03d0*/  UIADD3 UR6, UP0, UR6, 0x620, URZ ;  /* 0x0000062006067890 */ /* 0x000fe2000ff1e03f */
[----:B0-----:R-:W-:-:S03]  /*03e0*/  IADD3 R6, P3, R6, 0x2000, RZ ;  /* 0x0000200006067810 */ /* 0x001fc60007f7e0ff */
[----:B------:R-:W-:Y:S01]  /*03f0*/  UIADD3.X UR7, URZ, UR7, URZ, UP0, !UPT ;  /* 0x000000073f077290 */ /* 0x000fe200087fe43f */
[----:B------:R-:W-:Y:S01]  /*0400*/  IADD3.X R7, RZ, R7, RZ, P3, !PT ;  /* 0x00000007ff077210 */ /* 0x000fe20001ffe4ff */
[----:B--2---:R-:W-:Y:S01]  /*0410*/  @!P2 STS [R0.X4], R17 ;  /* 0x000000110000a388 */ /* 0x004fe20000004800 */
[----:B-1----:R-:W-:-:S03]  /*0420*/  IADD3 R2, P2, R2, 0x2000, RZ ;  /* 0x0000200002027810 */ /* 0x002fc60007f5e0ff */
[----:B---3--:R-:W-:Y:S01]  /*0430*/  STS [R0.X4+0x200], R11 ;  /* 0x0002000b00007388 */ /* 0x008fe20000004800 */
[----:B------:R-:W-:-:S03]  /*0440*/  IADD3.X R3, RZ, R3, RZ, P2, !PT ;  /* 0x00000003ff037210 */ /* 0x000fc600017fe4ff */
[----:B----4-:R-:W-:Y:S04]  /*0450*/  STS [R0.X4+0x2c4], R13 ;  /* 0x0002c40d00007388 */ /* 0x010fe80000004800 */
[----:B-----5:R-:W-:Y:S04]  /*0460*/  STS [R0.X4+0x388], R15 ;  /* 0x0003880f00007388 */ /* 0x020fe80000004800 */
[----:B------:R-:W-:Y:S04]  /*0470*/  STS [R0.X4+0x44c], R25 ;  /* 0x00044c1900007388 */ /* 0x000fe80000004800 */
[----:B------:R-:W-:Y:S04]  /*0480*/  STS [R0.X4+0x510], R27 ;  /* 0x0005101b00007388 */ /* 0x000fe80000004800 */
[----:B------:R-:W-:Y:S04]  /*0490*/  STS [R0.X4+0x5d4], R61 ;  /* 0x0005d43d00007388 */ /* 0x000fe80000004800 */
[----:B------:R-:W-:Y:S04]  /*04a0*/  STS [R0.X4+0x698], R12 ;  /* 0x0006980c00007388 */ /* 0x000fe80000004800 */
[----:B------:R-:W-:Y:S04]  /*04b0*/  STS [R0.X4+0x75c], R14 ;  /* 0x00075c0e00007388 */ /* 0x000fe80000004800 */
[----:B------:R-:W-:Y:S01]  /*04c0*/  @!P0 STS [R0.X4+0xc4], R19 ;  /* 0x0000c41300008388 */ /* 0x000fe20000004800 */
[----:B------:R-:W-:-:S03]  /*04d0*/  ISETP.NE.AND P0, PT, R41, 0x20, PT ;  /* 0x000000202900780c */ /* 0x000fc60003f05270 */
[----:B------:R-:W-:Y:S04]  /*04e0*/  @!P1 STS [R0.X4+0x188], R39 ;  /* 0x0001882700009388 */ /* 0x000fe80000004800 */
[----:B------:R-:W-:Y:S01]  /*04f0*/  BAR.SYNC.DEFER_BLOCKING 0x0 ;  /* 0x0000000000007b1d */ /* 0x000fe20000010000 */
[----:B------:R-:W-:-:S04]  /*0500*/  IADD3 R4, P1, R4, 0x2000, RZ ;  /* 0x0000200004047810 */ /* 0x000fc80007f3e0ff */
[----:B------:R-:W-:Y:S01]  /*0510*/  IADD3.X R5, RZ, R5, RZ, P1, !PT ;  /* 0x00000005ff057210 */ /* 0x000fe20000ffe4ff */
[----:B------:R-:W-:Y:S04]  /*0520*/  LDS R38, [R0.X4+0x200] ;  /* 0x0002000000267984 */ /* 0x000fe80000004800 */
[----:B------:R-:W0:Y:S04]  /*0530*/  LDS.128 R20, [RZ] ;  /* 0x00000000ff147984 */ /* 0x000e280000000c00 */
[----:B------:R-:W1:Y:S04]  /*0540*/  LDS.128 R28, [0x20] ;  /* 0x00002000ff1c7984 */ /* 0x000e680000000c00 */
[----:B------:R-:W2:Y:S04]  /*0550*/  LDS.128 R32, [0x10] ;  /* 0x00001000ff207984 */ /* 0x000ea80000000c00 */
[----:B------:R-:W3:Y:S04]  /*0560*/  LDS.128 R8, [0x30] ;  /* 0x00003000ff087984 */ /* 0x000ee80000000c00 */
[----:B------:R-:W-:Y:S04]  /*0570*/  LDS R56, [R0.X4+0x2c4] ;  /* 0x0002c40000387984 */ /* 0x000fe80000004800 */
[----:B------:R-:W4:Y:S04]  /*0580*/  LDS.128 R12, [0x40] ;  /* 0x00004000ff0c7984 */ /* 0x000f280000000c00 */
[----:B------:R-:W5:Y:S04]  /*0590*/  LDS.128 R24, [0x60] ;  /* 0x00006000ff187984 */ /* 0x000f680000000c00 */
[----:B------:R-:W5:Y:S04]  /*05a0*/  LDS.128 R16, [0x50] ;  /* 0x00005000ff107984 */ /* 0x000f680000000c00 */
[----:B------:R-:W-:Y:S01]  /*05b0*/  LDS R36, [R0.X4+0x388] ;  /* 0x0003880000247984 */ /* 0x000fe20000004800 */
[----:B0-----:R-:W-:Y:S01]  /*05c0*/  FFMA R59, R20, R38, R59 ;  /* 0x00000026143b7223 */ /* 0x001fe2000000003b */
[C---:B------:R-:W-:Y:S01]  /*05d0*/  FFMA R47, R38.reuse, R21, R47 ;  /* 0x00000015262f7223 */ /* 0x040fe2000000002f */
[C---:B------:R-:W-:Y:S01]  /*05e0*/  FFMA R45, R38.reuse, R22, R45 ;  /* 0x00000016262d7223 */ /* 0x040fe2000000002d */
[C---:B------:R-:W-:Y:S01]  /*05f0*/  FFMA R44, R38.reuse, R23, R44 ;  /* 0x00000017262c7223 */ /* 0x040fe2000000002c */
[C---:B-1----:R-:W-:Y:S01]  /*0600*/  FFMA R57, R38.reuse, R28, R57 ;  /* 0x0000001c26397223 */ /* 0x042fe20000000039 */
[----:B------:R-:W0:Y:S01]  /*0610*/  LDS.128 R20, [0x70] ;  /* 0x00007000ff147984 */ /* 0x000e220000000c00 */
[C---:B------:R-:W-:Y:S01]  /*0620*/  FFMA R54, R38.reuse, R29, R54 ;  /* 0x0000001d26367223 */ /* 0x040fe20000000036 */
[C---:B------:R-:W-:Y:S01]  /*0630*/  FFMA R53, R38.reuse, R30, R53 ;  /* 0x0000001e26357223 */ /* 0x040fe20000000035 */
[C---:B------:R-:W-:Y:S01]  /*0640*/  FFMA R52, R38.reuse, R31, R52 ;  /* 0x0000001f26347223 */ /* 0x040fe20000000034 */
[C---:B--2---:R-:W-:Y:S01]  /*0650*/  FFMA R55, R38.reuse, R32, R55 ;  /* 0x0000002026377223 */ /* 0x044fe20000000037 */
[C---:B------:R-:W-:Y:S01]  /*0660*/  FFMA R48, R38.reuse, R33, R48 ;  /* 0x0000002126307223 */ /* 0x040fe20000000030 */
[C---:B------:R-:W-:Y:S01]  /*0670*/  FFMA R51, R38.reuse, R34, R51 ;  /* 0x0000002226337223 */ /* 0x040fe20000000033 */
[C---:B------:R-:W-:Y:S01]  /*0680*/  FFMA R46, R38.reuse, R35, R46 ;  /* 0x00000023262e7223 */ /* 0x040fe2000000002e */
[C---:B---3--:R-:W-:Y:S01]  /*0690*/  FFMA R49, R38.reuse, R8, R49 ;  /* 0x0000000826317223 */ /* 0x048fe20000000031 */
[C---:B------:R-:W-:Y:S01]  /*06a0*/  FFMA R50, R38.reuse, R9, R50 ;  /* 0x0000000926327223 */ /* 0x040fe20000000032 */
[C---:B------:R-:W-:Y:S01]  /*06b0*/  FFMA R39, R38.reuse, R10, R37 ;  /* 0x0000000a26277223 */ /* 0x040fe20000000025 */
[----:B------:R-:W1:Y:S01]  /*06c0*/  LDS.128 R28, [0x80] ;  /* 0x00008000ff1c7984 */ /* 0x000e620000000c00 */
[----:B------:R-:W-:-:S03]  /*06d0*/  FFMA R38, R38, R11, R42 ;  /* 0x0000000b26267223 */ /* 0x000fc6000000002a */
[----:B------:R-:W2:Y:S01]  /*06e0*/  LDS.128 R32, [0xa0] ;  /* 0x0000a000ff207984 */ /* 0x000ea20000000c00 */
[----:B----4-:R-:W-:Y:S01]  /*06f0*/  FFMA R59, R12, R56, R59 ;  /* 0x000000380c3b7223 */ /* 0x010fe2000000003b */
[C---:B------:R-:W-:Y:S01]  /*0700*/  FFMA R47, R56.reuse, R13, R47 ;  /* 0x0000000d382f7223 */ /* 0x040fe2000000002f */
[C---:B------:R-:W-:Y:S01]  /*0710*/  FFMA R45, R56.reuse, R14, R45 ;  /* 0x0000000e382d7223 */ /* 0x040fe2000000002d */
[----:B------:R-:W3:Y:S01]  /*0720*/  LDS.128 R8, [0x90] ;  /* 0x00009000ff087984 */ /* 0x000ee20000000c00 */
[C---:B------:R-:W-:Y:S01]  /*0730*/  FFMA R44, R56.reuse, R15, R44 ;  /* 0x0000000f382c7223 */ /* 0x040fe2000000002c */
[C---:B-----5:R-:W-:Y:S01]  /*0740*/  FFMA R57, R56.reuse, R24, R57 ;  /* 0x0000001838397223 */ /* 0x060fe20000000039 */
[C---:B------:R-:W-:Y:S01]  /*0750*/  FFMA R54, R56.reuse, R25, R54 ;  /* 0x0000001938367223 */ /* 0x040fe20000000036 */
[C---:B------:R-:W-:Y:S01]  /*0760*/  FFMA R53, R56.reuse, R26, R53 ;  /* 0x0000001a38357223 */ /* 0x040fe20000000035 */
[C---:B------:R-:W-:Y:S01]  /*0770*/  FFMA R52, R56.reuse, R27, R52 ;  /* 0x0000001b38347223 */ /* 0x040fe20000000034 */
[----:B------:R-:W4:Y:S01]  /*0780*/  LDS.128 R12, [0xb0] ;  /* 0x0000b000ff0c7984 */ /* 0x000f220000000c00 */
[C---:B------:R-:W-:Y:S01]  /*0790*/  FFMA R55, R56.reuse, R16, R55 ;  /* 0x0000001038377223 */ /* 0x040fe20000000037 */
[C---:B------:R-:W-:Y:S01]  /*07a0*/  FFMA R48, R56.reuse, R17, R48 ;  /* 0x0000001138307223 */ /* 0x040fe20000000030 */
[C---:B------:R-:W-:Y:S01]  /*07b0*/  FFMA R51, R56.reuse, R18, R51 ;  /* 0x0000001238337223 */ /* 0x040fe20000000033 */
[----:B------:R-:W-:Y:S01]  /*07c0*/  LDS R37, [R0.X4+0x44c] ;  /* 0x00044c0000257984 */ /* 0x000fe20000004800 */
[----:B------:R-:W-:-:S03]  /*07d0*/  FFMA R46, R56, R19, R46 ;  /* 0x00000013382e7223 */ /* 0x000fc6000000002e */
[----:B------:R-:W5:Y:S04]  /*07e0*/  LDS.128 R24, [0xc0] ;  /* 0x0000c000ff187984 */ /* 0x000f680000000c00 */
[----:B------:R-:W5:Y:S01]  /*07f0*/  LDS.128 R16, [0xe0] ;  /* 0x0000e000ff107984 */ /* 0x000f620000000c00 */
[C---:B0-----:R-:W-:Y:S01]  /*0800*/  FFMA R49, R56.reuse, R20, R49 ;  /* 0x0000001438317223 */ /* 0x041fe20000000031 */
[C---:B------:R-:W-:Y:S01]  /*0810*/  FFMA R50, R56.reuse, R21, R50 ;  /* 0x0000001538327223 */ /* 0x040fe20000000032 */
[C---:B------:R-:W-:Y:S01]  /*0820*/  FFMA R39, R56.reuse, R22, R39 ;  /* 0x0000001638277223 */ /* 0x040fe20000000027 */
[----:B------:R-:W-:Y:S02]  /*0830*/  FFMA R56, R56, R23, R38 ;  /* 0x0000001738387223 */ /* 0x000fe40000000026 */
[----:B------:R-:W0:Y:S04]  /*0840*/  LDS.128 R20, [0xd0] ;  /* 0x0000d000ff147984 */ /* 0x000e280000000c00 */
[----:B------:R-:W-:Y:S01]  /*0850*/  LDS R38, [R0.X4+0x510] ;  /* 0x0005100000267984 */ /* 0x000fe20000004800 */
[----:B-1----:R-:W-:Y:S01]  /*0860*/  FFMA R59, R28, R36, R59 ;  /* 0x000000241c3b7223 */ /* 0x002fe2000000003b */
[C---:B------:R-:W-:Y:S01]  /*0870*/  FFMA R42, R36.reuse, R29, R47 ;  /* 0x0000001d242a7223 */ /* 0x040fe2000000002f */
[C---:B------:R-:W-:Y:S01]  /*0880*/  FFMA R45, R36.reuse, R30, R45 ;  /* 0x0000001e242d7223 */ /* 0x040fe2000000002d */
[C---:B------:R-:W-:Y:S01]  /*0890*/  FFMA R44, R36.reuse, R31, R44 ;  /* 0x0000001f242c7223 */ /* 0x040fe2000000002c */
[C---:B--2---:R-:W-:Y:S01]  /*08a0*/  FFMA R57, R36.reuse, R32, R57 ;  /* 0x0000002024397223 */ /* 0x044fe20000000039 */
[----:B------:R-:W1:Y:S01]  /*08b0*/  LDS.128 R28, [0xf0] ;  /* 0x0000f000ff1c7984 */ /* 0x000e620000000c00 */
[C---:B------:R-:W-:Y:S01]  /*08c0*/  FFMA R54, R36.reuse, R33, R54 ;  /* 0x0000002124367223 */ /* 0x040fe20000000036 */
[C---:B------:R-:W-:Y:S01]  /*08d0*/  FFMA R53, R36.reuse, R34, R53 ;  /* 0x0000002224357223 */ /* 0x040fe20000000035 */
[C---:B------:R-:W-:Y:S01]  /*08e0*/  FFMA R52, R36.reuse, R35, R52 ;  /* 0x0000002324347223 */ /* 0x040fe20000000034 */
[C---:B---3--:R-:W-:Y:S01]  /*08f0*/  FFMA R55, R36.reuse, R8, R55 ;  /* 0x0000000824377223 */ /* 0x048fe20000000037 */
[C---:B------:R-:W-:Y:S01]  /*0900*/  FFMA R48, R36.reuse, R9, R48 ;  /* 0x0000000924307223 */ /* 0x040fe20000000030 */
[C---:B------:R-:W-:Y:S01]  /*0910*/  FFMA R51, R36.reuse, R10, R51 ;  /* 0x0000000a24337223 */ /* 0x040fe20000000033 */
[C---:B------:R-:W-:Y:S01]  /*0920*/  FFMA R46, R36.reuse, R11, R46 ;  /* 0x0000000b242e7223 */ /* 0x040fe2000000002e */
[----:B------:R-:W2:Y:S01]  /*0930*/  LDS.128 R32, [0x100] ;  /* 0x00010000ff207984 */ /* 0x000ea20000000c00 */
[C---:B----4-:R-:W-:Y:S01]  /*0940*/  FFMA R49, R36.reuse, R12, R49 ;  /* 0x0000000c24317223 */ /* 0x050fe20000000031 */
[C---:B------:R-:W-:Y:S01]  /*0950*/  FFMA R50, R36.reuse, R13, R50 ;  /* 0x0000000d24327223 */ /* 0x040fe20000000032 */
[C---:B------:R-:W-:Y:S01]  /*0960*/  FFMA R39, R36.reuse, R14, R39 ;  /* 0x0000000e24277223 */ /* 0x040fe20000000027 */
[----:B------:R-:W3:Y:S01]  /*0970*/  LDS.128 R8, [0x120] ;  /* 0x00012000ff087984 */ /* 0x000ee20000000c00 */
[----:B------:R-:W-:-:S03]  /*0980*/  FFMA R56, R36, R15, R56 ;  /* 0x0000000f24387223 */ /* 0x000fc60000000038 */
[----:B------:R-:W4:Y:S01]  /*0990*/  LDS.128 R12, [0x110] ;  /* 0x00011000ff0c7984 */ /* 0x000f220000000c00 */
[----:B-----5:R-:W-:Y:S01]  /*09a0*/  FFMA R59, R24, R37, R59 ;  /* 0x00000025183b7223 */ /* 0x020fe2000000003b */
[C---:B------:R-:W-:Y:S01]  /*09b0*/  FFMA R47, R37.reuse, R25, R42 ;  /* 0x00000019252f7223 */ /* 0x040fe2000000002a */
[C---:B------:R-:W-:Y:S01]  /*09c0*/  FFMA R45, R37.reuse, R26, R45 ;  /* 0x0000001a252d7223 */ /* 0x040fe2000000002d */
[C---:B------:R-:W-:Y:S01]  /*09d0*/  FFMA R44, R37.reuse, R27, R44 ;  /* 0x0000001b252c7223 */ /* 0x040fe2000000002c */
[C---:B------:R-:W-:Y:S01]  /*09e0*/  FFMA R57, R37.reuse, R16, R57 ;  /* 0x0000001025397223 */ /* 0x040fe20000000039 */
[C---:B------:R-:W-:Y:S01]  /*09f0*/  FFMA R54, R37.reuse, R17, R54 ;  /* 0x0000001125367223 */ /* 0x040fe20000000036 */
[C---:B------:R-:W-:Y:S01]  /*0a00*/  FFMA R53, R37.reuse, R18, R53 ;  /* 0x0000001225357223 */ /* 0x040fe20000000035 */
[C---:B------:R-:W-:Y:S01]  /*0a10*/  FFMA R52, R37.reuse, R19, R52 ;  /* 0x0000001325347223 */ /* 0x040fe20000000034 */
[----:B------:R-:W5:Y:S01]  /*0a20*/  LDS.128 R24, [0x130] ;  /* 0x00013000ff187984 */ /* 0x000f620000000c00 */
[C---:B0-----:R-:W-:Y:S01]  /*0a30*/  FFMA R55, R37.reuse, R20, R55 ;  /* 0x0000001425377223 */ /* 0x041fe20000000037 */
[C---:B------:R-:W-:Y:S01]  /*0a40*/  FFMA R48, R37.reuse, R21, R48 ;  /* 0x0000001525307223 */ /* 0x040fe20000000030 */
[C---:B------:R-:W-:Y:S01]  /*0a50*/  FFMA R51, R37.reuse, R22, R51 ;  /* 0x0000001625337223 */ /* 0x040fe20000000033 */
[----:B------:R-:W-:Y:S01]  /*0a60*/  LDS R36, [R0.X4+0x5d4] ;  /* 0x0005d40000247984 */ /* 0x000fe20000004800 */
[----:B------:R-:W-:-:S03]  /*0a70*/  FFMA R46, R37, R23, R46 ;  /* 0x00000017252e7223 */ /* 0x000fc6000000002e */
[----:B------:R-:W0:Y:S04]  /*0a80*/  LDS.128 R16, [0x140] ;  /* 0x00014000ff107984 */ /* 0x000e280000000c00 */
[----:B------:R-:W0:Y:S01]  /*0a90*/  LDS.128 R20, [0x160] ;  /* 0x00016000ff147984 */ /* 0x000e220000000c00 */
[C---:B-1----:R-:W-:Y:S01]  /*0aa0*/  FFMA R49, R37.reuse, R28, R49 ;  /* 0x0000001c25317223 */ /* 0x042fe20000000031 */
[C---:B------:R-:W-:Y:S01]  /*0ab0*/  FFMA R50, R37.reuse, R29, R50 ;  /* 0x0000001d25327223 */ /* 0x040fe20000000032 */
[C---:B------:R-:W-:Y:S01]  /*0ac0*/  FFMA R39, R37.reuse, R30, R39 ;  /* 0x0000001e25277223 */ /* 0x040fe20000000027 */
[----:B------:R-:W-:Y:S01]  /*0ad0*/  FFMA R56, R37, R31, R56 ;  /* 0x0000001f25387223 */ /* 0x000fe20000000038 */
[----:B------:R-:W-:Y:S01]  /*0ae0*/  LDS R42, [R0.X4+0x698] ;  /* 0x00069800002a7984 */ /* 0x000fe20000004800 */
[----:B--2---:R-:W-:Y:S01]  /*0af0*/  FFMA R37, R32, R38, R59 ;  /* 0x0000002620257223 */ /* 0x004fe2000000003b */
[C---:B------:R-:W-:Y:S01]  /*0b00*/  FFMA R47, R38.reuse, R33, R47 ;  /* 0x00000021262f7223 */ /* 0x040fe2000000002f */
[C---:B------:R-:W-:Y:S01]  /*0b10*/  FFMA R45, R38.reuse, R34, R45 ;  /* 0x00000022262d7223 */ /* 0x040fe2000000002d */
[C---:B------:R-:W-:Y:S01]  /*0b20*/  FFMA R44, R38.reuse, R35, R44 ;  /* 0x00000023262c7223 */ /* 0x040fe2000000002c */
[C---:B---3--:R-:W-:Y:S01]  /*0b30*/  FFMA R57, R38.reuse, R8, R57 ;  /* 0x0000000826397223 */ /* 0x048fe20000000039 */
[C---:B------:R-:W-:Y:S01]  /*0b40*/  FFMA R54, R38.reuse, R9, R54 ;  /* 0x0000000926367223 */ /* 0x040fe20000000036 */
[C---:B------:R-:W-:Y:S01]  /*0b50*/  FFMA R53, R38.reuse, R10, R53 ;  /* 0x0000000a26357223 */ /* 0x040fe20000000035 */
[C---:B------:R-:W-:Y:S01]  /*0b60*/  FFMA R52, R38.reuse, R11, R52 ;  /* 0x0000000b26347223 */ /* 0x040fe20000000034 */
[----:B------:R-:W1:Y:S01]  /*0b70*/  LDS.128 R28, [0x150] ;  /* 0x00015000ff1c7984 */ /* 0x000e620000000c00 */
[C---:B----4-:R-:W-:Y:S01]  /*0b80*/  FFMA R55, R38.reuse, R12, R55 ;  /* 0x0000000c26377223 */ /* 0x050fe20000000037 */
[C---:B------:R-:W-:Y:S01]  /*0b90*/  FFMA R48, R38.reuse, R13, R48 ;  /* 0x0000000d26307223 */ /* 0x040fe20000000030 */
[C---:B------:R-:W-:Y:S01]  /*0ba0*/  FFMA R51, R38.reuse, R14, R51 ;  /* 0x0000000e26337223 */ /* 0x040fe20000000033 */
[----:B------:R-:W2:Y:S01]  /*0bb0*/  LDS.128 R32, [0x170] ;  /* 0x00017000ff207984 */ /* 0x000ea20000000c00 */
[----:B------:R-:W-:-:S03]  /*0bc0*/  FFMA R46, R38, R15, R46 ;  /* 0x0000000f262e7223 */ /* 0x000fc6000000002e */
[----:B------:R-:W3:Y:S01]  /*0bd0*/  LDS.128 R8, [0x180] ;  /* 0x00018000ff087984 */ /* 0x000ee20000000c00 */
[C---:B-----5:R-:W-:Y:S01]  /*0be0*/  FFMA R49, R38.reuse, R24, R49 ;  /* 0x0000001826317223 */ /* 0x060fe20000000031 */
[C---:B------:R-:W-:Y:S01]  /*0bf0*/  FFMA R50, R38.reuse, R25, R50 ;  /* 0x0000001926327223 */ /* 0x040fe20000000032 */
[C---:B------:R-:W-:Y:S01]  /*0c00*/  FFMA R39, R38.reuse, R26, R39 ;  /* 0x0000001a26277223 */ /* 0x040fe20000000027 */
[----:B------:R-:W-:Y:S01]  /*0c10*/  FFMA R38, R38, R27, R56 ;  /* 0x0000001b26267223 */ /* 0x000fe20000000038 */
[----:B------:R-:W4:Y:S04]  /*0c20*/  LDS.128 R12, [0x1a0] ;  /* 0x0001a000ff0c7984 */ /* 0x000f280000000c00 */
[----:B------:R-:W-:Y:S01]  /*0c30*/  LDS R56, [R0.X4+0x75c] ;  /* 0x00075c0000387984 */ /* 0x000fe20000004800 */
[----:B0-----:R-:W-:Y:S01]  /*0c40*/  FFMA R37, R16, R36, R37 ;  /* 0x0000002410257223 */ /* 0x001fe20000000025 */
[C---:B------:R-:W-:Y:S01]  /*0c50*/  FFMA R47, R36.reuse, R17, R47 ;  /* 0x00000011242f7223 */ /* 0x040fe2000000002f */
[C---:B------:R-:W-:Y:S01]  /*0c60*/  FFMA R45, R36.reuse, R18, R45 ;  /* 0x00000012242d7223 */ /* 0x040fe2000000002d */
[C---:B------:R-:W-:Y:S01]  /*0c70*/  FFMA R44, R36.reuse, R19, R44 ;  /* 0x00000013242c7223 */ /* 0x040fe2000000002c */
[C---:B------:R-:W-:Y:S01]  /*0c80*/  FFMA R57, R36.reuse, R20, R57 ;  /* 0x0000001424397223 */ /* 0x040fe20000000039 */
[C---:B------:R-:W-:Y:S01]  /*0c90*/  FFMA R54, R36.reuse, R21, R54 ;  /* 0x0000001524367223 */ /* 0x040fe20000000036 */
[C---:B------:R-:W-:Y:S01]  /*0ca0*/  FFMA R53, R36.reuse, R22, R53 ;  /* 0x0000001624357223 */ /* 0x040fe20000000035 */
[C---:B------:R-:W-:Y:S01]  /*0cb0*/  FFMA R52, R36.reuse, R23, R52 ;  /* 0x0000001724347223 */ /* 0x040fe20000000034 */
[----:B------:R-:W0:Y:S04]  /*0cc0*/  LDS.128 R16, [0x190] ;  /* 0x00019000ff107984 */ /* 0x000e280000000c00 */
[----:B------:R-:W5:Y:S04]  /*0cd0*/  LDS.128 R20, [0x1b0] ;  /* 0x0001b000ff147984 */ /* 0x000f680000000c00 */
[----:B------:R-:W5:Y:S01]  /*0ce0*/  LDS.128 R24, [0x1c0] ;  /* 0x0001c000ff187984 */ /* 0x000f620000000c00 */
[C---:B-1----:R-:W-:Y:S01]  /*0cf0*/  FFMA R55, R36.reuse, R28, R55 ;  /* 0x0000001c24377223 */ /* 0x042fe20000000037 */
[C---:B------:R-:W-:Y:S01]  /*0d00*/  FFMA R48, R36.reuse, R29, R48 ;  /* 0x0000001d24307223 */ /* 0x040fe20000000030 */
[C---:B------:R-:W-:Y:S01]  /*0d10*/  FFMA R51, R36.reuse, R30, R51 ;  /* 0x0000001e24337223 */ /* 0x040fe20000000033 */
[C---:B------:R-:W-:Y:S01]  /*0d20*/  FFMA R46, R36.reuse, R31, R46 ;  /* 0x0000001f242e7223 */ /* 0x040fe2000000002e */
[C---:B--2---:R-:W-:Y:S01]  /*0d30*/  FFMA R49, R36.reuse, R32, R49 ;  /* 0x0000002024317223 */ /* 0x044fe20000000031 */
[C---:B------:R-:W-:Y:S01]  /*0d40*/  FFMA R50, R36.reuse, R33, R50 ;  /* 0x0000002124327223 */ /* 0x040fe20000000032 */
[C---:B------:R-:W-:Y:S01]  /*0d50*/  FFMA R59, R36.reuse, R34, R39 ;  /* 0x00000022243b7223 */ /* 0x040fe20000000027 */
[----:B------:R-:W-:Y:S01]  /*0d60*/  FFMA R58, R36, R35, R38 ;  /* 0x00000023243a7223 */ /* 0x000fe20000000026 */
[----:B---3--:R-:W-:Y:S01]  /*0d70*/  FFMA R61, R8, R42, R37 ;  /* 0x0000002a083d7223 */ /* 0x008fe20000000025 */
[----:B------:R-:W1:Y:S01]  /*0d80*/  LDS.128 R28, [0x1e0] ;  /* 0x0001e000ff1c7984 */ /* 0x000e620000000c00 */
        /* <DEDUP_REMOVED lines=8> */
[C---:B------:R-:W-:Y:S01]  /*0e10*/  FFMA R52, R42.reuse, R15, R52 ;  /* 0x0000000f2a347223 */ /* 0x040fe20000000034 */
[C---:B0-----:R-:W-:Y:S01]  /*0e20*/  FFMA R55, R42.reuse, R16, R55 ;  /* 0x000000102a377223 */ /* 0x041fe20000000037 */
[C---:B------:R-:W-:Y:S01]  /*0e30*/  FFMA R48, R42.reuse, R17, R48 ;  /* 0x000000112a307223 */ /* 0x040fe20000000030 */
[C---:B------:R-:W-:Y:S01]  /*0e40*/  FFMA R51, R42.reuse, R18, R51 ;  /* 0x000000122a337223 */ /* 0x040fe20000000033 */
[C---:B------:R-:W-:Y:S01]  /*0e50*/  FFMA R46, R42.reuse, R19, R46 ;  /* 0x000000132a2e7223 */ /* 0x040fe2000000002e */
[C---:B-----5:R-:W-:Y:S01]  /*0e60*/  FFMA R49, R42.reuse, R20, R49 ;  /* 0x000000142a317223 */ /* 0x060fe20000000031 */
[C---:B------:R-:W-:Y:S01]  /*0e70*/  FFMA R50, R42.reuse, R21, R50 ;  /* 0x000000152a327223 */ /* 0x040fe20000000032 */
[C---:B------:R-:W-:Y:S01]  /*0e80*/  FFMA R9, R42.reuse, R22, R59 ;  /* 0x000000162a097223 */ /* 0x040fe2000000003b */
[----:B------:R-:W-:Y:S01]  /*0e90*/  FFMA R42, R42, R23, R58 ;  /* 0x000000172a2a7223 */ /* 0x000fe2000000003a */
[----:B------:R-:W-:Y:S01]  /*0ea0*/  FFMA R59, R24, R56, R61 ;  /* 0x00000038183b7223 */ /* 0x000fe2000000003d */
[C---:B------:R-:W-:Y:S01]  /*0eb0*/  FFMA R47, R56.reuse, R25, R47 ;  /* 0x00000019382f7223 */ /* 0x040fe2000000002f */
[C---:B------:R-:W-:Y:S01]  /*0ec0*/  FFMA R45, R56.reuse, R26, R45 ;  /* 0x0000001a382d7223 */ /* 0x040fe2000000002d */
[C---:B------:R-:W-:Y:S01]  /*0ed0*/  FFMA R44, R56.reuse, R27, R44 ;  /* 0x0000001b382c7223 */ /* 0x040fe2000000002c */
[C---:B-1----:R-:W-:Y:S01]  /*0ee0*/  FFMA R57, R56.reuse, R28, R57 ;  /* 0x0000001c38397223 */ /* 0x042fe20000000039 */
        /* <DEDUP_REMOVED lines=10> */
[----:B------:R-:W-:Y:S01]  /*0f90*/  FFMA R46, R56, R35, R46 ;  /* 0x00000023382e7223 */ /* 0x000fe2000000002e */
[----:B------:R-:W-:Y:S05]  /*0fa0*/  @P0 BRA `(.L_x_58) ;  /* 0xfffff2f000000947 */ /* 0x000fea000383ffff */
[----:B------:R-:W-:Y:S01]  /*0fb0*/  MOV R3, 0x4 ;  /* 0x0000000400037802 */ /* 0x000fe20000000f00 */
        /* <DEDUP_REMOVED lines=19> */
.L_x_59:
        /* <DEDUP_REMOVED lines=9> */
.L_x_105:


//--------------------- .text.tvmgen_default_fused_nn_contrib_conv2d_winograd_without_weight_transform_add_nn_relu_kernel_2 --------------------------
	.section	.text.tvmgen_default_fused_nn_contrib_conv2d_winograd_without_weight_transform_add_nn_relu_kernel_2,"ax",@progbits
	.sectioninfo	@"SHI_REGISTERS=40"
	.align	128
        .global         tvmgen_default_fused_nn_contrib_conv2d_winograd_without_weight_transform_add_nn_relu_kernel_2
        .type           tvmgen_default_fused_nn_contrib_conv2d_winograd_without_weight_transform_add_nn_relu_kernel_2,@function
        .size           tvmgen_default_fused_nn_contrib_conv2d_winograd_without_weight_transform_add_nn_relu_kernel_2,(.L_x_106 - tvmgen_default_fused_nn_contrib_conv2d_winograd_without_weight_transform_add_nn_relu_kernel_2)
        .other          tvmgen_default_fused_nn_contrib_conv2d_winograd_without_weight_transform_add_nn_relu_kernel_2,@"STO_CUDA_ENTRY STV_DEFAULT"
tvmgen_default_fused_nn_contrib_conv2d_winograd_without_weight_transform_add_nn_relu_kernel_2:
.text.tvmgen_default_fused_nn_contrib_conv2d_winograd_without_weight_transform_add_nn_relu_kernel_2:
        /* <DEDUP_REMOVED lines=31> */
[C---:B------:R-:W-:Y:S02]  /*01f0*/  LEA R7, R33.reuse, R30, 0x1 ;  /* 0x0000001e21077211 */ /* 0x040fe400078e08ff */
[----:B------:R-:W-:Y:S02]  /*0200*/  MOV R6, RZ ;  /* 0x000000ff00067202 */ /* 0x000fe40000000f00 */
[----:B------:R-:W-:Y:S02]  /*0210*/  LEA R19, R33, R18, 0x6 ;  /* 0x0000001221137211 */ /* 0x000fe400078e30ff */
[----:B------:R-:W-:Y:S01]  /*0220*/  MOV R18, RZ ;  /* 0x000000ff00127202 */ /* 0x000fe20000000f00 */
[----:B------:R-:W-:Y:S01]  /*0230*/  IMAD.HI R29, R7, -0x6db6db6d, R6 ;  /* 0x92492493071d7827 */ /* 0x000fe200078e0206 */
[----:B------:R-:W-:-:S03]  /*0240*/  SHF.R.S32.HI R6, RZ, 0x2, R30 ;  /* 0x00000002ff067819 */ /* 0x000fc6000001141e */
[----:B------:R-:W-:Y:S01]  /*0250*/  IMAD.HI R19, R19, -0x6db6db6d, R18 ;  /* 0x9249249313137827 */ /* 0x000fe200078e0212 */
[----:B------:R-:W-:Y:S02]  /*0260*/  LEA R6, R33, R6, 0x5 ;  /* 0x0000000621067211 */ /* 0x000fe400078e28ff */
[----:B------:R-:W-:Y:S02]  /*0270*/  SHF.R.U32.HI R18, RZ, 0x1f, R29 ;  /* 0x0000001fff127819 */ /* 0x000fe4000001161d */
[----:B------:R-:W-:Y:S02]  /*0280*/  SHF.R.U32.HI R30, RZ, 0x1f, R19 ;  /* 0x0000001fff1e7819 */ /* 0x000fe40000011613 */
[----:B------:R-:W-:Y:S01]  /*0290*/  LEA.HI.SX32 R29, R29, R18, 0x1d ;  /* 0x000000121d1d7211 */ /* 0x000fe200078feaff */
[----:B------:R-:W-:Y:S01]  /*02a0*/  IMAD.HI R18, R6, 0x5397829d, RZ ;  /* 0x5397829d06127827 */ /* 0x000fe200078e02ff */
[----:B------:R-:W-:-:S03]  /*02b0*/  LEA.HI.SX32 R35, R19, R30, 0x1e ;  /* 0x0000001e13237211 */ /* 0x000fc600078ff2ff */
[----:B------:R-:W-:Y:S01]  /*02c0*/  IMAD R6, R29, -0xe, R7 ;  /* 0xfffffff21d067824 */ /* 0x000fe200078e0207 */
[----:B------:R-:W-:-:S04]  /*02d0*/  SHF.R.U32.HI R7, RZ, 0x1f, R18 ;  /* 0x0000001fff077819 */ /* 0x000fc80000011612 */
[----:B------:R-:W-:Y:S01]  /*02e0*/  LEA.HI.SX32 R7, R18, R7, 0x1c ;  /* 0x0000000712077211 */ /* 0x000fe200078fe2ff */
[----:B--2---:R-:W-:Y:S01]  /*02f0*/  FADD R19, RZ, R28 ;  /* 0x0000001cff137221 */ /* 0x004fe20000000000 */
[--C-:B---3--:R-:W-:Y:S01]  /*0300*/  FADD R33, RZ, R10.reuse ;  /* 0x0000000aff217221 */ /* 0x108fe20000000000 */
[--C-:B------:R-:W-:Y:S02]  /*0310*/  FADD R29, RZ, -R10.reuse ;  /* 0x8000000aff1d7221 */ /* 0x100fe40000000000 */
[----:B------:R-:W-:Y:S01]  /*0320*/  FADD R19, R19, R10 ;  /* 0x0000000a13137221 */ /* 0x000fe20000000000 */
[C---:B----4-:R-:W-:Y:S01]  /*0330*/  FADD R28, R26.reuse, R33 ;  /* 0x000000211a1c7221 */ /* 0x050fe20000000000 */
[----:B------:R-:W-:Y:S02]  /*0340*/  FADD R18, R26, R29 ;  /* 0x0000001d1a127221 */ /* 0x000fe40000000000 */
[----:B------:R-:W-:Y:S01]  /*0350*/  FADD R26, R19, R26 ;  /* 0x0000001a131a7221 */ /* 0x000fe20000000000 */
[----:B------:R-:W-:Y:S01]  /*0360*/  IMAD R10, R35, 0x38, R6 ;  /* 0x00000038230a7824 */ /* 0x000fe200078e0206 */
[C---:B-----5:R-:W-:Y:S01]  /*0370*/  FFMA R28, R25.reuse, 0.25, R28 ;  /* 0x3e800000191c7823 */ /* 0x060fe2000000001c */
[C-C-:B------:R-:W-:Y:S01]  /*0380*/  FFMA R6, R25.reuse, 0.125, R18.reuse ;  /* 0x3e00000019067823 */ /* 0x140fe20000000012 */
[----:B------:R-:W-:Y:S01]  /*0390*/  FADD R26, R26, R25 ;  /* 0x000000191a1a7221 */ /* 0x000fe20000000000 */
[----:B------:R-:W-:Y:S01]  /*03a0*/  FFMA R18, R25, 0.5, R18 ;  /* 0x3f00000019127823 */ /* 0x000fe20000000012 */
[C-C-:B------:R-:W-:Y:S01]  /*03b0*/  FADD R25, R21.reuse, R21.reuse ;  /* 0x0000001515197221 */ /* 0x140fe20000000000 */
[C---:B------:R-:W-:Y:S01]  /*03c0*/  FFMA R29, R21.reuse, -8, R6 ;  /* 0xc1000000151d7823 */ /* 0x040fe20000000006 */
[----:B------:R-:W-:Y:S01]  /*03d0*/  FFMA R19, R21, 4, R28 ;  /* 0x4080000015137823 */ /* 0x000fe2000000001c */
[----:B------:R-:W-:Y:S01]  /*03e0*/  FADD R21, R26, R21 ;  /* 0x000000151a157221 */ /* 0x000fe20000000000 */
[----:B------:R-:W-:Y:S01]  /*03f0*/  FADD R25, R18, -R25 ;  /* 0x8000001912197221 */ /* 0x000fe20000000000 */
[----:B------:R-:W-:Y:S01]  /*0400*/  FADD R29, R29, R24 ;  /* 0x000000181d1d7221 */ /* 0x000fe20000000000 */
[--C-:B------:R-:W-:Y:S01]  /*0410*/  FADD R33, RZ, -R20.reuse ;  /* 0x80000014ff217221 */ /* 0x100fe20000000000 */
[--C-:B------:R-:W-:Y:S01]  /*0420*/  FADD R35, RZ, R20.reuse ;  /* 0x00000014ff237221 */ /* 0x100fe20000000000 */
[----:B------:R-:W-:Y:S01]  /*0430*/  FADD R21, R21, R20 ;  /* 0x0000001415157221 */ /* 0x000fe20000000000 */
[--C-:B------:R-:W-:Y:S01]  /*0440*/  FADD R28, RZ, -R0.reuse ;  /* 0x80000000ff1c7221 */ /* 0x100fe20000000000 */
[--C-:B------:R-:W-:Y:S01]  /*0450*/  FADD R18, RZ, R0.reuse ;  /* 0x00000000ff127221 */ /* 0x100fe20000000000 */
        /* <DEDUP_REMOVED lines=16> */
[C---:B------:R-:W-:Y:S01]  /*0560*/  FFMA R18, R36.reuse, -0.25, R25 ;  /* 0xbe80000024127823 */ /* 0x040fe20000000019 */
[C---:B------:R-:W-:Y:S01]  /*0570*/  FFMA R20, R36.reuse, 0.25, R28 ;  /* 0x3e80000024147823 */ /* 0x040fe2000000001c */
[C-C-:B------:R-:W-:Y:S01]  /*0580*/  FFMA R25, R36.reuse, -0.5, R21.reuse ;  /* 0xbf00000024197823 */ /* 0x140fe20000000015 */
[C---:B------:R-:W-:Y:S01]  /*0590*/  FFMA R24, R36.reuse, -0.125, R21 ;  /* 0xbe00000024187823 */ /* 0x040fe20000000015 */
[----:B------:R-:W-:Y:S01]  /*05a0*/  IMAD.WIDE R6, R7, R12, c[0x0][0x170] ;  /* 0x00005c0007067625 */ /* 0x000fe200078e020c */
        /* <DEDUP_REMOVED lines=8> */
[C---:B------:R-:W-:Y:S01]  /*0630*/  FADD R31, R17.reuse, R17 ;  /* 0x00000011111f7221 */ /* 0x040fe20000000000 */
[----:B------:R0:W2:Y:S01]  /*0640*/  LDG.E.CONSTANT R0, [R6.64] ;  /* 0x0000000406007981 */ /* 0x0000a2000c1e9900 */
[C---:B------:R-:W-:Y:S01]  /*0650*/  FADD R35, -R17.reuse, R28 ;  /* 0x0000001c11237221 */ /* 0x040fe20000000100 */
[C---:B------:R-:W-:Y:S01]  /*0660*/  FADD R37, R17.reuse, R30 ;  /* 0x0000001e11257221 */ /* 0x040fe20000000000 */
[----:B------:R-:W-:Y:S01]  /*0670*/  FFMA R26, R17, -8, R26 ;  /* 0xc1000000111a7823 */ /* 0x000fe2000000001a */
[C---:B------:R-:W-:Y:S01]  /*0680*/  FADD R29, R31.reuse, R25 ;  /* 0x000000191f1d7221 */ /* 0x040fe20000000000 */
[----:B------:R-:W-:Y:S01]  /*0690*/  FADD R21, -R31, R21 ;  /* 0x000000151f157221 */ /* 0x000fe20000000100 */
[----:B------:R-:W-:Y:S01]  /*06a0*/  FADD R19, R19, -R31 ;  /* 0x8000001f13137221 */ /* 0x000fe20000000000 */
[C---:B------:R-:W-:Y:S01]  /*06b0*/  FFMA R33, R17.reuse, -4, R18 ;  /* 0xc080000011217823 */ /* 0x040fe20000000012 */
[----:B0-----:R-:W-:Y:S01]  /*06c0*/  FADD R7, R36, R17 ;  /* 0x0000001124077221 */ /* 0x001fe20000000000 */
[C---:B------:R-:W-:Y:S01]  /*06d0*/  FFMA R31, R17.reuse, 4, R20 ;  /* 0x40800000111f7823 */ /* 0x040fe20000000014 */
[C---:B------:R-:W-:Y:S01]  /*06e0*/  FFMA R24, R17.reuse, 8, R24 ;  /* 0x4100000011187823 */ /* 0x040fe20000000018 */
[C---:B------:R-:W-:Y:S01]  /*06f0*/  FFMA R25, R17.reuse, 4, R32 ;  /* 0x4080000011197823 */ /* 0x040fe20000000020 */
[----:B------:R-:W-:Y:S01]  /*0700*/  FFMA R34, R17, -8, R34 ;  /* 0xc100000011227823 */ /* 0x000fe20000000022 */
[C---:B------:R-:W-:Y:S01]  /*0710*/  FADD R35, R16.reuse, R35 ;  /* 0x0000002310237221 */ /* 0x040fe20000000000 */
[----:B------:R-:W-:Y:S01]  /*0720*/  FADD R17, R16, R37 ;  /* 0x0000002510117221 */ /* 0x000fe20000000000 */
[----:B------:R-:W-:Y:S01]  /*0730*/  FADD R7, R7, R16 ;  /* 0x0000001007077221 */ /* 0x000fe20000000000 */
[C---:B------:R-:W-:Y:S01]  /*0740*/  FADD R16, R11.reuse, R26 ;  /* 0x0000001a0b107221 */ /* 0x040fe20000000000 */
[----:B------:R-:W-:Y:S01]  /*0750*/  FADD R37, -R11, R24 ;  /* 0x000000180b257221 */ /* 0x000fe20000000100 */
[----:B------:R-:W-:Y:S01]  /*0760*/  FADD R11, R34, R11 ;  /* 0x0000000b220b7221 */ /* 0x000fe20000000000 */
[C---:B------:R-:W-:Y:S01]  /*0770*/  FADD R30, -R8.reuse, R21 ;  /* 0x00000015081e7221 */ /* 0x040fe20000000100 */
[----:B------:R-:W3:Y:S01]  /*0780*/  LDG.E.CONSTANT R6, [R2.64+0x126000] ;  /* 0x1260000402067981 */ /* 0x000ee2000c1e9900 */
[C---:B------:R-:W-:Y:S01]  /*0790*/  FADD R32, R8.reuse, R31 ;  /* 0x0000001f08207221 */ /* 0x040fe20000000000 */
[C---:B------:R-:W-:Y:S01]  /*07a0*/  FADD R16, -R8.reuse, R16 ;  /* 0x0000001008107221 */ /* 0x040fe20000000100 */
[C---:B------:R-:W-:Y:S01]  /*07b0*/  FADD R18, R8.reuse, R35 ;  /* 0x0000002308127221 */ /* 0x040fe20000000000 */
[C---:B------:R-:W-:Y:S01]  /*07c0*/  FADD R20, R8.reuse, R17 ;  /* 0x0000001108147221 */ /* 0x040fe20000000000 */
[----:B------:R-:W-:Y:S01]  /*07d0*/  FADD R21, R7, R8 ;  /* 0x0000000807157221 */ /* 0x000fe20000000000 */
[C---:B------:R-:W-:Y:S01]  /*07e0*/  FADD R26, R8.reuse, R25 ;  /* 0x00000019081a7221 */ /* 0x040fe20000000000 */
[C---:B------:R-:W-:Y:S01]  /*07f0*/  FADD R24, -R8.reuse, R19 ;  /* 0x0000001308187221 */ /* 0x040fe20000000100 */
[C---:B------:R-:W-:Y:S01]  /*0800*/  FADD R17, -R8.reuse, R11 ;  /* 0x0000000b08117221 */ /* 0x040fe20000000100 */
[C---:B------:R-:W-:Y:S01]  /*0810*/  FADD R30, R5.reuse, R30 ;  /* 0x0000001e051e7221 */ /* 0x040fe20000000000 */
[C---:B------:R-:W-:Y:S01]  /*0820*/  FADD R36, -R8.reuse, R29 ;  /* 0x0000001d08247221 */ /* 0x040fe20000000100 */
[C---:B------:R-:W-:Y:S01]  /*0830*/  FADD R34, R8.reuse, R33 ;  /* 0x0000002108227221 */ /* 0x040fe20000000000 */
[----:B------:R-:W-:Y:S01]  /*0840*/  FADD R28, -R8, R37 ;  /* 0x00000025081c7221 */ /* 0x000fe20000000100 */
[C---:B------:R-:W-:Y:S01]  /*0850*/  FADD R32, R5.reuse, R32 ;  /* 0x0000002005207221 */ /* 0x040fe20000000000 */
[C---:B------:R-:W-:Y:S01]  /*0860*/  FADD R16, R5.reuse, R16 ;  /* 0x0000001005107221 */ /* 0x040fe20000000000 */
[----:B------:R-:W4:Y:S01]  /*0870*/  LDG.E.CONSTANT R11, [R2.64+0x119c00] ;  /* 0x119c0004020b7981 */ /* 0x000f22000c1e9900 */
[C---:B------:R-:W-:Y:S01]  /*0880*/  FADD R18, R5.reuse, R18 ;  /* 0x0000001205127221 */ /* 0x040fe20000000000 */
[----:B------:R-:W-:Y:S01]  /*0890*/  FADD R20, R5, R20 ;  /* 0x0000001405147221 */ /* 0x000fe20000000000 */
[----:B------:R-:W-:Y:S01]  /*08a0*/  FADD R21, R21, R5 ;  /* 0x0000000515157221 */ /* 0x000fe20000000000 */
[----:B------:R0:W5:Y:S01]  /*08b0*/  LDG.E.CONSTANT R8, [R2.64+0x132400] ;  /* 0x1324000402087981 */ /* 0x000162000c1e9900 */
[C---:B------:R-:W-:Y:S01]  /*08c0*/  FADD R26, R5.reuse, R26 ;  /* 0x0000001a051a7221 */ /* 0x040fe20000000000 */
[C---:B------:R-:W-:Y:S01]  /*08d0*/  FADD R24, R5.reuse, R24 ;  /* 0x0000001805187221 */ /* 0x040fe20000000000 */
[----:B------:R-:W-:Y:S01]  /*08e0*/  FADD R17, R5, R17 ;  /* 0x0000001105117221 */ /* 0x000fe20000000000 */
[----:B------:R-:W-:Y:S01]  /*08f0*/  FFMA R25, R15, 0.5, R30 ;  /* 0x3f0000000f197823 */ /* 0x000fe2000000001e */
[----:B------:R-:W-:Y:S01]  /*0900*/  FADD R36, R5, R36 ;  /* 0x0000002405247221 */ /* 0x000fe20000000000 */
[C---:B------:R-:W-:Y:S01]  /*0910*/  FFMA R32, R15.reuse, 0.25, R32 ;  /* 0x3e8000000f207823 */ /* 0x040fe20000000020 */
[----:B------:R-:W-:Y:S01]  /*0920*/  FFMA R30, R15, 0.125, R16 ;  /* 0x3e0000000f1e7823 */ /* 0x000fe20000000010 */
[----:B------:R-:W-:Y:S01]  /*0930*/  FADD R28, R5, R28 ;  /* 0x0000001c051c7221 */ /* 0x000fe20000000000 */
[C---:B------:R-:W-:Y:S01]  /*0940*/  FADD R18, R15.reuse, R18 ;  /* 0x000000120f127221 */ /* 0x040fe20000000000 */
[----:B------:R-:W-:Y:S01]  /*0950*/  FADD R29, R15, R20 ;  /* 0x000000140f1d7221 */ /* 0x000fe20000000000 */
[----:B------:R-:W-:Y:S01]  /*0960*/  FADD R21, R21, R15 ;  /* 0x0000000f15157221 */ /* 0x000fe20000000000 */
[C---:B------:R-:W-:Y:S01]  /*0970*/  FFMA R31, R15.reuse, 0.25, R26 ;  /* 0x3e8000000f1f7823 */ /* 0x040fe2000000001a */
[C---:B------:R-:W-:Y:S01]  /*0980*/  FFMA R16, R15.reuse, 0.5, R24 ;  /* 0x3f0000000f107823 */ /* 0x040fe20000000018 */
[----:B------:R-:W-:Y:S01]  /*0990*/  FFMA R26, R15, 0.125, R17 ;  /* 0x3e0000000f1a7823 */ /* 0x000fe20000000011 */
[----:B------:R-:W-:Y:S01]  /*09a0*/  FADD R34, R5, R34 ;  /* 0x0000002205227221 */ /* 0x000fe20000000000 */
[----:B------:R-:W-:Y:S01]  /*09b0*/  FADD R19, R13, R13 ;  /* 0x0000000d0d137221 */ /* 0x000fe20000000000 */
[----:B------:R-:W-:Y:S01]  /*09c0*/  FFMA R36, R15, 0.5, R36 ;  /* 0x3f0000000f247823 */ /* 0x000fe20000000024 */
[C---:B------:R-:W-:Y:S01]  /*09d0*/  FFMA R24, R13.reuse, 4, R32 ;  /* 0x408000000d187823 */ /* 0x040fe20000000020 */
[----:B------:R-:W-:Y:S01]  /*09e0*/  FFMA R17, R13, -8, R30 ;  /* 0xc10000000d117823 */ /* 0x000fe2000000001e */
[----:B------:R0:W2:Y:S01]  /*09f0*/  LDG.E.CONSTANT R7, [R2.64+0x13e800] ;  /* 0x13e8000402077981 */ /* 0x0000a2000c1e9900 */
[----:B------:R-:W-:Y:S01]  /*0a00*/  FFMA R28, R15, 0.125, R28 ;  /* 0x3e0000000f1c7823 */ /* 0x000fe2000000001c */
[C---:B------:R-:W-:Y:S01]  /*0a10*/  FADD R30, R13.reuse, R18 ;  /* 0x000000120d1e7221 */ /* 0x040fe20000000000 */
[----:B------:R-:W-:Y:S01]  /*0a20*/  FADD R29, R13, R29 ;  /* 0x0000001d0d1d7221 */ /* 0x000fe20000000000 */
[----:B------:R0:W2:Y:S01]  /*0a30*/  LDG.E.CONSTANT R5, [R2.64+0x14ac00] ;  /* 0x14ac000402057981 */ /* 0x0000a2000c1e9900 */
[----:B------:R-:W-:Y:S01]  /*0a40*/  FADD R32, R21, R13 ;  /* 0x0000000d15207221 */ /* 0x000fe20000000000 */
[C---:B------:R-:W-:Y:S01]  /*0a50*/  FADD R36, -R19.reuse, R36 ;  /* 0x0000002413247221 */ /* 0x040fe20000000100 */
[----:B------:R-:W-:Y:S01]  /*0a60*/  FADD R20, -R19, R25 ;  /* 0x0000001913147221 */ /* 0x000fe20000000100 */
[----:B------:R-:W-:Y:S01]  /*0a70*/  FADD R16, R16, -R19 ;  /* 0x8000001310107221 */ /* 0x000fe20000000000 */
[----:B------:R-:W-:Y:S01]  /*0a80*/  FFMA R25, R13, -8, R28 ;  /* 0xc10000000d197823 */ /* 0x000fe2000000001c */
[C---:B------:R-:W-:Y:S01]  /*0a90*/  FFMA R37, R9.reuse, 0.25, R29 ;  /* 0x3e80000009257823 */ /* 0x040fe2000000001d */
[C-C-:B------:R-:W-:Y:S01]  /*0aa0*/  FFMA R35, R9.reuse, 0.5, R30.reuse ;  /* 0x3f00000009237823 */ /* 0x140fe2000000001e */
[----:B------:R-:W-:Y:S01]  /*0ab0*/  FFMA R19, R9, 0.125, R30 ;  /* 0x3e00000009137823 */ /* 0x000fe2000000001e */
[----:B------:R-:W-:-:S02]  /*0ac0*/  FADD R32, R32, R9 ;  /* 0x0000000920207221 */ /* 0x000fc40000000000 */
[----:B------:R0:W2:Y:S01]  /*0ad0*/  LDG.E.CONSTANT R9, [R2.64+0x157000] ;  /* 0x1570000402097981 */ /* 0x0000a2000c1e9900 */
[C---:B------:R-:W-:Y:S01]  /*0ae0*/  FADD R25, R14.reuse, R25 ;  /* 0x000000190e197221 */ /* 0x040fe20000000000 */
[----:B------:R-:W-:Y:S01]  /*0af0*/  FFMA R34, R15, 0.25, R34 ;  /* 0x3e8000000f227823 */ /* 0x000fe20000000022 */
[----:B------:R-:W-:Y:S01]  /*0b00*/  FFMA R15, R13, -8, R26 ;  /* 0xc10000000d0f7823 */ /* 0x000fe2000000001a */
[C---:B------:R-:W-:Y:S01]  /*0b10*/  FFMA R30, R27.reuse, 0.25, R24 ;  /* 0x3e8000001b1e7823 */ /* 0x040fe20000000018 */
[----:B------:R-:W-:Y:S01]  /*0b20*/  FFMA R24, R27, -0.5, R25 ;  /* 0xbf0000001b187823 */ /* 0x000fe20000000019 */
[C---:B------:R-:W-:Y:S01]  /*0b30*/  FFMA R34, R13.reuse, 4, R34 ;  /* 0x408000000d227823 */ /* 0x040fe20000000022 */
[----:B------:R-:W-:Y:S01]  /*0b40*/  FADD R28, R14, R17 ;  /* 0x000000110e1c7221 */ /* 0x000fe20000000000 */
[----:B------:R-:W-:Y:S01]  /*0b50*/  FFMA R18, R13, 4, R31 ;  /* 0x408000000d127823 */ /* 0x000fe2000000001f */
[----:B------:R-:W-:Y:S01]  /*0b60*/  FADD R14, R15, R14 ;  /* 0x0000000e0f0e7221 */ /* 0x000fe20000000000 */
[C---:B------:R-:W-:Y:S01]  /*0b70*/  FADD R33, -R27.reuse, R16 ;  /* 0x000000101b217221 */ /* 0x040fe20000000100 */
[C---:B------:R-:W-:Y:S01]  /*0b80*/  FFMA R29, R27.reuse, -0.25, R20 ;  /* 0xbe8000001b1d7823 */ /* 0x040fe20000000014 */
[----:B------:R-:W-:Y:S01]  /*0b90*/  FFMA R35, R27, 0.5, R35 ;  /* 0x3f0000001b237823 */ /* 0x000fe20000000023 */
[----:B------:R-:W-:Y:S01]  /*0ba0*/  FMUL R13, R23, 0.5 ;  /* 0x3f000000170d7820 */ /* 0x000fe20000400000 */
[----:B------:R-:W-:Y:S01]  /*0bb0*/  FFMA R24, R22, 0.5, R24 ;  /* 0x3f00000016187823 */ /* 0x000fe20000000018 */
[C---:B------:R-:W-:Y:S01]  /*0bc0*/  FFMA R20, R27.reuse, -0.5, R36 ;  /* 0xbf0000001b147823 */ /* 0x040fe20000000024 */
[C---:B------:R-:W-:Y:S01]  /*0bd0*/  FFMA R26, R27.reuse, 0.5, R34 ;  /* 0x3f0000001b1a7823 */ /* 0x040fe20000000022 */
[C---:B------:R-:W-:Y:S01]  /*0be0*/  FFMA R25, R27.reuse, -0.125, R25 ;  /* 0xbe0000001b197823 */ /* 0x040fe20000000019 */
[C---:B------:R-:W-:Y:S01]  /*0bf0*/  FFMA R31, R27.reuse, -0.125, R36 ;  /* 0xbe0000001b1f7823 */ /* 0x040fe20000000024 */
[C---:B------:R-:W-:Y:S01]  /*0c00*/  FFMA R17, R27.reuse, 0.125, R34 ;  /* 0x3e0000001b117823 */ /* 0x040fe20000000022 */
[C---:B------:R-:W-:Y:S01]  /*0c10*/  FFMA R28, R27.reuse, -0.25, R28 ;  /* 0xbe8000001b1c7823 */ /* 0x040fe2000000001c */
[C---:B------:R-:W-:Y:S01]  /*0c20*/  FFMA R37, R27.reuse, 0.25, R37 ;  /* 0x3e8000001b257823 */ /* 0x040fe20000000025 */
[C---:B------:R-:W-:Y:S01]  /*0c30*/  FFMA R19, R27.reuse, 0.125, R19 ;  /* 0x3e0000001b137823 */ /* 0x040fe20000000013 */
[C---:B------:R-:W-:Y:S01]  /*0c40*/  FADD R15, R27.reuse, R18 ;  /* 0x000000121b0f7221 */ /* 0x040fe20000000000 */
[----:B------:R-:W-:Y:S01]  /*0c50*/  FADD R21, -R27, R14 ;  /* 0x0000000e1b157221 */ /* 0x000fe20000000100 */
[----:B------:R-:W-:Y:S01]  /*0c60*/  FADD R27, R32, R27 ;  /* 0x0000001b201b7221 */ /* 0x000fe20000000000 */
[C---:B------:R-:W-:Y:S01]  /*0c70*/  FADD R14, R22.reuse, R33 ;  /* 0x00000021160e7221 */ /* 0x040fe20000000000 */
[C---:B------:R-:W-:Y:S01]  /*0c80*/  FFMA R18, R22.reuse, 0.5, R35 ;  /* 0x3f00000016127823 */ /* 0x040fe20000000023 */
[----:B------:R-:W-:Y:S01]  /*0c90*/  FFMA R33, R13, 0.125, R24 ;  /* 0x3e0000000d217823 */ /* 0x000fe20000000018 */
[C---:B------:R-:W-:Y:S01]  /*0ca0*/  FFMA R20, R22.reuse, 0.5, R20 ;  /* 0x3f00000016147823 */ /* 0x040fe20000000014 */
[C---:B------:R-:W-:Y:S01]  /*0cb0*/  FFMA R26, R22.reuse, 0.5, R26 ;  /* 0x3f000000161a7823 */ /* 0x040fe2000000001a */
[C---:B------:R-:W-:Y:S01]  /*0cc0*/  FFMA R25, R22.reuse, 0.125, R25 ;  /* 0x3e00000016197823 */ /* 0x040fe20000000019 */
[C---:B------:R-:W-:Y:S01]  /*0cd0*/  FMUL R24, R23.reuse, 0.125 ;  /* 0x3e00000017187820 */ /* 0x040fe20000400000 */
[C---:B------:R-:W-:Y:S01]  /*0ce0*/  FFMA R29, R22.reuse, 0.25, R29 ;  /* 0x3e800000161d7823 */ /* 0x040fe2000000001d */
[C---:B------:R-:W-:Y:S01]  /*0cf0*/  FFMA R30, R22.reuse, 0.25, R30 ;  /* 0x3e800000161e7823 */ /* 0x040fe2000000001e */
[C---:B------:R-:W-:Y:S01]  /*0d00*/  FFMA R31, R22.reuse, 0.125, R31 ;  /* 0x3e000000161f7823 */ /* 0x040fe2000000001f */
[C---:B------:R-:W-:Y:S01]  /*0d10*/  FFMA R17, R22.reuse, 0.125, R17 ;  /* 0x3e00000016117823 */ /* 0x040fe20000000011 */
[C---:B------:R-:W-:Y:S01]  /*0d20*/  FFMA R28, R22.reuse, 0.25, R28 ;  /* 0x3e800000161c7823 */ /* 0x040fe2000000001c */
[C---:B------:R-:W-:Y:S01]  /*0d30*/  FFMA R37, R22.reuse, 0.25, R37 ;  /* 0x3e80000016257823 */ /* 0x040fe20000000025 */
[C---:B------:R-:W-:Y:S01]  /*0d40*/  FFMA R19, R22.reuse, 0.125, R19 ;  /* 0x3e00000016137823 */ /* 0x040fe20000000013 */
[C---:B------:R-:W-:Y:S01]  /*0d50*/  FADD R15, R22.reuse, R15 ;  /* 0x0000000f160f7221 */ /* 0x040fe20000000000 */
[----:B------:R-:W-:Y:S01]  /*0d60*/  FADD R21, R22, R21 ;  /* 0x0000001516157221 */ /* 0x000fe20000000000 */
[----:B------:R-:W-:Y:S01]  /*0d70*/  FMUL R16, R23, 0.25 ;  /* 0x3e80000017107820 */ /* 0x000fe20000400000 */
[----:B------:R-:W-:Y:S01]  /*0d80*/  FMUL R32, R4, 0.5 ;  /* 0x3f00000004207820 */ /* 0x000fe20000400000 */
[----:B------:R-:W-:Y:S01]  /*0d90*/  FADD R22, R27, R22 ;  /* 0x000000161b167221 */ /* 0x000fe20000000000 */
[C---:B------:R-:W-:Y:S01]  /*0da0*/  FADD R27, R13.reuse, R18 ;  /* 0x000000120d1b7221 */ /* 0x040fe20000000000 */
[C---:B------:R-:W-:Y:S01]  /*0db0*/  FFMA R20, R13.reuse, 0.5, R20 ;  /* 0x3f0000000d147823 */ /* 0x040fe20000000014 */
[----:B------:R-:W-:Y:S01]  /*0dc0*/  FFMA R35, R13, 0.25, R26 ;  /* 0x3e8000000d237823 */ /* 0x000fe2000000001a */
[----:B------:R-:W-:Y:S01]  /*0dd0*/  FFMA R18, R24, 0.125, R25 ;  /* 0x3e00000018127823 */ /* 0x000fe20000000019 */
[----:B------:R-:W-:Y:S01]  /*0de0*/  FADD R13, R14, R13 ;  /* 0x0000000d0e0d7221 */ /* 0x000fe20000000000 */
[----:B------:R-:W-:Y:S01]  /*0df0*/  FADD R25, R32, R32 ;  /* 0x0000002020197221 */ /* 0x000fe20000000000 */
[C---:B------:R-:W-:Y:S01]  /*0e00*/  FFMA R29, R16.reuse, 0.5, R29 ;  /* 0x3f000000101d7823 */ /* 0x040fe2000000001d */
[C---:B------:R-:W-:Y:S01]  /*0e10*/  FFMA R30, R16.reuse, 0.25, R30 ;  /* 0x3e800000101e7823 */ /* 0x040fe2000000001e */
[C---:B------:R-:W-:Y:S01]  /*0e20*/  FFMA R28, R16.reuse, 0.125, R28 ;  /* 0x3e000000101c7823 */ /* 0x040fe2000000001c */
[----:B------:R-:W-:Y:S01]  /*0e30*/  FADD R14, R16, R37 ;  /* 0x00000025100e7221 */ /* 0x000fe20000000000 */
[----:B------:R-:W-:-:S02]  /*0e40*/  FADD R15, R15, R16 ;  /* 0x000000100f0f7221 */ /* 0x000fc40000000000 */
[----:B------:R0:W2:Y:S01]  /*0e50*/  LDG.E.CONSTANT R16, [R2.64+0x163400] ;  /* 0x1634000402107981 */ /* 0x0000a2000c1e9900 */
[----:B------:R-:W-:Y:S01]  /*0e60*/  FADD R20, R20, -R25 ;  /* 0x8000001914147221 */ /* 0x000fe20000000000 */
[C---:B------:R-:W-:Y:S01]  /*0e70*/  FFMA R31, R24.reuse, 0.5, R31 ;  /* 0x3f000000181f7823 */ /* 0x040fe2000000001f */
[C---:B------:R-:W-:Y:S01]  /*0e80*/  FFMA R17, R24.reuse, 0.25, R17 ;  /* 0x3e80000018117823 */ /* 0x040fe20000000011 */
[----:B------:R-:W-:Y:S01]  /*0e90*/  FADD R19, R24, R19 ;  /* 0x0000001318137221 */ /* 0x000fe20000000000 */
[----:B------:R-:W-:Y:S01]  /*0ea0*/  FADD R21, R21, R24 ;  /* 0x0000001815157221 */ /* 0x000fe20000000000 */
[C---:B------:R-:W-:Y:S01]  /*0eb0*/  FMUL R25, R4.reuse, 0.25 ;  /* 0x3e80000004197820 */ /* 0x040fe20000400000 */
[----:B------:R-:W-:Y:S01]  /*0ec0*/  FMUL R24, R4, 0.125 ;  /* 0x3e00000004187820 */ /* 0x000fe20000400000 */
[----:B------:R-:W-:Y:S01]  /*0ed0*/  FADD R23, R22, R23 ;  /* 0x0000001716177221 */ /* 0x000fe20000000000 */
[C---:B------:R-:W-:Y:S01]  /*0ee0*/  FFMA R22, R32.reuse, 4, R35 ;  /* 0x4080000020167823 */ /* 0x040fe20000000023 */
[----:B------:R-:W-:Y:S01]  /*0ef0*/  FFMA R26, R32, -8, R33 ;  /* 0xc1000000201a7823 */ /* 0x000fe20000000021 */
[----:B------:R-:W-:Y:S01]  /*0f00*/  FADD R27, R27, R32 ;  /* 0x000000201b1b7221 */ /* 0x000fe20000000000 */
[C-C-:B------:R-:W-:Y:S01]  /*0f10*/  FADD R32, R25.reuse, R25.reuse ;  /* 0x0000001919207221 */ /* 0x140fe20000000000 */
[C---:B------:R-:W-:Y:S01]  /*0f20*/  FFMA R33, R25.reuse, 4, R30 ;  /* 0x4080000019217823 */ /* 0x040fe2000000001e */
[----:B------:R-:W-:Y:S01]  /*0f30*/  FFMA R28, R25, -8, R28 ;  /* 0xc1000000191c7823 */ /* 0x000fe2000000001c */
[----:B------:R-:W-:Y:S01]  /*0f40*/  FADD R25, R14, R25 ;  /* 0x000000190e197221 */ /* 0x000fe20000000000 */
[----:B------:R-:W-:Y:S01]  /*0f50*/  FFMA R35, R24, 4, R17 ;  /* 0x4080000018237823 */ /* 0x000fe20000000011 */
[----:B------:R0:W2:Y:S01]  /*0f60*/  LDG.E.CONSTANT R14, [R2.64+0x16f800] ;  /* 0x16f80004020e7981 */ /* 0x0000a2000c1e9900 */
[----:B------:R-:W-:-:S03]  /*0f70*/  FADD R37, R19, R24 ;  /* 0x0000001813257221 */ /* 0x000fc60000000000 */
[----:B------:R0:W2:Y:S01]  /*0f80*/  LDG.E.CONSTANT R17, [R2.64+0x17bc00] ;  /* 0x17bc000402117981 */ /* 0x0000a2000c1e9900 */
[----:B------:R-:W-:-:S03]  /*0f90*/  FADD R30, R4, R4 ;  /* 0x00000004041e7221 */ /* 0x000fc60000000000 */
[----:B------:R0:W2:Y:S01]  /*0fa0*/  LDG.E.CONSTANT R19, [R2.64+0x188000] ;  /* 0x1880000402137981 */ /* 0x0000a2000c1e9900 */
[----:B------:R-:W-:-:S03]  /*0fb0*/  FADD R30, R13, -R30 ;  /* 0x8000001e0d1e7221 */ /* 0x000fc60000000000 */
[----:B------:R0:W2:Y:S01]  /*0fc0*/  LDG.E.CONSTANT R13, [R2.64+0x194400] ;  /* 0x19440004020d7981 */ /* 0x0000a2000c1e9900 */
[C---:B------:R-:W-:Y:S01]  /*0fd0*/  FADD R34, R24.reuse, R24 ;  /* 0x0000001818227221 */ /* 0x040fe20000000000 */
[----:B------:R-:W-:Y:S02]  /*0fe0*/  FFMA R18, R24, -8, R18 ;  /* 0xc100000018127823 */ /* 0x000fe40000000012 */
[----:B------:R0:W2:Y:S01]  /*0ff0*/  LDG.E.CONSTANT R24, [R2.64+0x1a0800] ;  /* 0x1a08000402187981 */ /* 0x0000a2000c1e9900 */
[----:B------:R-:W-:-:S03]  /*1000*/  FADD R29, R29, -R32 ;  /* 0x800000201d1d7221 */ /* 0x000fc60000000000 */
[----:B------:R0:W2:Y:S01]  /*1010*/  LDG.E.CONSTANT R32, [R2.64+0x1acc00] ;  /* 0x1acc000402207981 */ /* 0x0000a2000c1e9900 */
[----:B------:R-:W-:Y:S01]  /*1020*/  FADD R31, R31, -R34 ;  /* 0x800000221f1f7221 */ /* 0x000fe20000000000 */
[C---:B------:R-:W-:Y:S01]  /*1030*/  FFMA R34, R4.reuse, -8, R21 ;  /* 0xc100000004227823 */ /* 0x040fe20000000015 */
[----:B------:R-:W-:Y:S01]  /*1040*/  FFMA R15, R4, 4, R15 ;  /* 0x40800000040f7823 */ /* 0x000fe2000000000f */
[----:B------:R-:W-:Y:S01]  /*1050*/  FADD R21, R23, R4 ;  /* 0x0000000417157221 */ /* 0x000fe20000000000 */
[C---:B---3--:R-:W-:Y:S01]  /*1060*/  FADD R4, R6.reuse, R6 ;  /* 0x0000000606047221 */ /* 0x048fe20000000000 */
[C---:B------:R-:W-:Y:S01]  /*1070*/  FFMA R25, R6.reuse, 4, R25 ;  /* 0x4080000006197823 */ /* 0x040fe20000000019 */
[----:B------:R-:W-:Y:S02]  /*1080*/  FFMA R37, R6, -8, R37 ;  /* 0xc100000006257823 */ /* 0x000fe40000000025 */
[----:B------:R-:W-:Y:S01]  /*1090*/  FADD R27, R27, -R4 ;  /* 0x800000041b1b7221 */ /* 0x000fe20000000000 */
[----:B------:R-:W-:Y:S01]  /*10a0*/  FADD R21, R21, R6 ;  /* 0x0000000615157221 */ /* 0x000fe20000000000 */
[C---:B----4-:R-:W-:Y:S01]  /*10b0*/  FFMA R26, R11.reuse, 0.5, R26 ;  /* 0x3f0000000b1a7823 */ /* 0x050fe2000000001a */
[C---:B0-----:R-:W-:Y:S01]  /*10c0*/  FFMA R3, R11.reuse, 0.25, R28 ;  /* 0x3e8000000b037823 */ /* 0x041fe2000000001c */
[----:B------:R-:W-:Y:S01]  /*10d0*/  FFMA R23, R11, 0.125, R18 ;  /* 0x3e0000000b177823 */ /* 0x000fe20000000012 */
[----:B------:R-:W-:Y:S01]  /*10e0*/  FADD R11, R34, R11 ;  /* 0x0000000b220b7221 */ /* 0x000fe20000000000 */
[C---:B-----5:R-:W-:Y:S01]  /*10f0*/  FADD R4, R8.reuse, R8 ;  /* 0x0000000808047221 */ /* 0x060fe20000000000 */
[C---:B------:R-:W-:Y:S01]  /*1100*/  FFMA R6, R8.reuse, -4, R29 ;  /* 0xc080000008067823 */ /* 0x040fe2000000001d */
[C---:B------:R-:W-:Y:S01]  /*1110*/  FFMA R18, R8.reuse, 4, R33 ;  /* 0x4080000008127823 */ /* 0x040fe20000000021 */
[----:B------:R-:W-:Y:S01]  /*1120*/  FFMA R34, R8, -4, R3 ;  /* 0xc080000008227823 */ /* 0x000fe20000000003 */
[----:B------:R-:W-:Y:S01]  /*1130*/  FADD R2, R4, R26 ;  /* 0x0000001a04027221 */ /* 0x000fe20000000000 */
[C---:B------:R-:W-:Y:S01]  /*1140*/  FFMA R25, R8.reuse, 4, R25 ;  /* 0x4080000008197823 */ /* 0x040fe20000000019 */
[C---:B------:R-:W-:Y:S01]  /*1150*/  FFMA R26, R8.reuse, 8, R31 ;  /* 0x41000000081a7823 */ /* 0x040fe2000000001f */
[C---:B------:R-:W-:Y:S01]  /*1160*/  FFMA R28, R8.reuse, -8, R35 ;  /* 0xc1000000081c7823 */ /* 0x040fe20000000023 */
[C---:B------:R-:W-:Y:S01]  /*1170*/  FFMA R36, R8.reuse, 8, R23 ;  /* 0x4100000008247823 */ /* 0x040fe20000000017 */
[C---:B------:R-:W-:Y:S01]  /*1180*/  FADD R30, -R8.reuse, R30 ;  /* 0x0000001e081e7221 */ /* 0x040fe20000000100 */
[C---:B------:R-:W-:Y:S01]  /*1190*/  FADD R15, R8.reuse, R15 ;  /* 0x0000000f080f7221 */ /* 0x040fe20000000000 */
[C---:B------:R-:W-:Y:S01]  /*11a0*/  FFMA R37, R8.reuse, -8, R37 ;  /* 0xc100000008257823 */ /* 0x040fe20000000025 */
[----:B------:R-:W-:Y:S01]  /*11b0*/  FADD R11, -R8, R11 ;  /* 0x0000000b080b7221 */ /* 0x000fe20000000100 */
[C---:B------:R-:W-:Y:S01]  /*11c0*/  FADD R20, R4.reuse, R20 ;  /* 0x0000001404147221 */ /* 0x040fe20000000000 */
[----:B------:R-:W-:Y:S01]  /*11d0*/  FADD R22, -R4, R22 ;  /* 0x0000001604167221 */ /* 0x000fe20000000100 */
[----:B------:R-:W-:Y:S01]  /*11e0*/  FADD R8, R21, R8 ;  /* 0x0000000815087221 */ /* 0x000fe20000000000 */
[----:B------:R-:W-:Y:S01]  /*11f0*/  FADD R4, R27, -R4 ;  /* 0x800000041b047221 */ /* 0x000fe20000000000 */
[C---:B--2---:R-:W-:Y:S01]  /*1200*/  FADD R27, R7.reuse, R7 ;  /* 0x00000007071b7221 */ /* 0x044fe20000000000 */
[C---:B------:R-:W-:Y:S01]  /*1210*/  FFMA R6, R7.reuse, 4, R6 ;  /* 0x4080000007067823 */ /* 0x040fe20000000006 */
[C---:B------:R-:W-:Y:S01]  /*1220*/  FFMA R18, R7.reuse, 4, R18 ;  /* 0x4080000007127823 */ /* 0x040fe20000000012 */
[C---:B------:R-:W-:Y:S01]  /*1230*/  FFMA R34, R7.reuse, 4, R34 ;  /* 0x4080000007227823 */ /* 0x040fe20000000022 */
[----:B------:R-:W-:Y:S01]  /*1240*/  FFMA R25, R7, 4, R25 ;  /* 0x4080000007197823 */ /* 0x000fe20000000019 */
[----:B------:R-:W-:Y:S01]  /*1250*/  FMUL R21, R5, 4 ;  /* 0x4080000005157820 */ /* 0x000fe20000400000 */
[C---:B------:R-:W-:Y:S01]  /*1260*/  FFMA R26, R7.reuse, -8, R26 ;  /* 0xc1000000071a7823 */ /* 0x040fe2000000001a */
[C---:B------:R-:W-:Y:S01]  /*1270*/  FFMA R28, R7.reuse, -8, R28 ;  /* 0xc1000000071c7823 */ /* 0x040fe2000000001c */
[C---:B------:R-:W-:Y:S01]  /*1280*/  FFMA R36, R7.reuse, -8, R36 ;  /* 0xc100000007247823 */ /* 0x040fe20000000024 */
[C---:B------:R-:W-:Y:S01]  /*1290*/  FADD R30, R7.reuse, R30 ;  /* 0x0000001e071e7221 */ /* 0x040fe20000000000 */
[C---:B------:R-:W-:Y:S01]  /*12a0*/  FADD R15, R7.reuse, R15 ;  /* 0x0000000f070f7221 */ /* 0x040fe20000000000 */
[C---:B------:R-:W-:Y:S01]  /*12b0*/  FFMA R37, R7.reuse, -8, R37 ;  /* 0xc100000007257823 */ /* 0x040fe20000000025 */
[----:B------:R-:W-:Y:S01]  /*12c0*/  FADD R11, R7, R11 ;  /* 0x0000000b070b7221 */ /* 0x000fe20000000000 */
[----:B------:R-:W-:Y:S01]  /*12d0*/  FADD R8, R8, R7 ;  /* 0x0000000708087221 */ /* 0x000fe20000000000 */
[----:B------:R-:W-:Y:S01]  /*12e0*/  FMUL R7, R5, -8 ;  /* 0xc100000005077820 */ /* 0x000fe20000400000 */
[----:B------:R-:W-:Y:S01]  /*12f0*/  FADD R22, -R27, R22 ;  /* 0x000000161b167221 */ /* 0x000fe20000000100 */
[----:B------:R-:W-:Y:S01]  /*1300*/  FMUL R3, R5, -2 ;  /* 0xc000000005037820 */ /* 0x000fe20000400000 */
[C---:B------:R-:W-:Y:S01]  /*1310*/  FFMA R6, R21.reuse, 0.5, R6 ;  /* 0x3f00000015067823 */ /* 0x040fe20000000006 */
[C---:B------:R-:W-:Y:S01]  /*1320*/  FFMA R18, R21.reuse, 0.25, R18 ;  /* 0x3e80000015127823 */ /* 0x040fe20000000012 */
[----:B------:R-:W-:Y:S01]  /*1330*/  FFMA R34, R21, 0.125, R34 ;  /* 0x3e00000015227823 */ /* 0x000fe20000000022 */
[----:B------:R-:W-:Y:S01]  /*1340*/  FADD R25, R25, R21 ;  /* 0x0000001519197221 */ /* 0x000fe20000000000 */
[C---:B------:R-:W-:Y:S01]  /*1350*/  FADD R20, -R27.reuse, R20 ;  /* 0x000000141b147221 */ /* 0x040fe20000000100 */
[----:B------:R-:W-:Y:S01]  /*1360*/  FADD R2, -R27, R2 ;  /* 0x000000021b027221 */ /* 0x000fe20000000100 */
[----:B------:R-:W-:Y:S01]  /*1370*/  FMUL R21, R9, 4 ;  /* 0x4080000009157820 */ /* 0x000fe20000400000 */
[C---:B------:R-:W-:Y:S01]  /*1380*/  FFMA R26, R7.reuse, 0.5, R26 ;  /* 0x3f000000071a7823 */ /* 0x040fe2000000001a */
[C---:B------:R-:W-:Y:S01]  /*1390*/  FFMA R28, R7.reuse, 0.25, R28 ;  /* 0x3e800000071c7823 */ /* 0x040fe2000000001c */
[----:B------:R-:W-:Y:S01]  /*13a0*/  FFMA R36, R7, 0.125, R36 ;  /* 0x3e00000007247823 */ /* 0x000fe20000000024 */
[----:B------:R-:W-:Y:S01]  /*13b0*/  FFMA R22, R3, 0.25, R22 ;  /* 0x3e80000003167823 */ /* 0x000fe20000000016 */
[----:B------:R-:W-:Y:S01]  /*13c0*/  FMUL R7, R9, -2 ;  /* 0xc000000009077820 */ /* 0x000fe20000400000 */
[C---:B------:R-:W-:Y:S01]  /*13d0*/  FFMA R20, R3.reuse, 0.5, R20 ;  /* 0x3f00000003147823 */ /* 0x040fe20000000014 */
[----:B------:R-:W-:Y:S01]  /*13e0*/  FFMA R2, R3, 0.125, R2 ;  /* 0x3e00000003027823 */ /* 0x000fe20000000002 */
[----:B------:R-:W-:Y:S01]  /*13f0*/  FADD R29, R21, R21 ;  /* 0x00000015151d7221 */ /* 0x000fe20000000000 */
[----:B------:R-:W-:Y:S01]  /*1400*/  FADD R4, R4, -R27 ;  /* 0x8000001b04047221 */ /* 0x000fe20000000000 */
[C---:B------:R-:W-:Y:S01]  /*1410*/  FADD R3, R5.reuse, R5 ;  /* 0x0000000505037221 */ /* 0x040fe20000000000 */
[C---:B------:R-:W-:Y:S01]  /*1420*/  FFMA R30, R5.reuse, 0.5, R30 ;  /* 0x3f000000051e7823 */ /* 0x040fe2000000001e */
[C---:B------:R-:W-:Y:S01]  /*1430*/  FFMA R15, R5.reuse, 0.25, R15 ;  /* 0x3e800000050f7823 */ /* 0x040fe2000000000f */
[C---:B------:R-:W-:Y:S01]  /*1440*/  FFMA R37, R5.reuse, -8, R37 ;  /* 0xc100000005257823 */ /* 0x040fe20000000025 */
[----:B------:R-:W-:Y:S01]  /*1450*/  FFMA R11, R5, 0.125, R11 ;  /* 0x3e000000050b7823 */ /* 0x000fe2000000000b */
[----:B------:R-:W-:Y:S01]  /*1460*/  FADD R8, R8, R5 ;  /* 0x0000000508087221 */ /* 0x000fe20000000000 */
[----:B------:R-:W-:Y:S01]  /*1470*/  FFMA R31, R21, 4, R18 ;  /* 0x40800000151f7823 */ /* 0x000fe20000000012 */
[----:B------:R-:W-:Y:S01]  /*1480*/  FMUL R23, R9, -8 ;  /* 0xc100000009177820 */ /* 0x000fe20000400000 */
[----:B------:R-:W-:Y:S01]  /*1490*/  FFMA R5, R7, 4, R22 ;  /* 0x4080000007057823 */ /* 0x000fe20000000016 */
[----:B------:R-:W-:Y:S01]  /*14a0*/  FADD R29, R6, -R29 ;  /* 0x8000001d061d7221 */ /* 0x000fe20000000000 */
[----:B------:R-:W-:Y:S01]  /*14b0*/  FADD R3, R4, -R3 ;  /* 0x8000000304037221 */ /* 0x000fe20000000000 */
[----:B------:R-:W-:Y:S01]  /*14c0*/  FADD R6, R9, R9 ;  /* 0x0000000909067221 */ /* 0x000fe20000000000 */
[----:B------:R-:W-:Y:S01]  /*14d0*/  SHF.L.U32 R33, R10, 0x2, RZ ;  /* 0x000000020a217819 */ /* 0x000fe200000006ff */
[--C-:B------:R-:W-:Y:S01]  /*14e0*/  FADD R18, R31, R0.reuse ;  /* 0x000000001f127221 */ /* 0x100fe20000000000 */
[----:B------:R-:W-:Y:S01]  /*14f0*/  FADD R10, R5, R0 ;  /* 0x00000000050a7221 */ /* 0x000fe20000000000 */
[----:B------:R-:W-:Y:S01]  /*1500*/  FADD R31, R23, R23 ;  /* 0x00000017171f7221 */ /* 0x000fe20000000000 */
[----:B------:R-:W-:Y:S01]  /*1510*/  FADD R3, -R6, R3 ;  /* 0x0000000306037221 */ /* 0x000fe20000000100 */
[----:B------:R-:W-:-:S02]  /*1520*/  IMAD.WIDE R4, R33, R12, c[0x0][0x160] ;  /* 0x0000580021047625 */ /* 0x000fc400078e020c */
[----:B------:R-:W-:Y:S01]  /*1530*/  FADD R26, R26, -R31 ;  /* 0x8000001f1a1a7221 */ /* 0x000fe20000000000 */
[----:B------:R-:W-:Y:S01]  /*1540*/  FMNMX R31, RZ, R10, !PT ;  /* 0x0000000aff1f7209 */ /* 0x000fe20007800000 */
[----:B------:R-:W-:Y:S01]  /*1550*/  FADD R3, R3, R0 ;  /* 0x0000000003037221 */ /* 0x000fe20000000000 */
[C---:B------:R-:W-:Y:S01]  /*1560*/  FADD R27, R7.reuse, R7 ;  /* 0x00000007071b7221 */ /* 0x040fe20000000000 */
[----:B------:R-:W-:Y:S02]  /*1570*/  FFMA R2, R7, -8, R2 ;  /* 0xc100000007027823 */ /* 0x000fe40000000002 */
[----:B------:R0:W-:Y:S01]  /*1580*/  STG.E [R4.64+0xe8], R31 ;  /* 0x0000e81f04007986 */ /* 0x0001e2000c101904 */
[C---:B------:R-:W-:Y:S01]  /*1590*/  FFMA R28, R23.reuse, 4, R28 ;  /* 0x40800000171c7823 */ /* 0x040fe2000000001c */
[----:B------:R-:W-:Y:S01]  /*15a0*/  FADD R27, R20, -R27 ;  /* 0x8000001b141b7221 */ /* 0x000fe20000000000 */
[----:B------:R-:W-:Y:S01]  /*15b0*/  FFMA R23, R23, -8, R36 ;  /* 0xc100000017177823 */ /* 0x000fe20000000024 */
[----:B------:R-:W-:-:S02]  /*15c0*/  FFMA R37, R9, -8, R37 ;  /* 0xc100000009257823 */ /* 0x000fc40000000025 */
[----:B------:R-:W-:Y:S01]  /*15d0*/  FADD R27, R27, R0 ;  /* 0x000000001b1b7221 */ /* 0x000fe20000000000 */
[----:B0-----:R-:W-:Y:S01]  /*15e0*/  FMNMX R31, RZ, R3, !PT ;  /* 0x00000003ff1f7209 */ /* 0x001fe20007800000 */
[----:B------:R-:W-:-:S04]  /*15f0*/  FADD R3, R16, R16 ;  /* 0x0000001010037221 */ /* 0x000fc80000000000 */
[----:B------:R-:W-:Y:S01]  /*1600*/  FADD R7, R2, -R3 ;  /* 0x8000000302077221 */ /* 0x000fe20000000000 */
[----:B------:R-:W-:Y:S01]  /*1610*/  FFMA R2, R16, -8, R23 ;  /* 0xc100000010027823 */ /* 0x000fe20000000017 */
[----:B------:R-:W-:Y:S01]  /*1620*/  FADD R3, R8, R9 ;  /* 0x0000000908037221 */ /* 0x000fe20000000000 */
[----:B------:R-:W-:Y:S01]  /*1630*/  FMNMX R33, RZ, R27, !PT ;  /* 0x0000001bff217209 */ /* 0x000fe20007800000 */
[----:B------:R-:W-:Y:S01]  /*1640*/  FADD R7, R7, R0 ;  /* 0x0000000007077221 */ /* 0x000fe20000000000 */
[----:B------:R-:W-:Y:S01]  /*1650*/  FADD R27, R30, -R6 ;  /* 0x800000061e1b7221 */ /* 0x000fe20000000000 */
[--C-:B------:R-:W-:Y:S01]  /*1660*/  FADD R3, R3, R0.reuse ;  /* 0x0000000003037221 */ /* 0x100fe20000000000 */
[----:B------:R-:W-:Y:S01]  /*1670*/  FADD R29, R29, R0 ;  /* 0x000000001d1d7221 */ /* 0x000fe20000000000 */
[----:B------:R-:W-:Y:S01]  /*1680*/  FADD R14, R37, R14 ;  /* 0x0000000e250e7221 */ /* 0x000fe20000000000 */
[C---:B------:R-:W-:Y:S01]  /*1690*/  FADD R2, -R17.reuse, R2 ;  /* 0x0000000211027221 */ /* 0x040fe20000000100 */
[C---:B------:R-:W-:Y:S01]  /*16a0*/  FADD R26, -R17.reuse, R26 ;  /* 0x0000001a111a7221 */ /* 0x040fe20000000100 */
[----:B------:R-:W-:Y:S01]  /*16b0*/  FADD R28, R17, R28 ;  /* 0x0000001c111c7221 */ /* 0x000fe20000000000 */
[----:B------:R-:W-:Y:S01]  /*16c0*/  FADD R14, R14, R17 ;  /* 0x000000110e0e7221 */ /* 0x000fe20000000000 */
[----:B------:R-:W-:Y:S01]  /*16d0*/  FADD R2, R19, R2 ;  /* 0x0000000213027221 */ /* 0x000fe20000000000 */
[----:B------:R-:W-:Y:S01]  /*16e0*/  FMNMX R7, RZ, R7, !PT ;  /* 0x00000007ff077209 */ /* 0x000fe20007800000 */
[----:B------:R-:W-:Y:S01]  /*16f0*/  FADD R27, R27, R0 ;  /* 0x000000001b1b7221 */ /* 0x000fe20000000000 */
[----:B------:R-:W-:Y:S01]  /*1700*/  FMNMX R3, RZ, R3, !PT ;  /* 0x00000003ff037209 */ /* 0x000fe20007800000 */
[----:B------:R-:W-:Y:S01]  /*1710*/  FFMA R11, R9, -8, R11 ;  /* 0xc1000000090b7823 */ /* 0x000fe2000000000b */
[C---:B------:R-:W-:Y:S01]  /*1720*/  FADD R26, R19.reuse, R26 ;  /* 0x0000001a131a7221 */ /* 0x040fe20000000000 */
[----:B------:R-:W-:Y:S01]  /*1730*/  FADD R28, R19, R28 ;  /* 0x0000001c131c7221 */ /* 0x000fe20000000000 */
[----:B------:R-:W-:Y:S01]  /*1740*/  FADD R14, R14, R19 ;  /* 0x000000130e0e7221 */ /* 0x000fe20000000000 */
[C---:B------:R-:W-:Y:S01]  /*1750*/  FFMA R9, R13.reuse, 0.125, R2 ;  /* 0x3e0000000d097823 */ /* 0x040fe20000000002 */
[----:B------:R-:W-:Y:S01]  /*1760*/  FMNMX R35, RZ, R29, !PT ;  /* 0x0000001dff237209 */ /* 0x000fe20007800000 */
[----:B------:R0:W-:Y:S01]  /*1770*/  STG.E [R4.64+0xec], R7 ;  /* 0x0000ec0704007986 */ /* 0x0001e2000c101904 */
[----:B------:R-:W-:Y:S01]  /*1780*/  FMNMX R29, RZ, R27, !PT ;  /* 0x0000001bff1d7209 */ /* 0x000fe20007800000 */
[----:B------:R-:W-:Y:S01]  /*1790*/  FFMA R26, R13, 0.5, R26 ;  /* 0x3f0000000d1a7823 */ /* 0x000fe2000000001a */
[----:B------:R-:W-:Y:S01]  /*17a0*/  FFMA R27, R21, -8, R34 ;  /* 0xc1000000151b7823 */ /* 0x000fe20000000022 */
[----:B------:R1:W-:Y:S01]  /*17b0*/  STG.E [R4.64], R3 ;  /* 0x0000000304007986 */ /* 0x0003e2000c101904 */
[----:B------:R-:W-:Y:S01]  /*17c0*/  FFMA R9, R24, -8, R9 ;  /* 0xc100000018097823 */ /* 0x000fe20000000009 */
[----:B------:R-:W-:Y:S01]  /*17d0*/  FADD R15, R15, R21 ;  /* 0x000000150f0f7221 */ /* 0x000fe20000000000 */
[----:B------:R-:W-:Y:S01]  /*17e0*/  FADD R25, R21, R25 ;  /* 0x0000001915197221 */ /* 0x000fe20000000000 */
[----:B0-----:R-:W-:Y:S01]  /*17f0*/  FFMA R7, R13, 0.25, R28 ;  /* 0x3e8000000d077823 */ /* 0x001fe2000000001c */
[----:B------:R-:W-:Y:S01]  /*1800*/  FADD R13, R14, R13 ;  /* 0x0000000d0e0d7221 */ /* 0x000fe20000000000 */
[----:B-1----:R-:W-:Y:S01]  /*1810*/  FADD R3, R24, R24 ;  /* 0x0000001818037221 */ /* 0x002fe20000000000 */
[----:B------:R-:W-:Y:S01]  /*1820*/  FFMA R27, R16, 4, R27 ;  /* 0x40800000101b7823 */ /* 0x000fe2000000001b */
[----:B------:R-:W-:Y:S01]  /*1830*/  FADD R11, R11, R16 ;  /* 0x000000100b0b7221 */ /* 0x000fe20000000000 */
[----:B------:R-:W-:Y:S01]  /*1840*/  FFMA R7, R24, 4, R7 ;  /* 0x4080000018077823 */ /* 0x000fe20000000007 */
[----:B------:R-:W-:Y:S01]  /*1850*/  FADD R3, R26, -R3 ;  /* 0x800000031a037221 */ /* 0x000fe20000000000 */
[----:B------:R-:W-:Y:S01]  /*1860*/  FADD R13, R13, R24 ;  /* 0x000000180d0d7221 */ /* 0x000fe20000000000 */
[----:B------:R-:W-:Y:S01]  /*1870*/  FADD R9, R9, R32 ;  /* 0x0000002009097221 */ /* 0x000fe20000000000 */
        /* <DEDUP_REMOVED lines=16> */
[----:B------:R-:W-:Y:S01]  /*1980*/  FMNMX R9, RZ, R9, !PT ;  /* 0x00000009ff097209 */ /* 0x000fe20007800000 */
        /* <DEDUP_REMOVED lines=14> */
.L_x_60:
        /* <DEDUP_REMOVED lines=9> */
.L_x_106:


//--------------------- .text.tvmgen_default_fused_nn_contrib_conv2d_winograd_without_weight_transform_add_add_nn_relu_kernel_1 --------------------------
	.section	.text.tvmgen_default_fused_nn_contrib_conv2d_winograd_without_weight_transform_add_add_nn_relu_kernel_1,"ax",@progbits
	.sectionflags	@"SHF_BARRIERS=1"
	.sectioninfo	@"SHI_REGISTERS=56"
	.align	128
        .global         tvmgen_default_fused_nn_contrib_conv2d_winograd_without_weight_transform_add_add_nn_relu_kernel_1
        .type           tvmgen_default_fused_nn_contrib_conv2d_winograd_without_weight_transform_add_add_nn_relu_kernel_1,@function
        .size           tvmgen_default_fused_nn_contrib_conv2d_winograd_without_weight_transform_add_add_nn_relu_kernel_1,(.L_x_107 - tvmgen_default_fused_nn_contrib_conv2d_winograd_without_weight_transform_add_add_nn_relu_kernel_1)
        .other          tvmgen_default_fused_nn_contrib_conv2d_winograd_without_weight_transform_add_add_nn_relu_kernel_1,@"STO_CUDA_ENTRY STV_DEFAULT"
tvmgen_default_fused_nn_contrib_conv2d_winograd_without_weight_transform_add_add_nn_relu_kernel_1:
.text.tvmgen_default_fused_nn_contrib_conv2d_winograd_without_weight_transform_add_add_nn_relu_kernel_1:
[----:B------:R-:W-:Y:S02]  /*0000*/  MOV R1, c[0x0][0x28] ;  /* 0x00000a0000017a02 */ /* 0x000fe40000000f00 */
[----:B------:R-:W0:Y:S01]  /*0010*/  S2R R2, SR_TID.X ;  /* 0x0000000000027919 */ /* 0x000e220000002100 */
[----:B------:R-:W-:Y:S01]  /*0020*/  MOV R4, RZ ;  /* 0x000000ff00047202 */ /* 0x000fe20000000f00 */
[----:B------:R-:W-:Y:S01]  /*0030*/  CS2R R50, SRZ ;  /* 0x0000000000327805 */ /* 0x000fe2000001ff00 */
[----:B------:R-:W-:Y:S01]  /*0040*/  CS2R R48, SRZ ;  /* 0x0000000000307805 */ /* 0x000fe2000001ff00 */
[----:B------:R-:W1:Y:S01]  /*0050*/  S2R R0, SR_TID.Y ;  /* 0x0000000000007919 */ /* 0x000e620000002200 */
[----:B------:R-:W-:Y:S01]  /*0060*/  CS2R R44, SRZ ;  /* 0x00000000002c7805 */ /* 0x000fe2000001ff00 */
[----:B------:R-:W-:Y:S01]  /*0070*/  CS2R R40, SRZ ;  /* 0x0000000000287805 */ /* 0x000fe2000001ff00 */
[----:B------:R-:W-:Y:S01]  /*0080*/  CS2R R28, SRZ ;  /* 0x00000000001c7805 */ /* 0x000fe2000001ff00 */
[----:B------:R-:W2:Y:S01]  /*0090*/  S2R R3, SR_CTAID.Y ;  /* 0x0000000000037919 */ /* 0x000ea20000002600 */
[----:B------:R-:W-:Y:S01]  /*00a0*/  CS2R R46, SRZ ;  /* 0x00000000002e7805 */ /* 0x000fe2000001ff00 */
[----:B------:R-:W-:Y:S01]  /*00b0*/  CS2R R36, SRZ ;  /* 0x0000000000247805 */ /* 0x000fe2000001ff00 */
        /* <DEDUP_REMOVED lines=8> */
[----:B------:R-:W-:Y:S01]  /*0140*/  MOV R9, RZ ;  /* 0x000000ff00097202 */ /* 0x000fe20000000f00 */
[----:B------:R-:W-:Y:S01]  /*0150*/  CS2R R20, SRZ ;  /* 0x0000000000147805 */ /* 0x000fe2000001ff00 */
[----:B0-----:R-:W-:-:S05]  /*0160*/  SHF.R.S32.HI R5, RZ, 0x1, R2 ;  /* 0x00000001ff057819 */ /* 0x001fca0000011402 */
[----:B-1----:R-:W-:Y:S02]  /*0170*/  IMAD R6, R0, 0x31, R5 ;  /* 0x0000003100067824 */ /* 0x002fe400078e0205 */
.L_x_62:
[----:B------:R-:W-:Y:S01]  /*0180*/  BAR.SYNC.DEFER_BLOCKING 0x0 ;  /* 0x0000000000007b1d */ /* 0x000fe20000010000 */
[C---:B------:R-:W-:Y:S01]  /*0190*/  ISETP.GT.AND P0, PT, R0.reuse, RZ, PT ;  /* 0x000000ff0000720c */ /* 0x040fe20003f04270 */
[C---:B------:R-:W-:Y:S01]  /*01a0*/  IMAD R18, R0.reuse, 0x62, R2 ;  /* 0x0000006200127824 */ /* 0x040fe200078e0202 */
[----:B------:R-:W-:Y:S02]  /*01b0*/  ISETP.GT.AND P1, PT, R0, 0x2, PT ;  /* 0x000000020000780c */ /* 0x000fe40003f24270 */
[C---:B------:R-:W-:Y:S01]  /*01c0*/  ISETP.GT.OR P0, PT, R6.reuse, 0x1d, P0 ;  /* 0x0000001d0600780c */ /* 0x040fe20000704670 */
[----:B------:R-:W0:Y:S01]  /*01d0*/  S2R R7, SR_CTAID.Z ;  /* 0x0000000000077919 */ /* 0x000e220000002700 */
[----:B------:R-:W-:Y:S01]  /*01e0*/  ISETP.GT.OR P1, PT, R6, 0x7f, P1 ;  /* 0x0000007f0600780c */ /* 0x000fe20000f24670 */
[----:B------:R-:W-:Y:S01]  /*01f0*/  ULDC.64 UR4, c[0x0][0x118] ;  /* 0x0000460000047ab9 */ /* 0x000fe20000000a00 */
[----:B--2---:R-:W-:Y:S02]  /*0200*/  SHF.L.U32 R12, R3, 0x5, RZ ;  /* 0x00000005030c7819 */ /* 0x004fe400000006ff */
[----:B------:R-:W-:-:S07]  /*0210*/  MOV R19, 0x4 ;  /* 0x0000000400137802 */ /* 0x000fce0000000f00 */
[--C-:B------:R-:W-:Y:S02]  /*0220*/  @!P0 SHF.R.U32.HI R13, RZ, 0x1, R2.reuse ;  /* 0x00000001ff0d8819 */ /* 0x100fe40000011602 */
[----:B------:R-:W-:Y:S02]  /*0230*/  @!P1 SHF.R.U32.HI R5, RZ, 0x1, R2 ;  /* 0x00000001ff059819 */ /* 0x000fe40000011602 */
[----:B------:R-:W-:Y:S01]  /*0240*/  @!P0 IADD3 R14, R18, 0xc4, RZ ;  /* 0x000000c4120e8810 */ /* 0x000fe20007ffe0ff */
[C---:B------:R-:W-:Y:S02]  /*0250*/  @!P0 IMAD R13, R0.reuse, 0x31, R13 ;  /* 0x00000031000d8824 */ /* 0x040fe400078e020d */
[----:B------:R-:W-:Y:S01]  /*0260*/  @!P1 IMAD R8, R0, 0x31, R5 ;  /* 0x0000003100089824 */ /* 0x000fe200078e0205 */
[----:B------:R-:W-:Y:S02]  /*0270*/  @!P0 LOP3.LUT R14, R14, 0x1f, RZ, 0xc0, !PT ;  /* 0x0000001f0e0e8812 */ /* 0x000fe400078ec0ff */
[----:B------:R-:W-:-:S02]  /*0280*/  @!P0 SHF.L.U32 R13, R13, 0x2, RZ ;  /* 0x000000020d0d8819 */ /* 0x000fc400000006ff */
[-C--:B0-----:R-:W-:Y:S02]  /*0290*/  @!P0 LEA R15, R7, R12.reuse, 0xc ;  /* 0x0000000c070f8211 */ /* 0x081fe400078e60ff */
[----:B------:R-:W-:Y:S02]  /*02a0*/  @!P0 LOP3.LUT R13, R13, 0xfffffff8, RZ, 0xc0, !PT ;  /* 0xfffffff80d0d8812 */ /* 0x000fe400078ec0ff */
[----:B------:R-:W-:Y:S02]  /*02b0*/  @!P1 LEA R5, R7, R12, 0xc ;  /* 0x0000000c07059211 */ /* 0x000fe400078e60ff */
[----:B------:R-:W-:Y:S02]  /*02c0*/  @!P0 IADD3 R13, R13, 0x188, RZ ;  /* 0x000001880d0d8810 */ /* 0x000fe40007ffe0ff */
[----:B------:R-:W-:Y:S02]  /*02d0*/  @!P1 SHF.L.U32 R8, R8, 0x2, RZ ;  /* 0x0000000208089819 */ /* 0x000fe400000006ff */
[----:B------:R-:W-:Y:S01]  /*02e0*/  @!P0 LEA R16, R4, R15, 0x9 ;  /* 0x0000000f04108211 */ /* 0x000fe200078e48ff */
[----:B------:R-:W-:Y:S01]  /*02f0*/  IMAD R15, R7, 0x3100, R18 ;  /* 0x00003100070f7824 */ /* 0x000fe200078e0212 */
[----:B------:R-:W-:-:S02]  /*0300*/  @!P0 LOP3.LUT R13, R13, 0xffffffc0, RZ, 0xc0, !PT ;  /* 0xffffffc00d0d8812 */ /* 0x000fc400078ec0ff */
[----:B------:R-:W-:Y:S02]  /*0310*/  @!P1 LOP3.LUT R12, R18, 0x1f, RZ, 0xc0, !PT ;  /* 0x0000001f120c9812 */ /* 0x000fe400078ec0ff */
[----:B------:R-:W-:Y:S02]  /*0320*/  @!P1 LEA R5, R4, R5, 0x9 ;  /* 0x0000000504059211 */ /* 0x000fe400078e48ff */
[----:B------:R-:W-:Y:S02]  /*0330*/  @!P1 LOP3.LUT R8, R8, 0xffffffc0, RZ, 0xc0, !PT ;  /* 0xffffffc008089812 */ /* 0x000fe400078ec0ff */
[----:B------:R-:W-:Y:S02]  /*0340*/  @!P0 IADD3 R14, R14, R16, R13 ;  /* 0x000000100e0e8210 */ /* 0x000fe40007ffe00d */
[----:B------:R-:W-:Y:S01]  /*0350*/  @!P1 IADD3 R5, R12, R5, R8 ;  /* 0x000000050c059210 */ /* 0x000fe20007ffe008 */
[----:B------:R-:W-:Y:S02]  /*0360*/  IMAD R12, R4, 0x620, R15 ;  /* 0x00000620040c7824 */ /* 0x000fe400078e020f */
[----:B------:R-:W-:-:S04]  /*0370*/  @!P0 IMAD.WIDE R14, R14, R19, c[0x0][0x170] ;  /* 0x00005c000e0e8625 */ /* 0x000fc800078e0213 */
[-C--:B------:R-:W-:Y:S02]  /*0380*/  @!P1 IMAD.WIDE R16, R5, R19.reuse, c[0x0][0x170] ;  /* 0x00005c0005109625 */ /* 0x080fe400078e0213 */
[----:B------:R0:W2:Y:S02]  /*0390*/  @!P0 LDG.E.CONSTANT R15, [R14.64] ;  /* 0x000000040e0f8981 */ /* 0x0000a4000c1e9900 */
[----:B------:R-:W-:Y:S02]  /*03a0*/  IMAD.WIDE R12, R12, R19, c[0x0][0x168] ;  /* 0x00005a000c0c7625 */ /* 0x000fe400078e0213 */
[----:B------:R-:W3:Y:S04]  /*03b0*/  @!P1 LDG.E.CONSTANT R17, [R16.64] ;  /* 0x0000000410119981 */ /* 0x000ee8000c1e9900 */
[----:B------:R-:W4:Y:S04]  /*03c0*/  LDG.E.CONSTANT R19, [R12.64] ;  /* 0x000000040c137981 */ /* 0x000f28000c1e9900 */
[----:B------:R-:W5:Y:S04]  /*03d0*/  LDG.E.CONSTANT R35, [R12.64+0x310] ;  /* 0x000310040c237981 */ /* 0x000f68000c1e9900 */
[----:B------:R-:W5:Y:S04]  /*03e0*/  LDG.E.CONSTANT R53, [R12.64+0x620] ;  /* 0x000620040c357981 */ /* 0x000f68000c1e9900 */
[----:B------:R-:W5:Y:S04]  /*03f0*/  LDG.E.CONSTANT R34, [R12.64+0x930] ;  /* 0x000930040c227981 */ /* 0x000f68000c1e9900 */
[----:B------:R-:W5:Y:S04]  /*0400*/  LDG.E.CONSTANT R38, [R12.64+0xc40] ;  /* 0x000c40040c267981 */ /* 0x000f68000c1e9900 */
[----:B------:R-:W5:Y:S04]  /*0410*/  LDG.E.CONSTANT R52, [R12.64+0xf50] ;  /* 0x000f50040c347981 */ /* 0x000f68000c1e9900 */
[----:B------:R-:W5:Y:S04]  /*0420*/  LDG.E.CONSTANT R5, [R12.64+0x1260] ;  /* 0x001260040c057981 */ /* 0x000f68000c1e9900 */
[----:B0-----:R-:W5:Y:S01]  /*0430*/  LDG.E.CONSTANT R14, [R12.64+0x1570] ;  /* 0x001570040c0e7981 */ /* 0x001f62000c1e9900 */
[----:B------:R-:W-:Y:S01]  /*0440*/  LEA R8, R2, 0x400, 0x2 ;  /* 0x0000040002087811 */ /* 0x000fe200078e10ff */
[----:B------:R-:W-:-:S02]  /*0450*/  UMOV UR4, 0x188 ;  /* 0x0000018800047882 */ /* 0x000fc40000000000 */
[----:B--2---:R-:W-:Y:S04]  /*0460*/  @!P0 STS [R18.X4+0x310], R15 ;  /* 0x0003100f12008388 */ /* 0x004fe80000004800 */
[----:B---3--:R-:W-:Y:S04]  /*0470*/  @!P1 STS [R18.X4], R17 ;  /* 0x0000001112009388 */ /* 0x008fe80000004800 */
[----:B----4-:R-:W-:Y:S04]  /*0480*/  STS [R18.X4+0x400], R19 ;  /* 0x0004001312007388 */ /* 0x010fe80000004800 */
[----:B-----5:R-:W-:Y:S04]  /*0490*/  STS [R18.X4+0x710], R35 ;  /* 0x0007102312007388 */ /* 0x020fe80000004800 */
[----:B------:R-:W-:Y:S04]  /*04a0*/  STS [R18.X4+0xa20], R53 ;  /* 0x000a203512007388 */ /* 0x000fe80000004800 */
[----:B------:R-:W-:Y:S04]  /*04b0*/  STS [R18.X4+0xd30], R34 ;  /* 0x000d302212007388 */ /* 0x000fe80000004800 */
[----:B------:R-:W-:Y:S04]  /*04c0*/  STS [R18.X4+0x1040], R38 ;  /* 0x0010402612007388 */ /* 0x000fe80000004800 */
[----:B------:R-:W-:Y:S04]  /*04d0*/  STS [R18.X4+0x1350], R52 ;  /* 0x0013503412007388 */ /* 0x000fe80000004800 */
[----:B------:R0:W-:Y:S04]  /*04e0*/  STS [R18.X4+0x1660], R5 ;  /* 0x0016600512007388 */ /* 0x0001e80000004800 */
[----:B------:R1:W-:Y:S01]  /*04f0*/  STS [R18.X4+0x1970], R14 ;  /* 0x0019700e12007388 */ /* 0x0003e20000004800 */
[----:B0-----:R-:W-:-:S03]  /*0500*/  LEA R5, R0, 0x40, 0x5 ;  /* 0x0000004000057811 */ /* 0x001fc600078e28ff */
[----:B------:R-:W-:Y:S06]  /*0510*/  BAR.SYNC.DEFER_BLOCKING 0x0 ;  /* 0x0000000000007b1d */ /* 0x000fec0000010000 */
.L_x_61:
[----:B------:R-:W-:Y:S04]  /*0520*/  LDS R52, [R8+UR4+-0x188] ;  /* 0xfffe780408347984 */ /* 0x000fe80008000800 */
[----:B-1----:R-:W0:Y:S04]  /*0530*/  LDS.128 R12, [R5+-0x40] ;  /* 0xffffc000050c7984 */ /* 0x002e280000000c00 */
[----:B------:R-:W1:Y:S04]  /*0540*/  LDS R38, [R8+UR4] ;  /* 0x0000000408267984 */ /* 0x000e680008000800 */
[----:B------:R-:W2:Y:S04]  /*0550*/  LDS.128 R16, [R5] ;  /* 0x0000000005107984 */ /* 0x000ea80000000c00 */
[----:B------:R-:W-:Y:S04]  /*0560*/  LDS R35, [R8+UR4+0x188] ;  /* 0x0001880408237984 */ /* 0x000fe80008000800 */
[----:B------:R-:W-:Y:S01]  /*0570*/  LDS R34, [R8+UR4+0x310] ;  /* 0x0003100408227984 */ /* 0x000fe20008000800 */
[----:B0-----:R-:W-:Y:S01]  /*0580*/  FFMA R20, R12, R52, R20 ;  /* 0x000000340c147223 */ /* 0x001fe20000000014 */
[C---:B------:R-:W-:Y:S01]  /*0590*/  FFMA R21, R52.reuse, R13, R21 ;  /* 0x0000000d34157223 */ /* 0x040fe20000000015 */
[C---:B------:R-:W-:Y:S01]  /*05a0*/  FFMA R24, R52.reuse, R14, R24 ;  /* 0x0000000e34187223 */ /* 0x040fe20000000018 */
[----:B------:R-:W-:Y:S01]  /*05b0*/  FFMA R31, R52, R15, R31 ;  /* 0x0000000f341f7223 */ /* 0x000fe2000000001f */
[----:B-1----:R-:W-:Y:S01]  /*05c0*/  FFMA R22, R12, R38, R22 ;  /* 0x000000260c167223 */ /* 0x002fe20000000016 */
[C---:B------:R-:W-:Y:S01]  /*05d0*/  FFMA R26, R38.reuse, R13, R26 ;  /* 0x0000000d261a7223 */ /* 0x040fe2000000001a */
[C---:B------:R-:W-:Y:S01]  /*05e0*/  FFMA R33, R38.reuse, R14, R33 ;  /* 0x0000000e26217223 */ /* 0x040fe20000000021 */
[----:B------:R-:W-:Y:S01]  /*05f0*/  FFMA R41, R38, R15, R41 ;  /* 0x0000000f26297223 */ /* 0x000fe20000000029 */
[----:B--2---:R-:W-:Y:S01]  /*0600*/  FFMA R42, R52, R16, R42 ;  /* 0x00000010342a7223 */ /* 0x004fe2000000002a */
[----:B------:R-:W-:Y:S01]  /*0610*/  FFMA R46, R16, R38, R46 ;  /* 0x00000026102e7223 */ /* 0x000fe2000000002e */
[-C--:B------:R-:W-:Y:S01]  /*0620*/  FFMA R45, R52, R17.reuse, R45 ;  /* 0x00000011342d7223 */ /* 0x080fe2000000002d */
[----:B------:R-:W-:Y:S01]  /*0630*/  FFMA R49, R38, R17, R49 ;  /* 0x0000001126317223 */ /* 0x000fe20000000031 */
[-C--:B------:R-:W-:Y:S01]  /*0640*/  FFMA R27, R52, R18.reuse, R27 ;  /* 0x00000012341b7223 */ /* 0x080fe2000000001b */
[----:B------:R-:W-:Y:S01]  /*0650*/  FFMA R29, R38, R18, R29 ;  /* 0x00000012261d7223 */ /* 0x000fe2000000001d */
[-C--:B------:R-:W-:Y:S01]  /*0660*/  FFMA R28, R52, R19.reuse, R28 ;  /* 0x00000013341c7223 */ /* 0x080fe2000000001c */
[C---:B------:R-:W-:Y:S01]  /*0670*/  FFMA R40, R38.reuse, R19, R40 ;  /* 0x0000001326287223 */ /* 0x040fe20000000028 */
[----:B------:R-:W0:Y:S04]  /*0680*/  LDS.128 R12, [R5+-0x30] ;  /* 0xffffd000050c7984 */ /* 0x000e280000000c00 */
[----:B------:R-:W1:Y:S01]  /*0690*/  LDS.128 R16, [R5+0x10] ;  /* 0x0000100005107984 */ /* 0x000e620000000c00 */
[C---:B0-----:R-:W-:Y:S01]  /*06a0*/  FFMA R11, R38.reuse, R12, R11 ;  /* 0x0000000c260b7223 */ /* 0x041fe2000000000b */
[C---:B------:R-:W-:Y:S01]  /*06b0*/  FFMA R25, R38.reuse, R13, R25 ;  /* 0x0000000d26197223 */ /* 0x040fe20000000019 */
[C---:B------:R-:W-:Y:S01]  /*06c0*/  FFMA R32, R38.reuse, R14, R32 ;  /* 0x0000000e26207223 */ /* 0x040fe20000000020 */
[C---:B------:R-:W-:Y:S01]  /*06d0*/  FFMA R37, R38.reuse, R15, R37 ;  /* 0x0000000f26257223 */ /* 0x040fe20000000025 */
[C---:B-1----:R-:W-:Y:S01]  /*06e0*/  FFMA R44, R38.reuse, R16, R44 ;  /* 0x00000010262c7223 */ /* 0x042fe2000000002c */
[CC--:B------:R-:W-:Y:S01]  /*06f0*/  FFMA R48, R38.reuse, R17.reuse, R48 ;  /* 0x0000001126307223 */ /* 0x0c0fe20000000030 */
[----:B------:R-:W-:Y:S01]  /*0700*/  FFMA R50, R38, R18, R50 ;  /* 0x0000001226327223 */ /* 0x000fe20000000032 */
[C---:B------:R-:W-:Y:S01]  /*0710*/  FFMA R39, R52.reuse, R16, R39 ;  /* 0x0000001034277223 */ /* 0x040fe20000000027 */
[C---:B------:R-:W-:Y:S01]  /*0720*/  FFMA R43, R52.reuse, R17, R43 ;  /* 0x00000011342b7223 */ /* 0x040fe2000000002b */
[C---:B------:R-:W-:Y:S01]  /*0730*/  FFMA R47, R52.reuse, R18, R47 ;  /* 0x00000012342f7223 */ /* 0x040fe2000000002f */
[-C--:B------:R-:W-:Y:S01]  /*0740*/  FFMA R36, R52, R19.reuse, R36 ;  /* 0x0000001334247223 */ /* 0x080fe20000000024 */
[----:B------:R-:W-:Y:S01]  /*0750*/  FFMA R38, R38, R19, R51 ;  /* 0x0000001326267223 */ /* 0x000fe20000000033 */
[C---:B------:R-:W-:Y:S01]  /*0760*/  FFMA R9, R52.reuse, R12, R9 ;  /* 0x0000000c34097223 */ /* 0x040fe20000000009 */
[C---:B------:R-:W-:Y:S01]  /*0770*/  FFMA R10, R52.reuse, R13, R10 ;  /* 0x0000000d340a7223 */ /* 0x040fe2000000000a */
[C---:B------:R-:W-:Y:S01]  /*0780*/  FFMA R23, R52.reuse, R14, R23 ;  /* 0x0000000e34177223 */ /* 0x040fe20000000017 */
[----:B------:R-:W-:Y:S01]  /*0790*/  FFMA R30, R52, R15, R30 ;  /* 0x0000000f341e7223 */ /* 0x000fe2000000001e */
[----:B------:R-:W0:Y:S04]  /*07a0*/  LDS.128 R16, [R5+0x80] ;  /* 0x0000800005107984 */ /* 0x000e280000000c00 */
[----:B------:R-:W1:Y:S01]  /*07b0*/  LDS.128 R12, [R5+0x40] ;  /* 0x00004000050c7984 */ /* 0x000e620000000c00 */
[C---:B0-----:R-:W-:Y:S01]  /*07c0*/  FFMA R42, R35.reuse, R16, R42 ;  /* 0x00000010232a7223 */ /* 0x041fe2000000002a */
[----:B------:R-:W-:Y:S01]  /*07d0*/  FFMA R46, R16, R34, R46 ;  /* 0x00000022102e7223 */ /* 0x000fe2000000002e */
[CC--:B------:R-:W-:Y:S01]  /*07e0*/  FFMA R45, R35.reuse, R17.reuse, R45 ;  /* 0x00000011232d7223 */ /* 0x0c0fe2000000002d */
[C---:B------:R-:W-:Y:S01]  /*07f0*/  FFMA R49, R34.reuse, R17, R49 ;  /* 0x0000001122317223 */ /* 0x040fe20000000031 */
[CC--:B------:R-:W-:Y:S01]  /*0800*/  FFMA R27, R35.reuse, R18.reuse, R27 ;  /* 0x00000012231b7223 */ /* 0x0c0fe2000000001b */
[C---:B------:R-:W-:Y:S01]  /*0810*/  FFMA R29, R34.reuse, R18, R29 ;  /* 0x00000012221d7223 */ /* 0x040fe2000000001d */
[CC--:B------:R-:W-:Y:S01]  /*0820*/  FFMA R28, R35.reuse, R19.reuse, R28 ;  /* 0x00000013231c7223 */ /* 0x0c0fe2000000001c */
[----:B------:R-:W-:Y:S01]  /*0830*/  FFMA R40, R34, R19, R40 ;  /* 0x0000001322287223 */ /* 0x000fe20000000028 */
[C---:B-1----:R-:W-:Y:S01]  /*0840*/  FFMA R20, R12.reuse, R35, R20 ;  /* 0x000000230c147223 */ /* 0x042fe20000000014 */
[----:B------:R-:W-:Y:S01]  /*0850*/  FFMA R22, R12, R34, R22 ;  /* 0x000000220c167223 */ /* 0x000fe20000000016 */
[CC--:B------:R-:W-:Y:S01]  /*0860*/  FFMA R21, R35.reuse, R13.reuse, R21 ;  /* 0x0000000d23157223 */ /* 0x0c0fe20000000015 */
[C---:B------:R-:W-:Y:S01]  /*0870*/  FFMA R26, R34.reuse, R13, R26 ;  /* 0x0000000d221a7223 */ /* 0x040fe2000000001a */
[CC--:B------:R-:W-:Y:S01]  /*0880*/  FFMA R24, R35.reuse, R14.reuse, R24 ;  /* 0x0000000e23187223 */ /* 0x0c0fe20000000018 */
[C---:B------:R-:W-:Y:S01]  /*0890*/  FFMA R33, R34.reuse, R14, R33 ;  /* 0x0000000e22217223 */ /* 0x040fe20000000021 */
[CC--:B------:R-:W-:Y:S01]  /*08a0*/  FFMA R31, R35.reuse, R15.reuse, R31 ;  /* 0x0000000f231f7223 */ /* 0x0c0fe2000000001f */
[C---:B------:R-:W-:Y:S01]  /*08b0*/  FFMA R41, R34.reuse, R15, R41 ;  /* 0x0000000f22297223 */ /* 0x040fe20000000029 */
[----:B------:R-:W0:Y:S04]  /*08c0*/  LDS.128 R16, [R5+0x90] ;  /* 0x0000900005107984 */ /* 0x000e280000000c00 */
[----:B------:R-:W1:Y:S01]  /*08d0*/  LDS.128 R12, [R5+0x50] ;  /* 0x00005000050c7984 */ /* 0x000e620000000c00 */
[CC--:B0-----:R-:W-:Y:S01]  /*08e0*/  FFMA R39, R35.reuse, R16.reuse, R39 ;  /* 0x0000001023277223 */ /* 0x0c1fe20000000027 */
[C---:B------:R-:W-:Y:S01]  /*08f0*/  FFMA R44, R34.reuse, R16, R44 ;  /* 0x00000010222c7223 */ /* 0x040fe2000000002c */
[CC--:B------:R-:W-:Y:S01]  /*0900*/  FFMA R43, R35.reuse, R17.reuse, R43 ;  /* 0x00000011232b7223 */ /* 0x0c0fe2000000002b */
[C---:B------:R-:W-:Y:S01]  /*0910*/  FFMA R48, R34.reuse, R17, R48 ;  /* 0x0000001122307223 */ /* 0x040fe20000000030 */
[CC--:B------:R-:W-:Y:S01]  /*0920*/  FFMA R51, R35.reuse, R18.reuse, R47 ;  /* 0x0000001223337223 */ /* 0x0c0fe2000000002f */
[C---:B------:R-:W-:Y:S01]  /*0930*/  FFMA R52, R34.reuse, R18, R50 ;  /* 0x0000001222347223 */ /* 0x040fe20000000032 */
[CC--:B------:R-:W-:Y:S01]  /*0940*/  FFMA R36, R35.reuse, R19.reuse, R36 ;  /* 0x0000001323247223 */ /* 0x0c0fe20000000024 */
[C---:B------:R-:W-:Y:S01]  /*0950*/  FFMA R38, R34.reuse, R19, R38 ;  /* 0x0000001322267223 */ /* 0x040fe20000000026 */
[CC--:B-1----:R-:W-:Y:S01]  /*0960*/  FFMA R9, R35.reuse, R12.reuse, R9 ;  /* 0x0000000c23097223 */ /* 0x0c2fe20000000009 */
[C---:B------:R-:W-:Y:S01]  /*0970*/  FFMA R11, R34.reuse, R12, R11 ;  /* 0x0000000c220b7223 */ /* 0x040fe2000000000b */
[CC--:B------:R-:W-:Y:S01]  /*0980*/  FFMA R10, R35.reuse, R13.reuse, R10 ;  /* 0x0000000d230a7223 */ /* 0x0c0fe2000000000a */
[C---:B------:R-:W-:Y:S01]  /*0990*/  FFMA R25, R34.reuse, R13, R25 ;  /* 0x0000000d22197223 */ /* 0x040fe20000000019 */
[CC--:B------:R-:W-:Y:S01]  /*09a0*/  FFMA R23, R35.reuse, R14.reuse, R23 ;  /* 0x0000000e23177223 */ /* 0x0c0fe20000000017 */
[C---:B------:R-:W-:Y:S01]  /*09b0*/  FFMA R32, R34.reuse, R14, R32 ;  /* 0x0000000e22207223 */ /* 0x040fe20000000020 */
[-C--:B------:R-:W-:Y:S01]  /*09c0*/  FFMA R30, R35, R15.reuse, R30 ;  /* 0x0000000f231e7223 */ /* 0x080fe2000000001e */
[----:B------:R-:W-:Y:S01]  /*09d0*/  FFMA R37, R34, R15, R37 ;  /* 0x0000000f22257223 */ /* 0x000fe20000000025 */
[----:B------:R-:W-:Y:S04]  /*09e0*/  LDS R50, [R8+UR4+0x498] ;  /* 0x0004980408327984 */ /* 0x000fe80008000800 */
[----:B------:R-:W-:Y:S04]  /*09f0*/  LDS R47, [R8+UR4+0x620] ;  /* 0x00062004082f7984 */ /* 0x000fe80008000800 */
[----:B------:R-:W0:Y:S04]  /*0a00*/  LDS.128 R16, [R5+0x100] ;  /* 0x0001000005107984 */ /* 0x000e280000000c00 */
[----:B------:R-:W1:Y:S04]  /*0a10*/  LDS.128 R12, [R5+0xc0] ;  /* 0x0000c000050c7984 */ /* 0x000e680000000c00 */
[----:B------:R-:W-:Y:S04]  /*0a20*/  LDS R35, [R8+UR4+0x7a8] ;  /* 0x0007a80408237984 */ /* 0x000fe80008000800 */
[----:B------:R-:W-:Y:S01]  /*0a30*/  LDS R34, [R8+UR4+0x930] ;  /* 0x0009300408227984 */ /* 0x000fe20008000800 */
[----:B------:R-:W-:-:S04]  /*0a40*/  UIADD3 UR4, UR4, 0xc40, URZ ;  /* 0x00000c4004047890 */ /* 0x000fc8000fffe03f */
[----:B------:R-:W-:-:S06]  /*0a50*/  UISETP.NE.AND UP0, UPT, UR4, 0x1a08, UPT ;  /* 0x00001a080400788c */ /* 0x000fcc000bf05270 */
[----:B------:R-:W-:Y:S01]  /*0a60*/  PLOP3.LUT P0, PT, PT, PT, UP0, 0x80, 0x0 ;  /* 0x000000000000781c */ /* 0x000fe20003f0f008 */
[----:B0-----:R-:W-:Y:S01]  /*0a70*/  FFMA R42, R50, R16, R42 ;  /* 0x00000010322a7223 */ /* 0x001fe2000000002a */
[----:B------:R-:W-:Y:S01]  /*0a80*/  FFMA R46, R16, R47, R46 ;  /* 0x0000002f102e7223 */ /* 0x000fe2000000002e */
[CC--:B------:R-:W-:Y:S01]  /*0a90*/  FFMA R45, R50.reuse, R17.reuse, R45 ;  /* 0x00000011322d7223 */ /* 0x0c0fe2000000002d */
[C---:B------:R-:W-:Y:S01]  /*0aa0*/  FFMA R49, R47.reuse, R17, R49 ;  /* 0x000000112f317223 */ /* 0x040fe20000000031 */
[CC--:B------:R-:W-:Y:S01]  /*0ab0*/  FFMA R27, R50.reuse, R18.reuse, R27 ;  /* 0x00000012321b7223 */ /* 0x0c0fe2000000001b */
[C---:B------:R-:W-:Y:S01]  /*0ac0*/  FFMA R29, R47.reuse, R18, R29 ;  /* 0x000000122f1d7223 */ /* 0x040fe2000000001d */
[-C--:B------:R-:W-:Y:S01]  /*0ad0*/  FFMA R28, R50, R19.reuse, R28 ;  /* 0x00000013321c7223 */ /* 0x080fe2000000001c */
[C---:B------:R-:W-:Y:S01]  /*0ae0*/  FFMA R40, R47.reuse, R19, R40 ;  /* 0x000000132f287223 */ /* 0x040fe20000000028 */
        /* <DEDUP_REMOVED lines=42> */
[-C--:B------:R-:W-:Y:S01]  /*0d90*/  FFMA R31, R35, R15.reuse, R31 ;  /* 0x0000000f231f7223 */ /* 0x080fe2000000001f */
[C---:B------:R-:W-:Y:S01]  /*0da0*/  FFMA R41, R34.reuse, R15, R41 ;  /* 0x0000000f22297223 */ /* 0x040fe20000000029 */
[----:B------:R-:W0:Y:S04]  /*0db0*/  LDS.128 R16, [R5+0x190] ;  /* 0x0001900005107984 */ /* 0x000e280000000c00 */
[----:B------:R1:W2:Y:S02]  /*0dc0*/  LDS.128 R12, [R5+0x150] ;  /* 0x00015000050c7984 */ /* 0x0002a40000000c00 */
[----:B-1----:R-:W-:Y:S01]  /*0dd0*/  IADD3 R5, R5, 0x200, RZ ;  /* 0x0000020005057810 */ /* 0x002fe20007ffe0ff */
[C---:B0-----:R-:W-:Y:S01]  /*0de0*/  FFMA R47, R35.reuse, R18, R51 ;  /* 0x00000012232f7223 */ /* 0x041fe20000000033 */
[CC--:B------:R-:W-:Y:S01]  /*0df0*/  FFMA R39, R35.reuse, R16.reuse, R39 ;  /* 0x0000001023277223 */ /* 0x0c0fe20000000027 */
[C---:B------:R-:W-:Y:S01]  /*0e00*/  FFMA R44, R34.reuse, R16, R44 ;  /* 0x00000010222c7223 */ /* 0x040fe2000000002c */
[C---:B------:R-:W-:Y:S01]  /*0e10*/  FFMA R43, R35.reuse, R17, R43 ;  /* 0x00000011232b7223 */ /* 0x040fe2000000002b */
[CC--:B--2---:R-:W-:Y:S01]  /*0e20*/  FFMA R9, R35.reuse, R12.reuse, R9 ;  /* 0x0000000c23097223 */ /* 0x0c4fe20000000009 */
[C---:B------:R-:W-:Y:S01]  /*0e30*/  FFMA R11, R34.reuse, R12, R11 ;  /* 0x0000000c220b7223 */ /* 0x040fe2000000000b */
[CC--:B------:R-:W-:Y:S01]  /*0e40*/  FFMA R10, R35.reuse, R13.reuse, R10 ;  /* 0x0000000d230a7223 */ /* 0x0c0fe2000000000a */
[C---:B------:R-:W-:Y:S01]  /*0e50*/  FFMA R25, R34.reuse, R13, R25 ;  /* 0x0000000d22197223 */ /* 0x040fe20000000019 */
[CC--:B------:R-:W-:Y:S01]  /*0e60*/  FFMA R23, R35.reuse, R14.reuse, R23 ;  /* 0x0000000e23177223 */ /* 0x0c0fe20000000017 */
[C---:B------:R-:W-:Y:S01]  /*0e70*/  FFMA R32, R34.reuse, R14, R32 ;  /* 0x0000000e22207223 */ /* 0x040fe20000000020 */
[CC--:B------:R-:W-:Y:S01]  /*0e80*/  FFMA R30, R35.reuse, R15.reuse, R30 ;  /* 0x0000000f231e7223 */ /* 0x0c0fe2000000001e */
[C---:B------:R-:W-:Y:S01]  /*0e90*/  FFMA R37, R34.reuse, R15, R37 ;  /* 0x0000000f22257223 */ /* 0x040fe20000000025 */
[C---:B------:R-:W-:Y:S01]  /*0ea0*/  FFMA R48, R34.reuse, R17, R48 ;  /* 0x0000001122307223 */ /* 0x040fe20000000030 */
[C---:B------:R-:W-:Y:S01]  /*0eb0*/  FFMA R50, R34.reuse, R18, R52 ;  /* 0x0000001222327223 */ /* 0x040fe20000000034 */
[-C--:B------:R-:W-:Y:S01]  /*0ec0*/  FFMA R36, R35, R19.reuse, R36 ;  /* 0x0000001323247223 */ /* 0x080fe20000000024 */
[----:B------:R-:W-:Y:S01]  /*0ed0*/  FFMA R51, R34, R19, R38 ;  /* 0x0000001322337223 */ /* 0x000fe20000000026 */
[----:B------:R-:W-:Y:S05]  /*0ee0*/  @P0 BRA `(.L_x_61) ;  /* 0xfffff63000000947 */ /* 0x000fea000383ffff */
[----:B------:R-:W-:-:S04]  /*0ef0*/  IADD3 R4, R4, 0x1, RZ ;  /* 0x0000000104047810 */ /* 0x000fc80007ffe0ff */
[----:B------:R-:W-:-:S13]  /*0f00*/  ISETP.GE.U32.AND P0, PT, R4, 0x8, PT ;  /* 0x000000080400780c */ /* 0x000fda0003f06070 */
[----:B------:R-:W-:Y:S05]  /*0f10*/  @!P0 BRA `(.L_x_62) ;  /* 0xfffff26000008947 */ /* 0x000fea000383ffff */
[----:B------:R-:W-:Y:S01]  /*0f20*/  IMAD R2, R3, 0x1880, R2 ;  /* 0x0000188003027824 */ /* 0x000fe200078e0202 */
[----:B------:R-:W-:Y:S01]  /*0f30*/  MOV R3, 0x4 ;  /* 0x0000000400037802 */ /* 0x000fe20000000f00 */
[----:B------:R-:W-:Y:S02]  /*0f40*/  ULDC.64 UR4, c[0x0][0x118] ;  /* 0x0000460000047ab9 */ /* 0x000fe40000000a00 */
        /* <DEDUP_REMOVED lines=36> */
.L_x_63:
        /* <DEDUP_REMOVED lines=15> */
.L_x_107:


//--------------------- .text.tvmgen_default_fused_nn_contrib_conv2d_winograd_without_weight_transform_add_nn_relu_kernel_1 --------------------------
	.section	.text.tvmgen_default_fused_nn_contrib_conv2d_winograd_without_weight_transform_add_nn_relu_kernel_1,"ax",@progbits
	.sectionflags	@"SHF_BARRIERS=1"
	.sectioninfo	@"SHI_REGISTERS=56"
	.align	128
        .global         tvmgen_default_fused_nn_contrib_conv2d_winograd_without_weight_transform_add_nn_relu_kernel_1
        .type           tvmgen_default_fused_nn_contrib_conv2d_winograd_without_weight_transform_add_nn_relu_kernel_1,@function
        .size           tvmgen_default_fused_nn_contrib_conv2d_winograd_without_weight_transform_add_nn_relu_kernel_1,(.L_x_108 - tvmgen_default_fused_nn_contrib_conv2d_winograd_without_weight_transform_add_nn_relu_kernel_1)
        .other          tvmgen_default_fused_nn_contrib_conv2d_winograd_without_weight_transform_add_nn_relu_kernel_1,@"STO_CUDA_ENTRY STV_DEFAULT"
tvmgen_default_fused_nn_contrib_conv2d_winograd_without_weight_transform_add_nn_relu_kernel_1:
.text.tvmgen_default_fused_nn_contrib_conv2d_winograd_without_weight_transform_add_nn_relu_kernel_1:
        /* <DEDUP_REMOVED lines=24> */
.L_x_65:
        /* <DEDUP_REMOVED lines=58> */
.L_x_64:
        /* <DEDUP_REMOVED lines=199> */
.L_x_66:
        /* <DEDUP_REMOVED lines=15> */
.L_x_108:


//--------------------- .text.tvmgen_default_fused_nn_contrib_conv2d_winograd_without_weight_transform_add_nn_relu_2_kernel_2 --------------------------
	.section	.text.tvmgen_default_fused_nn_contrib_conv2d_winograd_without_weight_transform_add_nn_relu_2_kernel_2,"ax",@progbits
	.sectioninfo	@"SHI_REGISTERS=29"
	.align	128
        .global         tvmgen_default_fused_nn_contrib_conv2d_winograd_without_weight_transform_add_nn_relu_2_kernel_2
        .type           tvmgen_default_fused_nn_contrib_conv2d_winograd_without_weight_transform_add_nn_relu_2_kernel_2,@function
        .size           tvmgen_default_fused_nn_contrib_conv2d_winograd_without_weight_transform_add_nn_relu_2_kernel_2,(.L_x_109 - tvmgen_default_fused_nn_contrib_conv2d_winograd_without_weight_transform_add_nn_relu_2_kernel_2)
        .other          tvmgen_default_fused_nn_contrib_conv2d_winograd_without_weight_transform_add_nn_relu_2_kernel_2,@"STO_CUDA_ENTRY STV_DEFAULT"
tvmgen_default_fused_nn_contrib_conv2d_winograd_without_weight_transform_add_nn_relu_2_kernel_2:
.text.tvmgen_default_fused_nn_contrib_conv2d_winograd_without_weight_transform_add_nn_relu_2_kernel_2:
        /* <DEDUP_REMOVED lines=11> */
[----:B------:R-:W-:-:S03]  /*00b0*/  LEA.HI.SX32 R5, R0, R5, 0x1c ;  /* 0x0000000500057211 */ /* 0x000fc600078fe2ff */
[----:B------:R-:W-:Y:S01]  /*00c0*/  IMAD.HI R0, R3, 0x5397829d, RZ ;  /* 0x5397829d03007827 */ /* 0x000fe200078e02ff */
[----:B------:R-:W-:-:S03]  /*00d0*/  SHF.R.U32.HI R13, RZ, 0x1f, R6 ;  /* 0x0000001fff0d7819 */ /* 0x000fc60000011606 */
[----:B------:R-:W-:Y:S01]  /*00e0*/  IMAD R5, R5, -0x31, R4 ;  /* 0xffffffcf05057824 */ /* 0x000fe200078e0204 */
[----:B------:R-:W-:Y:S02]  /*00f0*/  MOV R4, RZ ;  /* 0x000000ff00047202 */ /* 0x000fe40000000f00 */
[----:B------:R-:W-:Y:S02]  /*0100*/  SHF.R.U32.HI R9, RZ, 0x1f, R0 ;  /* 0x0000001fff097819 */ /* 0x000fe40000011600 */
[----:B------:R-:W-:Y:S01]  /*0110*/  LEA.HI.SX32 R13, R6, R13, 0x1e ;  /* 0x0000000d060d7211 */ /* 0x000fe200078ff2ff */
[----:B------:R-:W-:Y:S01]  /*0120*/  IMAD.HI R2, R5, -0x6db6db6d, R4 ;  /* 0x9249249305027827 */ /* 0x000fe200078e0204 */
[----:B------:R-:W-:Y:S02]  /*0130*/  LEA.HI.SX32 R23, R0, R9, 0x1c ;  /* 0x0000000900177211 */ /* 0x000fe400078fe2ff */
[----:B------:R-:W-:Y:S01]  /*0140*/  MOV R0, 0x4 ;  /* 0x0000000400007802 */ /* 0x000fe20000000f00 */
[----:B------:R-:W-:Y:S01]  /*0150*/  IMAD R22, R13, -0x7, R7 ;  /* 0xfffffff90d167824 */ /* 0x000fe200078e0207 */
[----:B------:R-:W-:Y:S01]  /*0160*/  SHF.R.U32.HI R11, RZ, 0x1f, R2 ;  /* 0x0000001fff0b7819 */ /* 0x000fe20000011602 */
[----:B------:R-:W-:-:S03]  /*0170*/  IMAD R9, R23, 0x31, R5 ;  /* 0x0000003117097824 */ /* 0x000fc600078e0205 */
[----:B------:R-:W-:-:S05]  /*0180*/  LEA.HI.SX32 R11, R2, R11, 0x1e ;  /* 0x0000000b020b7211 */ /* 0x000fca00078ff2ff */
[----:B------:R-:W-:-:S05]  /*0190*/  IMAD R11, R11, 0x7, -R5 ;  /* 0x000000070b0b7824 */ /* 0x000fca00078e0a05 */
[----:B------:R-:W-:-:S05]  /*01a0*/  IADD3 R5, R11, R9, R22 ;  /* 0x000000090b057210 */ /* 0x000fca0007ffe016 */
[----:B------:R-:W-:-:S05]  /*01b0*/  IMAD.WIDE R4, R5, R0, c[0x0][0x168] ;  /* 0x00005a0005047625 */ /* 0x000fca00078e0200 */
[----:B------:R-:W2:Y:S04]  /*01c0*/  LDG.E.CONSTANT R25, [R4.64+0xc400] ;  /* 0x00c4000404197981 */ /* 0x000ea8000c1e9900 */
[----:B------:R-:W3:Y:S04]  /*01d0*/  LDG.E.CONSTANT R24, [R4.64] ;  /* 0x0000000404187981 */ /* 0x000ee8000c1e9900 */
[----:B------:R-:W4:Y:S04]  /*01e0*/  LDG.E.CONSTANT R19, [R4.64+0x31000] ;  /* 0x0310000404137981 */ /* 0x000f28000c1e9900 */
[----:B------:R-:W5:Y:S04]  /*01f0*/  LDG.E.CONSTANT R18, [R4.64+0x3d400] ;  /* 0x03d4000404127981 */ /* 0x000f68000c1e9900 */
[----:B------:R0:W5:Y:S04]  /*0200*/  LDG.E.CONSTANT R21, [R4.64+0x18800] ;  /* 0x0188000404157981 */ /* 0x000168000c1e9900 */
        /* <DEDUP_REMOVED lines=8> */
[----:B------:R0:W5:Y:S01]  /*0290*/  LDG.E.CONSTANT R11, [R4.64+0x9f400] ;  /* 0x09f40004040b7981 */ /* 0x000162000c1e9900 */
[----:B------:R-:W-:-:S03]  /*02a0*/  IMAD.WIDE R6, R23, R0, c[0x0][0x170] ;  /* 0x00005c0017067625 */ /* 0x000fc600078e0200 */
[----:B------:R0:W5:Y:S04]  /*02b0*/  LDG.E.CONSTANT R8, [R4.64+0xab800] ;  /* 0x0ab8000404087981 */ /* 0x000168000c1e9900 */
[----:B------:R0:W5:Y:S04]  /*02c0*/  LDG.E.CONSTANT R14, [R4.64+0xb7c00] ;  /* 0x0b7c0004040e7981 */ /* 0x000168000c1e9900 */
[----:B------:R1:W5:Y:S01]  /*02d0*/  LDG.E.CONSTANT R6, [R6.64] ;  /* 0x0000000406067981 */ /* 0x000362000c1e9900 */
[----:B------:R-:W-:-:S05]  /*02e0*/  MOV R2, RZ ;  /* 0x000000ff00027202 */ /* 0x000fca0000000f00 */
[----:B------:R-:W-:-:S05]  /*02f0*/  IMAD.HI R2, R3, -0x6db6db6d, R2 ;  /* 0x9249249303027827 */ /* 0x000fca00078e0202 */
[----:B------:R-:W-:-:S04]  /*0300*/  SHF.R.U32.HI R3, RZ, 0x1f, R2 ;  /* 0x0000001fff037819 */ /* 0x000fc80000011602 */
[----:B------:R-:W-:-:S05]  /*0310*/  LEA.HI.SX32 R3, R2, R3, 0x1e ;  /* 0x0000000302037211 */ /* 0x000fca00078ff2ff */
[----:B------:R-:W-:Y:S01]  /*0320*/  IMAD R2, R3, 0xe, R22 ;  /* 0x0000000e03027824 */ /* 0x000fe200078e0216 */
[----:B--2---:R-:W-:Y:S01]  /*0330*/  FADD R22, RZ, -R25 ;  /* 0x80000019ff167221 */ /* 0x004fe20000000000 */
[----:B---3--:R-:W-:Y:S01]  /*0340*/  FADD R24, RZ, R24 ;  /* 0x00000018ff187221 */ /* 0x008fe20000000000 */
[----:B----4-:R-:W-:Y:S01]  /*0350*/  FADD R23, RZ, -R19 ;  /* 0x80000013ff177221 */ /* 0x010fe20000000000 */
[----:B-----5:R-:W-:Y:S02]  /*0360*/  FADD R26, RZ, R18 ;  /* 0x00000012ff1a7221 */ /* 0x020fe40000000000 */
[----:B------:R-:W-:Y:S01]  /*0370*/  FADD R24, R24, R25 ;  /* 0x0000001918187221 */ /* 0x000fe20000000000 */
[----:B0-----:R-:W-:Y:S01]  /*0380*/  FADD R4, -R18, R23 ;  /* 0x0000001712047221 */ /* 0x001fe20000000100 */
[----:B------:R-:W-:Y:S01]  /*0390*/  FADD R3, R21, R22 ;  /* 0x0000001615037221 */ /* 0x000fe20000000000 */
[----:B------:R-:W-:Y:S01]  /*03a0*/  FADD R5, -R17, R26 ;  /* 0x0000001a11057221 */ /* 0x000fe20000000100 */
[----:B------:R-:W-:-:S02]  /*03b0*/  FADD R24, R24, R21 ;  /* 0x0000001518187221 */ /* 0x000fc40000000000 */
[----:B------:R-:W-:Y:S01]  /*03c0*/  FADD R3, R3, R20 ;  /* 0x0000001403037221 */ /* 0x000fe20000000000 */
[----:B------:R-:W-:Y:S01]  /*03d0*/  FADD R20, -R17, R4 ;  /* 0x0000000411147221 */ /* 0x000fe20000000100 */
[----:B-1----:R-:W-:Y:S01]  /*03e0*/  FADD R7, -R16, R5 ;  /* 0x0000000510077221 */ /* 0x002fe20000000100 */
[----:B------:R-:W-:Y:S01]  /*03f0*/  FADD R19, R24, R19 ;  /* 0x0000001318137221 */ /* 0x000fe20000000000 */
[----:B------:R-:W-:Y:S01]  /*0400*/  FADD R4, -R18, R3 ;  /* 0x0000000312047221 */ /* 0x000fe20000000100 */
[----:B------:R-:W-:Y:S01]  /*0410*/  FADD R5, R15, R20 ;  /* 0x000000140f057221 */ /* 0x000fe20000000000 */
[C---:B------:R-:W-:Y:S01]  /*0420*/  FADD R7, -R12.reuse, R7 ;  /* 0x000000070c077221 */ /* 0x040fe20000000100 */
        /* <DEDUP_REMOVED lines=9> */
[----:B------:R-:W-:Y:S01]  /*04c0*/  FADD R3, -R12, R3 ;  /* 0x000000030c037221 */ /* 0x000fe20000000100 */
[----:B------:R-:W-:Y:S01]  /*04d0*/  FADD R16, R4, R13 ;  /* 0x0000000d04107221 */ /* 0x000fe20000000000 */
[----:B------:R-:W-:Y:S01]  /*04e0*/  FADD R5, -R11, R20 ;  /* 0x000000140b057221 */ /* 0x000fe20000000100 */
        /* <DEDUP_REMOVED lines=8> */
[----:B------:R-:W-:Y:S01]  /*0570*/  SHF.L.U32 R3, R2, 0x1, RZ ;  /* 0x0000000102037819 */ /* 0x000fe200000006ff */
[--C-:B------:R-:W-:Y:S01]  /*0580*/  FADD R15, R15, R6.reuse ;  /* 0x000000060f0f7221 */ /* 0x100fe20000000000 */
[--C-:B------:R-:W-:Y:S01]  /*0590*/  FADD R9, R9, R6.reuse ;  /* 0x0000000609097221 */ /* 0x100fe20000000000 */
[--C-:B------:R-:W-:Y:S01]  /*05a0*/  FADD R11, R11, R6.reuse ;  /* 0x000000060b0b7221 */ /* 0x100fe20000000000 */
[----:B------:R-:W-:Y:S01]  /*05b0*/  FADD R5, R5, R6 ;  /* 0x0000000605057221 */ /* 0x000fe20000000000 */
[----:B------:R-:W-:Y:S01]  /*05c0*/  IMAD.WIDE R2, R3, R0, c[0x0][0x160] ;  /* 0x0000580003027625 */ /* 0x000fe200078e0200 */
[----:B------:R-:W-:-:S02]  /*05d0*/  FMNMX R15, RZ, R15, !PT ;  /* 0x0000000fff0f7209 */ /* 0x000fc40007800000 */
[----:B------:R-:W-:Y:S02]  /*05e0*/  FMNMX R9, RZ, R9, !PT ;  /* 0x00000009ff097209 */ /* 0x000fe40007800000 */
[----:B------:R-:W-:Y:S02]  /*05f0*/  FMNMX R11, RZ, R11, !PT ;  /* 0x0000000bff0b7209 */ /* 0x000fe40007800000 */
[----:B------:R-:W-:Y:S01]  /*0600*/  FMNMX R5, RZ, R5, !PT ;  /* 0x00000005ff057209 */ /* 0x000fe20007800000 */
[----:B------:R-:W-:Y:S04]  /*0610*/  STG.E [R2.64], R15 ;  /* 0x0000000f02007986 */ /* 0x000fe8000c101904 */
[----:B------:R-:W-:Y:S04]  /*0620*/  STG.E [R2.64+0x4], R9 ;  /* 0x0000040902007986 */ /* 0x000fe8000c101904 */
[----:B------:R-:W-:Y:S04]  /*0630*/  STG.E [R2.64+0x38], R11 ;  /* 0x0000380b02007986 */ /* 0x000fe8000c101904 */
[----:B------:R-:W-:Y:S01]  /*0640*/  STG.E [R2.64+0x3c], R5 ;  /* 0x00003c0502007986 */ /* 0x000fe2000c101904 */
[----:B------:R-:W-:Y:S05]  /*0650*/  EXIT ;  /* 0x000000000000794d */ /* 0x000fea0003800000 */
.L_x_67:
        /* <DEDUP_REMOVED lines=10> */
.L_x_109:


//--------------------- .text.tvmgen_default_fused_nn_contrib_conv2d_winograd_without_weight_transform_add_add_nn_relu_3_kernel_1 --------------------------
	.section	.text.tvmgen_default_fused_nn_contrib_conv2d_winograd_without_weight_transform_add_add_nn_relu_3_kernel_1,"ax",@progbits
	.sectionflags	@"SHF_BARRIERS=1"
	.sectioninfo	@"SHI_REGISTERS=40"
	.align	128
        .global         tvmgen_default_fused_nn_contrib_conv2d_winograd_without_weight_transform_add_add_nn_relu_3_kernel_1
        .type           tvmgen_default_fused_nn_contrib_conv2d_winograd_without_weight_transform_add_add_nn_relu_3_kernel_1,@function
        .size           tvmgen_default_fused_nn_contrib_conv2d_winograd_without_weight_transform_add_add_nn_relu_3_kernel_1,(.L_x_110 - tvmgen_default_fused_nn_contrib_conv2d_winograd_without_weight_transform_add_add_nn_relu_3_kernel_1)
        .other          tvmgen_default_fused_nn_contrib_conv2d_winograd_without_weight_transform_add_add_nn_relu_3_kernel_1,@"STO_CUDA_ENTRY STV_DEFAULT"
tvmgen_default_fused_nn_contrib_conv2d_winograd_without_weight_transform_add_add_nn_relu_3_kernel_1:
.text.tvmgen_default_fused_nn_contrib_conv2d_winograd_without_weight_transform_add_add_nn_relu_3_kernel_1:
[----:B------:R-:W-:Y:S02]  /*0000*/  MOV R1, c[0x0][0x28] ;  /* 0x00000a0000017a02 */ /* 0x000fe40000000f00 */
[----:B------:R-:W0:Y:S01]  /*0010*/  S2R R0, SR_TID.Y ;  /* 0x0000000000007919 */ /* 0x000e220000002200 */
[----:B------:R-:W-:Y:S01]  /*0020*/  MOV R7, RZ ;  /* 0x000000ff00077202 */ /* 0x000fe20000000f00 */
[----:B------:R-:W-:Y:S01]  /*0030*/  CS2R R14, SRZ ;  /* 0x00000000000e7805 */ /* 0x000fe2000001ff00 */
[----:B------:R-:W-:Y:S01]  /*0040*/  MOV R34, RZ ;  /* 0x000000ff00227202 */ /* 0x000fe20000000f00 */
[----:B------:R-:W1:Y:S01]  /*0050*/  S2R R2, SR_CTAID.Z ;  /* 0x0000000000027919 */ /* 0x000e620000002700 */
[----:B------:R-:W-:Y:S01]  /*0060*/  MOV R32, RZ ;  /* 0x000000ff00207202 */ /* 0x000fe20000000f00 */
[----:B------:R-:W-:Y:S01]  /*0070*/  CS2R R12, SRZ ;  /* 0x00000000000c7805 */ /* 0x000fe2000001ff00 */
[----:B------:R-:W-:Y:S01]  /*0080*/  MOV R30, RZ ;  /* 0x000000ff001e7202 */ /* 0x000fe20000000f00 */
[----:B------:R-:W1:Y:S01]  /*0090*/  S2R R3, SR_TID.X ;  /* 0x0000000000037919 */ /* 0x000e620000002100 */
[----:B------:R-:W-:Y:S01]  /*00a0*/  MOV R29, RZ ;  /* 0x000000ff001d7202 */ /* 0x000fe20000000f00 */
[----:B------:R-:W-:-:S02]  /*00b0*/  ULDC.64 UR4, c[0x0][0x118] ;  /* 0x0000460000047ab9 */ /* 0x000fc40000000a00 */
[----:B------:R-:W2:Y:S01]  /*00c0*/  S2R R5, SR_CTAID.Y ;  /* 0x0000000000057919 */ /* 0x000ea20000002600 */
[C---:B0-----:R-:W-:Y:S02]  /*00d0*/  SHF.L.U32 R27, R0.reuse, 0x6, RZ ;  /* 0x00000006001b7819 */ /* 0x041fe400000006ff */
[----:B------:R-:W-:Y:S02]  /*00e0*/  SHF.L.U32 R26, R0, 0x3, RZ ;  /* 0x00000003001a7819 */ /* 0x000fe400000006ff */
[----:B------:R-:W-:Y:S02]  /*00f0*/  LOP3.LUT R28, R27, 0xfffffe00, RZ, 0xc0, !PT ;  /* 0xfffffe001b1c7812 */ /* 0x000fe400078ec0ff */
[----:B------:R-:W-:Y:S02]  /*0100*/  LOP3.LUT R9, R26, 0x38, RZ, 0xc0, !PT ;  /* 0x000000381a097812 */ /* 0x000fe400078ec0ff */
[----:B-1----:R-:W-:-:S04]  /*0110*/  LEA R4, R2, R3, 0x12 ;  /* 0x0000000302047211 */ /* 0x002fc800078e90ff */
[----:B--2---:R-:W-:-:S04]  /*0120*/  LEA R6, R5, R4, 0x6 ;  /* 0x0000000405067211 */ /* 0x004fc800078e30ff */
[----:B------:R-:W-:Y:S01]  /*0130*/  IADD3 R28, R9, R6, R28 ;  /* 0x00000006091c7210 */ /* 0x000fe20007ffe01c */
[----:B------:R-:W-:-:S05]  /*0140*/  IMAD R9, R2, -0x3e000, R4 ;  /* 0xfffc200002097824 */ /* 0x000fca00078e0204 */
[C---:B------:R-:W-:Y:S02]  /*0150*/  IADD3 R6, R26.reuse, R9, RZ ;  /* 0x000000091a067210 */ /* 0x040fe40007ffe0ff */
[----:B------:R-:W-:Y:S02]  /*0160*/  IADD3 R26, R26, R3, RZ ;  /* 0x000000031a1a7210 */ /* 0x000fe40007ffe0ff */
.L_x_68:
[C---:B------:R-:W-:Y:S01]  /*0170*/  LEA R11, R7.reuse, R28, 0xd ;  /* 0x0000001c070b7211 */ /* 0x040fe200078e68ff */
[----:B------:R-:W-:Y:S01]  /*0180*/  BAR.SYNC.DEFER_BLOCKING 0x0 ;  /* 0x0000000000007b1d */ /* 0x000fe20000010000 */
[----:B------:R-:W-:Y:S02]  /*0190*/  MOV R4, 0x4 ;  /* 0x0000000400047802 */ /* 0x000fe40000000f00 */
[----:B------:R-:W-:-:S03]  /*01a0*/  LEA R9, R7, R6, 0x8 ;  /* 0x0000000607097211 */ /* 0x000fc600078e40ff */
[----:B------:R-:W-:-:S04]  /*01b0*/  IMAD.WIDE R10, R11, R4, c[0x0][0x170] ;  /* 0x00005c000b0a7625 */ /* 0x000fc800078e0204 */
[----:B------:R-:W-:Y:S01]  /*01c0*/  IMAD.WIDE R8, R9, R4, c[0x0][0x168] ;  /* 0x00005a0009087625 */ /* 0x000fe200078e0204 */
        /* <DEDUP_REMOVED lines=8> */
[----:B------:R-:W5:Y:S04]  /*0250*/  LDG.E.CONSTANT R22, [R8.64] ;  /* 0x0000000408167981 */ /* 0x000f68000c1e9900 */
[----:B------:R-:W5:Y:S01]  /*0260*/  LDG.E.CONSTANT R25, [R8.64+0x200] ;  /* 0x0002000408197981 */ /* 0x000f62000c1e9900 */
[----:B------:R-:W-:-:S04]  /*0270*/  IADD3 R7, R7, 0x1, RZ ;  /* 0x0000000107077810 */ /* 0x000fc80007ffe0ff */
[----:B------:R-:W-:Y:S01]  /*0280*/  ISETP.GE.U32.AND P0, PT, R7, 0x20, PT ;  /* 0x000000200700780c */ /* 0x000fe20003f06070 */
[----:B--2---:R-:W-:Y:S04]  /*0290*/  STS [R26.X4], R17 ;  /* 0x000000111a007388 */ /* 0x004fe80000004800 */
[----:B---3--:R-:W-:Y:S04]  /*02a0*/  STS [R26.X4+0x200], R19 ;  /* 0x000200131a007388 */ /* 0x008fe80000004800 */
[----:B----4-:R-:W-:Y:S04]  /*02b0*/  STS [R26.X4+0x400], R21 ;  /* 0x000400151a007388 */ /* 0x010fe80000004800 */
[----:B-----5:R-:W-:Y:S04]  /*02c0*/  STS [R26.X4+0x600], R23 ;  /* 0x000600171a007388 */ /* 0x020fe80000004800 */
[----:B------:R-:W-:Y:S04]  /*02d0*/  STS [R26.X4+0x800], R31 ;  /* 0x0008001f1a007388 */ /* 0x000fe80000004800 */
[----:B------:R-:W-:Y:S04]  /*02e0*/  STS [R26.X4+0xa00], R33 ;  /* 0x000a00211a007388 */ /* 0x000fe80000004800 */
[----:B------:R-:W-:Y:S04]  /*02f0*/  STS [R26.X4+0xc00], R35 ;  /* 0x000c00231a007388 */ /* 0x000fe80000004800 */
[----:B------:R-:W-:Y:S04]  /*0300*/  STS [R26.X4+0xe00], R37 ;  /* 0x000e00251a007388 */ /* 0x000fe80000004800 */
[----:B------:R-:W-:Y:S04]  /*0310*/  STS [R26.X4+0x1000], R22 ;  /* 0x001000161a007388 */ /* 0x000fe80000004800 */
[----:B------:R-:W-:Y:S04]  /*0320*/  STS [R26.X4+0x1200], R25 ;  /* 0x001200191a007388 */ /* 0x000fe80000004800 */
[----:B------:R-:W-:Y:S06]  /*0330*/  BAR.SYNC.DEFER_BLOCKING 0x0 ;  /* 0x0000000000007b1d */ /* 0x000fec0000010000 */
[----:B------:R-:W-:Y:S04]  /*0340*/  LDS.64 R24, [R3.X8+0x1000] ;  /* 0x0010000003187984 */ /* 0x000fe80000008a00 */
[----:B------:R-:W0:Y:S04]  /*0350*/  LDS.128 R16, [R0.X16] ;  /* 0x0000000000107984 */ /* 0x000e28000000cc00 */
[----:B------:R-:W-:Y:S04]  /*0360*/  LDS.64 R20, [R3.X8+0x1040] ;  /* 0x0010400003147984 */ /* 0x000fe80000008a00 */
[----:B------:R-:W1:Y:S04]  /*0370*/  LDS.128 R8, [R0.X16+0x100] ;  /* 0x0001000000087984 */ /* 0x000e68000000cc00 */
[----:B------:R-:W-:Y:S01]  /*0380*/  LDS.64 R22, [R3.X8+0x1080] ;  /* 0x0010800003167984 */ /* 0x000fe20000008a00 */
[----:B0-----:R-:W-:Y:S01]  /*0390*/  FFMA R31, R24, R16, R15 ;  /* 0x00000010181f7223 */ /* 0x001fe2000000000f */
[----:B------:R-:W-:Y:S01]  /*03a0*/  FFMA R33, R16, R25, R13 ;  /* 0x0000001910217223 */ /* 0x000fe2000000000d */
[CC--:B------:R-:W-:Y:S01]  /*03b0*/  FFMA R16, R24.reuse, R17.reuse, R12 ;  /* 0x0000001118107223 */ /* 0x0c0fe2000000000c */
[C---:B------:R-:W-:Y:S01]  /*03c0*/  FFMA R36, R25.reuse, R17, R14 ;  /* 0x0000001119247223 */ /* 0x040fe2000000000e */
[CC--:B------:R-:W-:Y:S01]  /*03d0*/  FFMA R29, R24.reuse, R18.reuse, R29 ;  /* 0x00000012181d7223 */ /* 0x0c0fe2000000001d */
[----:B------:R-:W0:Y:S01]  /*03e0*/  LDS.128 R12, [R0.X16+0x200] ;  /* 0x00020000000c7984 */ /* 0x000e22000000cc00 */
[C---:B------:R-:W-:Y:S01]  /*03f0*/  FFMA R30, R25.reuse, R18, R30 ;  /* 0x00000012191e7223 */ /* 0x040fe2000000001e */
[----:B------:R-:W-:Y:S01]  /*0400*/  FFMA R32, R24, R19, R32 ;  /* 0x0000001318207223 */ /* 0x000fe20000000020 */
[----:B-1----:R-:W-:Y:S01]  /*0410*/  FFMA R31, R20, R8, R31 ;  /* 0x00000008141f7223 */ /* 0x002fe2000000001f */
[----:B------:R-:W-:Y:S01]  /*0420*/  FFMA R33, R8, R21, R33 ;  /* 0x0000001508217223 */ /* 0x000fe20000000021 */
[----:B------:R-:W-:Y:S01]  /*0430*/  FFMA R34, R25, R19, R34 ;  /* 0x0000001319227223 */ /* 0x000fe20000000022 */
[CC--:B------:R-:W-:Y:S01]  /*0440*/  FFMA R8, R20.reuse, R9.reuse, R16 ;  /* 0x0000000914087223 */ /* 0x0c0fe20000000010 */
[----:B------:R-:W-:Y:S01]  /*0450*/  LDS.64 R24, [R3.X8+0x10c0] ;  /* 0x0010c00003187984 */ /* 0x000fe20000008a00 */
[C---:B------:R-:W-:Y:S01]  /*0460*/  FFMA R36, R21.reuse, R9, R36 ;  /* 0x0000000915247223 */ /* 0x040fe20000000024 */
[CC--:B------:R-:W-:Y:S01]  /*0470*/  FFMA R29, R20.reuse, R10.reuse, R29 ;  /* 0x0000000a141d7223 */ /* 0x0c0fe2000000001d */
[C---:B------:R-:W-:Y:S01]  /*0480*/  FFMA R30, R21.reuse, R10, R30 ;  /* 0x0000000a151e7223 */ /* 0x040fe2000000001e */
[----:B------:R-:W1:Y:S01]  /*0490*/  LDS.128 R16, [R0.X16+0x300] ;  /* 0x0003000000107984 */ /* 0x000e62000000cc00 */
[-C--:B------:R-:W-:Y:S01]  /*04a0*/  FFMA R32, R20, R11.reuse, R32 ;  /* 0x0000000b14207223 */ /* 0x080fe20000000020 */
[----:B------:R-:W-:-:S02]  /*04b0*/  FFMA R34, R21, R11, R34 ;  /* 0x0000000b15227223 */ /* 0x000fc40000000022 */
[----:B------:R-:W-:Y:S01]  /*04c0*/  LDS.64 R20, [R3.X8+0x1100] ;  /* 0x0011000003147984 */ /* 0x000fe20000008a00 */
[----:B0-----:R-:W-:Y:S01]  /*04d0*/  FFMA R31, R22, R12, R31 ;  /* 0x0000000c161f7223 */ /* 0x001fe2000000001f */
[----:B------:R-:W-:Y:S01]  /*04e0*/  FFMA R33, R12, R23, R33 ;  /* 0x000000170c217223 */ /* 0x000fe20000000021 */
[CC--:B------:R-:W-:Y:S01]  /*04f0*/  FFMA R12, R22.reuse, R13.reuse, R8 ;  /* 0x0000000d160c7223 */ /* 0x0c0fe20000000008 */
[C---:B------:R-:W-:Y:S01]  /*0500*/  FFMA R36, R23.reuse, R13, R36 ;  /* 0x0000000d17247223 */ /* 0x040fe20000000024 */
[----:B------:R-:W0:Y:S01]  /*0510*/  LDS.128 R8, [R0.X16+0x400] ;  /* 0x0004000000087984 */ /* 0x000e22000000cc00 */
[CC--:B------:R-:W-:Y:S01]  /*0520*/  FFMA R29, R22.reuse, R14.reuse, R29 ;  /* 0x0000000e161d7223 */ /* 0x0c0fe2000000001d */
[C---:B------:R-:W-:Y:S01]  /*0530*/  FFMA R30, R23.reuse, R14, R30 ;  /* 0x0000000e171e7223 */ /* 0x040fe2000000001e */
[-C--:B------:R-:W-:Y:S01]  /*0540*/  FFMA R32, R22, R15.reuse, R32 ;  /* 0x0000000f16207223 */ /* 0x080fe20000000020 */
[----:B------:R-:W-:Y:S02]  /*0550*/  FFMA R34, R23, R15, R34 ;  /* 0x0000000f17227223 */ /* 0x000fe40000000022 */
[----:B------:R-:W-:Y:S01]  /*0560*/  LDS.64 R22, [R3.X8+0x1140] ;  /* 0x0011400003167984 */ /* 0x000fe20000008a00 */
[----:B-1----:R-:W-:Y:S01]  /*0570*/  FFMA R31, R24, R16, R31 ;  /* 0x00000010181f7223 */ /* 0x002fe2000000001f */
[----:B------:R-:W-:Y:S01]  /*0580*/  FFMA R33, R16, R25, R33 ;  /* 0x0000001910217223 */ /* 0x000fe20000000021 */
[CC--:B------:R-:W-:Y:S01]  /*0590*/  FFMA R16, R24.reuse, R17.reuse, R12 ;  /* 0x0000001118107223 */ /* 0x0c0fe2000000000c */
[C---:B------:R-:W-:Y:S01]  /*05a0*/  FFMA R36, R25.reuse, R17, R36 ;  /* 0x0000001119247223 */ /* 0x040fe20000000024 */
[----:B------:R-:W1:Y:S01]  /*05b0*/  LDS.128 R12, [R0.X16+0x500] ;  /* 0x00050000000c7984 */ /* 0x000e62000000cc00 */
[CC--:B------:R-:W-:Y:S01]  /*05c0*/  FFMA R29, R24.reuse, R18.reuse, R29 ;  /* 0x00000012181d7223 */ /* 0x0c0fe2000000001d */
[C---:B------:R-:W-:Y:S01]  /*05d0*/  FFMA R30, R25.reuse, R18, R30 ;  /* 0x00000012191e7223 */ /* 0x040fe2000000001e */
        /* <DEDUP_REMOVED lines=66> */
[CC--:B------:R-:W-:Y:S01]  /*0a00*/  FFMA R33, R20.reuse, R10.reuse, R17 ;  /* 0x0000000a14217223 */ /* 0x0c0fe20000000011 */
[C---:B------:R-:W-:Y:S01]  /*0a10*/  FFMA R36, R21.reuse, R9, R36 ;  /* 0x0000000915247223 */ /* 0x040fe20000000024 */
[----:B------:R-:W0:Y:S01]  /*0a20*/  LDS.128 R16, [R0.X16+0xc00] ;  /* 0x000c000000107984 */ /* 0x000e22000000cc00 */
        /* <DEDUP_REMOVED lines=10> */
[-C--:B------:R-:W-:Y:S01]  /*0ad0*/  FFMA R32, R22, R15.reuse, R32 ;  /* 0x0000000f16207223 */ /* 0x080fe20000000020 */
[C---:B------:R-:W-:Y:S01]  /*0ae0*/  FFMA R30, R23.reuse, R14, R30 ;  /* 0x0000000e171e7223 */ /* 0x040fe2000000001e */
        /* <DEDUP_REMOVED lines=8> */
[-C--:B------:R-:W-:Y:S01]  /*0b70*/  FFMA R32, R24, R19.reuse, R32 ;  /* 0x0000001318207223 */ /* 0x080fe20000000020 */
[C---:B------:R-:W-:Y:S01]  /*0b80*/  FFMA R30, R25.reuse, R18, R30 ;  /* 0x00000012191e7223 */ /* 0x040fe2000000001e */
[----:B------:R-:W-:Y:S01]  /*0b90*/  FFMA R34, R25, R19, R34 ;  /* 0x0000001319227223 */ /* 0x000fe20000000022 */
[----:B-1----:R-:W-:Y:S01]  /*0ba0*/  FFMA R31, R20, R8, R31 ;  /* 0x00000008141f7223 */ /* 0x002fe2000000001f */
[----:B------:R-:W-:Y:S01]  /*0bb0*/  FFMA R35, R8, R21, R35 ;  /* 0x0000001508237223 */ /* 0x000fe20000000023 */
[CC--:B------:R-:W-:Y:S01]  /*0bc0*/  FFMA R24, R20.reuse, R9.reuse, R16 ;  /* 0x0000000914187223 */ /* 0x0c0fe20000000010 */
[C---:B------:R-:W-:Y:S01]  /*0bd0*/  FFMA R36, R21.reuse, R9, R36 ;  /* 0x0000000915247223 */ /* 0x040fe20000000024 */
[----:B------:R-:W-:Y:S01]  /*0be0*/  LDS.128 R16, [R0.X16+0xf00] ;  /* 0x000f000000107984 */ /* 0x000fe2000000cc00 */
[CC--:B------:R-:W-:Y:S01]  /*0bf0*/  FFMA R33, R20.reuse, R10.reuse, R33 ;  /* 0x0000000a14217223 */ /* 0x0c0fe20000000021 */
[C---:B------:R-:W-:Y:S01]  /*0c00*/  FFMA R30, R21.reuse, R10, R30 ;  /* 0x0000000a151e7223 */ /* 0x040fe2000000001e */
[-C--:B------:R-:W-:Y:S01]  /*0c10*/  FFMA R32, R20, R11.reuse, R32 ;  /* 0x0000000b14207223 */ /* 0x080fe20000000020 */
[----:B------:R-:W1:Y:S01]  /*0c20*/  LDS.64 R8, [R3.X8+0x13c0] ;  /* 0x0013c00003087984 */ /* 0x000e620000008a00 */
[----:B------:R-:W-:Y:S01]  /*0c30*/  FFMA R34, R21, R11, R34 ;  /* 0x0000000b15227223 */ /* 0x000fe20000000022 */
[----:B0-----:R-:W-:Y:S01]  /*0c40*/  FFMA R31, R22, R12, R31 ;  /* 0x0000000c161f7223 */ /* 0x001fe2000000001f */
[----:B------:R-:W-:Y:S01]  /*0c50*/  FFMA R35, R12, R23, R35 ;  /* 0x000000170c237223 */ /* 0x000fe20000000023 */
[CC--:B------:R-:W-:Y:S01]  /*0c60*/  FFMA R24, R22.reuse, R13.reuse, R24 ;  /* 0x0000000d16187223 */ /* 0x0c0fe20000000018 */
[C---:B------:R-:W-:Y:S01]  /*0c70*/  FFMA R36, R23.reuse, R13, R36 ;  /* 0x0000000d17247223 */ /* 0x040fe20000000024 */
[CC--:B------:R-:W-:Y:S01]  /*0c80*/  FFMA R33, R22.reuse, R14.reuse, R33 ;  /* 0x0000000e16217223 */ /* 0x0c0fe20000000021 */
[C---:B------:R-:W-:Y:S01]  /*0c90*/  FFMA R30, R23.reuse, R14, R30 ;  /* 0x0000000e171e7223 */ /* 0x040fe2000000001e */
[-C--:B------:R-:W-:Y:S01]  /*0ca0*/  FFMA R32, R22, R15.reuse, R32 ;  /* 0x0000000f16207223 */ /* 0x080fe20000000020 */
[----:B------:R-:W-:Y:S01]  /*0cb0*/  FFMA R34, R23, R15, R34 ;  /* 0x0000000f17227223 */ /* 0x000fe20000000022 */
[----:B-1----:R-:W-:Y:S01]  /*0cc0*/  FFMA R15, R8, R16, R31 ;  /* 0x00000010080f7223 */ /* 0x002fe2000000001f */
[----:B------:R-:W-:Y:S01]  /*0cd0*/  FFMA R13, R16, R9, R35 ;  /* 0x00000009100d7223 */ /* 0x000fe20000000023 */
[CC--:B------:R-:W-:Y:S01]  /*0ce0*/  FFMA R12, R8.reuse, R17.reuse, R24 ;  /* 0x00000011080c7223 */ /* 0x0c0fe20000000018 */
[C---:B------:R-:W-:Y:S01]  /*0cf0*/  FFMA R14, R9.reuse, R17, R36 ;  /* 0x00000011090e7223 */ /* 0x040fe20000000024 */
[CC--:B------:R-:W-:Y:S01]  /*0d00*/  FFMA R29, R8.reuse, R18.reuse, R33 ;  /* 0x00000012081d7223 */ /* 0x0c0fe20000000021 */
[C---:B------:R-:W-:Y:S01]  /*0d10*/  FFMA R30, R9.reuse, R18, R30 ;  /* 0x00000012091e7223 */ /* 0x040fe2000000001e */
[-C--:B------:R-:W-:Y:S01]  /*0d20*/  FFMA R32, R8, R19.reuse, R32 ;  /* 0x0000001308207223 */ /* 0x080fe20000000020 */
[----:B------:R-:W-:Y:S01]  /*0d30*/  FFMA R34, R9, R19, R34 ;  /* 0x0000001309227223 */ /* 0x000fe20000000022 */
[----:B------:R-:W-:Y:S05]  /*0d40*/  @!P0 BRA `(.L_x_68) ;  /* 0xfffff42000008947 */ /* 0x000fea000383ffff */
[----:B------:R-:W-:-:S04]  /*0d50*/  LEA R0, R2, R5, 0x3 ;  /* 0x0000000502007211 */ /* 0x000fc800078e18ff */
[----:B------:R-:W-:-:S04]  /*0d60*/  LEA R0, R0, R27, 0xa ;  /* 0x0000001b00007211 */ /* 0x000fc800078e50ff */
[----:B------:R-:W-:-:S05]  /*0d70*/  LEA R5, R3, R0, 0x1 ;  /* 0x0000000003057211 */ /* 0x000fca00078e08ff */
        /* <DEDUP_REMOVED lines=10> */
.L_x_69:
        /* <DEDUP_REMOVED lines=14> */
.L_x_110:


//--------------------- .text.tvmgen_default_fused_nn_conv2d_add_kernel --------------------------
	.section	.text.tvmgen_default_fused_nn_conv2d_add_kernel,"ax",@progbits
	.sectionflags	@"SHF_BARRIERS=1"
	.sectioninfo	@"SHI_REGISTERS=40"
	.align	128
        .global         tvmgen_default_fused_nn_conv2d_add_kernel
        .type           tvmgen_default_fused_nn_conv2d_add_kernel,@function
        .size           tvmgen_default_fused_nn_conv2d_add_kernel,(.L_x_111 - tvmgen_default_fused_nn_conv2d_add_kernel)
        .other          tvmgen_default_fused_nn_conv2d_add_kernel,@"STO_CUDA_ENTRY STV_DEFAULT"
tvmgen_default_fused_nn_conv2d_add_kernel:
.text.tvmgen_default_fused_nn_conv2d_add_kernel:
        /* <DEDUP_REMOVED lines=9> */
[--C-:B0-----:R-:W-:Y:S01]  /*0090*/  IMAD R28, R0, 0xe, R3.reuse ;  /* 0x0000000e001c7824 */ /* 0x101fe200078e0203 */
[----:B------:R-:W-:Y:S01]  /*00a0*/  SHF.R.S32.HI R5, RZ, 0x1, R3 ;  /* 0x00000001ff057819 */ /* 0x000fe20000011403 */
[C---:B------:R-:W-:Y:S01]  /*00b0*/  IMAD R24, R3.reuse, 0xc, RZ ;  /* 0x0000000c03187824 */ /* 0x040fe200078e02ff */
[----:B------:R-:W-:-:S02]  /*00c0*/  LEA R23, R3, R3, 0x1 ;  /* 0x0000000303177211 */ /* 0x000fc400078e08ff */
[----:B------:R-:W-:Y:S01]  /*00d0*/  SHF.L.U32 R28, R28, 0x1, RZ ;  /* 0x000000011c1c7819 */ /* 0x000fe200000006ff */
[----:B------:R-:W-:Y:S01]  /*00e0*/  IMAD R5, R0, 0x7, R5 ;  /* 0x0000000700057824 */ /* 0x000fe200078e0205 */
[----:B------:R-:W-:Y:S02]  /*00f0*/  LEA.HI.SX32 R6, R23, R0, 0x1b ;  /* 0x0000000017067211 */ /* 0x000fe400078fdaff */
[C---:B------:R-:W-:Y:S01]  /*0100*/  IADD3 R25, R28.reuse, 0x1, RZ ;  /* 0x000000011c197810 */ /* 0x040fe20007ffe0ff */
[----:B------:R-:W-:Y:S01]  /*0110*/  IMAD.HI R2, R28, 0x94f2095, RZ ;  /* 0x094f20951c027827 */ /* 0x000fe200078e02ff */
[----:B------:R-:W-:Y:S02]  /*0120*/  ISETP.GT.AND P3, PT, R5, 0xdb, PT ;  /* 0x000000db0500780c */ /* 0x000fe40003f64270 */
[----:B------:R-:W-:Y:S01]  /*0130*/  ISETP.GE.AND P0, PT, R6, 0x20, PT ;  /* 0x000000200600780c */ /* 0x000fe20003f06270 */
[----:B------:R-:W-:Y:S01]  /*0140*/  IMAD.HI R4, R25, 0x94f2095, RZ ;  /* 0x094f209519047827 */ /* 0x000fe200078e02ff */
[----:B------:R-:W-:-:S02]  /*0150*/  SHF.R.U32.HI R5, RZ, 0x1f, R2 ;  /* 0x0000001fff057819 */ /* 0x000fc40000011602 */
[----:B------:R-:W-:Y:S02]  /*0160*/  IADD3 R21, R23, 0x1, RZ ;  /* 0x0000000117157810 */ /* 0x000fe40007ffe0ff */
[CC--:B------:R-:W-:Y:S02]  /*0170*/  LEA.HI.SX32 R9, R2.reuse, R5.reuse, 0x1b ;  /* 0x0000000502097211 */ /* 0x0c0fe400078fdaff */
[----:B------:R-:W-:Y:S02]  /*0180*/  LEA.HI.SX32 R5, R2, R5, 0x1f ;  /* 0x0000000502057211 */ /* 0x000fe400078ffaff */
[----:B------:R-:W-:Y:S01]  /*0190*/  SHF.R.U32.HI R11, RZ, 0x1f, R4 ;  /* 0x0000001fff0b7819 */ /* 0x000fe20000011604 */
[--C-:B------:R-:W-:Y:S01]  /*01a0*/  IMAD R9, R9, -0x370, R28.reuse ;  /* 0xfffffc9009097824 */ /* 0x100fe200078e021c */
[----:B------:R-:W-:Y:S01]  /*01b0*/  LEA.HI.SX32 R8, R21, R0, 0x1b ;  /* 0x0000000015087211 */ /* 0x000fe200078fdaff */
[----:B------:R-:W-:Y:S01]  /*01c0*/  IMAD R28, R5, -0x37, R28 ;  /* 0xffffffc9051c7824 */ /* 0x000fe200078e021c */
[----:B------:R-:W-:Y:S01]  /*01d0*/  LEA.HI.SX32 R6, R4, R11, 0x1b ;  /* 0x0000000b04067211 */ /* 0x000fe200078fdaff */
[----:B------:R-:W-:Y:S01]  /*01e0*/  IMAD.HI R9, R9, 0x94f2095, RZ ;  /* 0x094f209509097827 */ /* 0x000fe200078e02ff */
[----:B------:R-:W-:-:S02]  /*01f0*/  IADD3 R7, R23, 0x2, RZ ;  /* 0x0000000217077810 */ /* 0x000fc40007ffe0ff */
[----:B------:R-:W-:Y:S01]  /*0200*/  ISETP.GE.AND P2, PT, R8, 0x20, PT ;  /* 0x000000200800780c */ /* 0x000fe20003f46270 */
[----:B------:R-:W-:Y:S01]  /*0210*/  IMAD R6, R6, -0x370, R25 ;  /* 0xfffffc9006067824 */ /* 0x000fe200078e0219 */
[----:B------:R-:W-:Y:S02]  /*0220*/  SHF.R.S32.HI R2, RZ, 0x1, R9 ;  /* 0x00000001ff027819 */ /* 0x000fe40000011409 */
[----:B------:R-:W-:Y:S01]  /*0230*/  LEA.HI.SX32 R8, R7, R0, 0x1b ;  /* 0x0000000007087211 */ /* 0x000fe200078fdaff */
[----:B------:R-:W-:Y:S01]  /*0240*/  IMAD.HI R6, R6, 0x94f2095, RZ ;  /* 0x094f209506067827 */ /* 0x000fe200078e02ff */
[----:B------:R-:W-:Y:S02]  /*0250*/  LEA.HI R29, R9, R2, RZ, 0x1 ;  /* 0x00000002091d7211 */ /* 0x000fe400078f08ff */
[----:B------:R-:W0:Y:S01]  /*0260*/  S2R R2, SR_CTAID.Y ;  /* 0x0000000000027919 */ /* 0x000e220000002600 */
[----:B------:R-:W-:Y:S02]  /*0270*/  LEA.HI.SX32 R4, R4, R11, 0x1f ;  /* 0x0000000b04047211 */ /* 0x000fe400078ffaff */
[----:B------:R-:W-:-:S02]  /*0280*/  ISETP.GE.AND P1, PT, R8, 0x20, PT ;  /* 0x000000200800780c */ /* 0x000fc40003f26270 */
[----:B------:R-:W-:Y:S01]  /*0290*/  SHF.R.S32.HI R11, RZ, 0x1, R6 ;  /* 0x00000001ff0b7819 */ /* 0x000fe20000011406 */
[----:B------:R-:W-:Y:S01]  /*02a0*/  IMAD R25, R4, -0x37, R25 ;  /* 0xffffffc904197824 */ /* 0x000fe200078e0219 */
[----:B------:R-:W-:Y:S02]  /*02b0*/  SHF.L.U32 R27, R3, 0x3, RZ ;  /* 0x00000003031b7819 */ /* 0x000fe400000006ff */
[----:B------:R-:W-:Y:S02]  /*02c0*/  SHF.L.U32 R22, R21, 0x2, RZ ;  /* 0x0000000215167819 */ /* 0x000fe400000006ff */
[----:B------:R-:W-:Y:S01]  /*02d0*/  SHF.L.U32 R20, R7, 0x2, RZ ;  /* 0x0000000207147819 */ /* 0x000fe200000006ff */
[----:B------:R-:W-:Y:S01]  /*02e0*/  IMAD R27, R0, 0x70, R27 ;  /* 0x00000070001b7824 */ /* 0x000fe200078e021b */
[----:B------:R-:W-:Y:S02]  /*02f0*/  LEA.HI R26, R6, R11, RZ, 0x1 ;  /* 0x0000000b061a7211 */ /* 0x000fe400078f08ff */
[----:B------:R-:W-:-:S02]  /*0300*/  LEA R30, R0, R23, 0x5 ;  /* 0x00000017001e7211 */ /* 0x000fc400078e28ff */
[C---:B------:R-:W-:Y:S02]  /*0310*/  ISETP.LT.AND P0, PT, R23.reuse, 0x20, !P0 ;  /* 0x000000201700780c */ /* 0x040fe40004701270 */
[C---:B------:R-:W-:Y:S02]  /*0320*/  ISETP.LT.AND P2, PT, R23.reuse, 0x1f, !P2 ;  /* 0x0000001f1700780c */ /* 0x040fe40005741270 */
[----:B------:R-:W-:Y:S02]  /*0330*/  ISETP.LT.AND P1, PT, R23, 0x1e, !P1 ;  /* 0x0000001e1700780c */ /* 0x000fe40004f21270 */
[----:B------:R-:W-:Y:S02]  /*0340*/  MOV R5, RZ ;  /* 0x000000ff00057202 */ /* 0x000fe40000000f00 */
[----:B-1----:R-:W-:Y:S02]  /*0350*/  LEA R4, R13, R0, 0x5 ;  /* 0x000000000d047211 */ /* 0x002fe400078e28ff */
[----:B------:R-:W-:-:S02]  /*0360*/  LEA R6, R0, 0xdc0, 0x6 ;  /* 0x00000dc000067811 */ /* 0x000fc400078e30ff */
[----:B------:R-:W-:Y:S02]  /*0370*/  LOP3.LUT R23, R23, 0xf, RZ, 0xc0, !PT ;  /* 0x0000000f17177812 */ /* 0x000fe400078ec0ff */
[----:B------:R-:W-:Y:S02]  /*0380*/  LOP3.LUT R24, R24, 0xffffffc0, RZ, 0xc0, !PT ;  /* 0xffffffc018187812 */ /* 0x000fe400078ec0ff */
[----:B------:R-:W-:Y:S02]  /*0390*/  LOP3.LUT R21, R21, 0xf, RZ, 0xc0, !PT ;  /* 0x0000000f15157812 */ /* 0x000fe400078ec0ff */
[----:B------:R-:W-:Y:S02]  /*03a0*/  LOP3.LUT R7, R7, 0xf, RZ, 0xc0, !PT ;  /* 0x0000000f07077812 */ /* 0x000fe400078ec0ff */
[----:B------:R-:W-:Y:S02]  /*03b0*/  LOP3.LUT R22, R22, 0xffffffc0, RZ, 0xc0, !PT ;  /* 0xffffffc016167812 */ /* 0x000fe400078ec0ff */
[----:B0-----:R-:W-:-:S02]  /*03c0*/  LOP3.LUT R20, R20, 0xffffffc0, RZ, 0xc0, !PT ;  /* 0xffffffc014147812 */ /* 0x001fc400078ec0ff */
.L_x_70:
[----:B------:R-:W-:Y:S01]  /*03d0*/  @!P3 IMAD R8, R5, 0x1c0, R2 ;  /* 0x000001c00508b824 */ /* 0x000fe200078e0202 */
[----:B------:R-:W-:Y:S01]  /*03e0*/  LEA R9, R4, R5, 0x3 ;  /* 0x0000000504097211 */ /* 0x000fe200078e18ff */
[----:B------:R-:W-:Y:S01]  /*03f0*/  BAR.SYNC.DEFER_BLOCKING 0x0 ;  /* 0x0000000000007b1d */ /* 0x000fe20000010000 */
[----:B------:R-:W-:Y:S01]  /*0400*/  @!P3 MOV R12, 0x4 ;  /* 0x00000004000cb802 */ /* 0x000fe20000000f00 */
[----:B------:R-:W-:Y:S01]  /*0410*/  @!P3 IMAD R8, R8, 0x70, RZ ;  /* 0x000000700808b824 */ /* 0x000fe200078e02ff */
[----:B------:R-:W-:-:S02]  /*0420*/  SHF.L.U32 R18, R9, 0x4, RZ ;  /* 0x0000000409127819 */ /* 0x000fc400000006ff */
[----:B------:R-:W-:Y:S02]  /*0430*/  @P1 MOV R19, 0x4 ;  /* 0x0000000400131802 */ /* 0x000fe40000000f00 */
[-C--:B------:R-:W-:Y:S02]  /*0440*/  @!P3 IADD3 R14, R28, R8.reuse, RZ ;  /* 0x000000081c0eb210 */ /* 0x080fe40007ffe0ff */
[----:B------:R-:W-:Y:S02]  /*0450*/  @!P3 IADD3 R13, R25, R8, RZ ;  /* 0x00000008190db210 */ /* 0x000fe40007ffe0ff */
[-C--:B------:R-:W-:Y:S01]  /*0460*/  @P0 IADD3 R11, R24, R18.reuse, R23 ;  /* 0x00000012180b0210 */ /* 0x080fe20007ffe017 */
[----:B------:R-:W-:Y:S01]  /*0470*/  @!P3 IMAD R15, R29, 0xc40, R14 ;  /* 0x00000c401d0fb824 */ /* 0x000fe200078e020e */
[-C--:B------:R-:W-:Y:S01]  /*0480*/  @P2 IADD3 R9, R22, R18.reuse, R21 ;  /* 0x0000001216092210 */ /* 0x080fe20007ffe015 */
[----:B------:R-:W-:Y:S01]  /*0490*/  @!P3 IMAD R13, R26, 0xc40, R13 ;  /* 0x00000c401a0db824 */ /* 0x000fe200078e020d */
[----:B------:R-:W-:Y:S01]  /*04a0*/  @P1 IADD3 R18, R20, R18, R7 ;  /* 0x0000001214121210 */ /* 0x000fe20007ffe007 */
[----:B------:R-:W-:Y:S01]  /*04b0*/  @!P3 IMAD.WIDE R14, R15, R12, c[0x0][0x168] ;  /* 0x00005a000f0eb625 */ /* 0x000fe200078e020c */
[----:B------:R-:W-:-:S02]  /*04c0*/  @P0 MOV R10, 0x4 ;  /* 0x00000004000a0802 */ /* 0x000fc40000000f00 */
[----:B------:R-:W-:Y:S01]  /*04d0*/  @P2 MOV R8, 0x4 ;  /* 0x0000000400082802 */ /* 0x000fe20000000f00 */
[----:B------:R-:W-:Y:S01]  /*04e0*/  @!P3 IMAD.WIDE R12, R13, R12, c[0x0][0x168] ;  /* 0x00005a000d0cb625 */ /* 0x000fe200078e020c */
[----:B------:R-:W2:Y:S03]  /*04f0*/  @!P3 LDG.E.CONSTANT R16, [R14.64] ;  /* 0x000000040e10b981 */ /* 0x000ea6000c1e9900 */
[----:B------:R-:W-:Y:S01]  /*0500*/  @P1 IMAD.WIDE R18, R18, R19, c[0x0][0x170] ;  /* 0x00005c0012121625 */ /* 0x000fe200078e0213 */
[----:B------:R-:W2:Y:S03]  /*0510*/  @!P3 LDG.E.CONSTANT R17, [R12.64] ;  /* 0x000000040c11b981 */ /* 0x000ea6000c1e9900 */
[----:B------:R-:W-:Y:S02]  /*0520*/  @P0 IMAD.WIDE R10, R11, R10, c[0x0][0x170] ;  /* 0x00005c000b0a0625 */ /* 0x000fe400078e020a */
[----:B------:R-:W3:Y:S02]  /*0530*/  @P1 LDG.E.CONSTANT R19, [R18.64] ;  /* 0x0000000412131981 */ /* 0x000ee4000c1e9900 */
[----:B------:R-:W-:-:S02]  /*0540*/  @P2 IMAD.WIDE R8, R9, R8, c[0x0][0x170] ;  /* 0x00005c0009082625 */ /* 0x000fc400078e0208 */
[----:B------:R-:W4:Y:S04]  /*0550*/  @P0 LDG.E.CONSTANT R32, [R10.64] ;  /* 0x000000040a200981 */ /* 0x000f28000c1e9900 */
[----:B------:R-:W5:Y:S04]  /*0560*/  @P2 LDG.E.CONSTANT R34, [R8.64] ;  /* 0x0000000408222981 */ /* 0x000f68000c1e9900 */
[----:B--2---:R-:W-:Y:S04]  /*0570*/  @!P3 STS.64 [R27], R16 ;  /* 0x000000101b00b388 */ /* 0x004fe80000000a00 */
[----:B---3--:R-:W-:Y:S04]  /*0580*/  @P1 STS [R30.X4+0xdc8], R19 ;  /* 0x000dc8131e001388 */ /* 0x008fe80000004800 */
[----:B----4-:R-:W-:Y:S04]  /*0590*/  @P0 STS [R30.X4+0xdc0], R32 ;  /* 0x000dc0201e000388 */ /* 0x010fe80000004800 */
[----:B-----5:R-:W-:Y:S04]  /*05a0*/  @P2 STS [R30.X4+0xdc4], R34 ;  /* 0x000dc4221e002388 */ /* 0x020fe80000004800 */
[----:B------:R-:W-:Y:S06]  /*05b0*/  BAR.SYNC.DEFER_BLOCKING 0x0 ;  /* 0x0000000000007b1d */ /* 0x000fec0000010000 */
[----:B------:R-:W-:Y:S04]  /*05c0*/  LDS R36, [R3.X8] ;  /* 0x0000000003247984 */ /* 0x000fe80000008800 */
[----:B------:R-:W0:Y:S04]  /*05d0*/  LDS.128 R12, [R6] ;  /* 0x00000000060c7984 */ /* 0x000e280000000c00 */
[----:B------:R-:W1:Y:S04]  /*05e0*/  LDS.128 R8, [R6+0x800] ;  /* 0x0008000006087984 */ /* 0x000e680000000c00 */
[----:B------:R-:W2:Y:S04]  /*05f0*/  LDS R32, [R3.X8+0x70] ;  /* 0x0000700003207984 */ /* 0x000ea80000008800 */
[----:B------:R-:W3:Y:S04]  /*0600*/  LDS R17, [R3.X8+0xdc] ;  /* 0x0000dc0003117984 */ /* 0x000ee80000008800 */
[----:B------:R-:W-:Y:S01]  /*0610*/  LDS R19, [R3.X8+0x228] ;  /* 0x0002280003137984 */ /* 0x000fe20000008800 */
[----:B0-----:R-:W-:-:S03]  /*0620*/  FFMA R18, R12, R36, R33 ;  /* 0x000000240c127223 */ /* 0x001fc60000000021 */
[----:B------:R-:W0:Y:S01]  /*0630*/  LDS R33, [R3.X8+0x14c] ;  /* 0x00014c0003217984 */ /* 0x000e220000008800 */
[----:B-1----:R-:W-:-:S03]  /*0640*/  FFMA R16, R36, R8, R31 ;  /* 0x0000000824107223 */ /* 0x002fc6000000001f */
[----:B------:R-:W1:Y:S01]  /*0650*/  LDS R31, [R3.X8+0x1b8] ;  /* 0x0001b800031f7984 */ /* 0x000e620000008800 */
[-C--:B--2---:R-:W-:Y:S01]  /*0660*/  FFMA R12, R12, R32.reuse, R35 ;  /* 0x000000200c0c7223 */ /* 0x084fe20000000023 */
[----:B------:R-:W-:Y:S02]  /*0670*/  FFMA R34, R8, R32, R37 ;  /* 0x0000002008227223 */ /* 0x000fe40000000025 */
[----:B------:R-:W2:Y:S04]  /*0680*/  LDS R32, [R3.X8+0x294] ;  /* 0x0002940003207984 */ /* 0x000ea80000008800 */
[----:B------:R-:W4:Y:S01]  /*0690*/  LDS R8, [R3.X8+0x304] ;  /* 0x0003040003087984 */ /* 0x000f220000008800 */
[C---:B---3--:R-:W-:Y:S01]  /*06a0*/  FFMA R18, R17.reuse, R13, R18 ;  /* 0x0000000d11127223 */ /* 0x048fe20000000012 */
[----:B------:R-:W-:Y:S01]  /*06b0*/  FFMA R17, R17, R9, R16 ;  /* 0x0000000911117223 */ /* 0x000fe20000000010 */
[C---:B0-----:R-:W-:Y:S01]  /*06c0*/  FFMA R12, R33.reuse, R13, R12 ;  /* 0x0000000d210c7223 */ /* 0x041fe2000000000c */
[----:B------:R-:W-:-:S02]  /*06d0*/  FFMA R9, R33, R9, R34 ;  /* 0x0000000921097223 */ /* 0x000fc40000000022 */
[----:B------:R-:W-:Y:S01]  /*06e0*/  LDS R33, [R3.X8+0x3e0] ;  /* 0x0003e00003217984 */ /* 0x000fe20000008800 */
[-C--:B------:R-:W-:Y:S01]  /*06f0*/  FFMA R13, R19, R14.reuse, R12 ;  /* 0x0000000e130d7223 */ /* 0x080fe2000000000c */
[C---:B-1----:R-:W-:Y:S01]  /*0700*/  FFMA R35, R31.reuse, R14, R18 ;  /* 0x0000000e1f237223 */ /* 0x042fe20000000012 */
[-C--:B------:R-:W-:Y:S01]  /*0710*/  FFMA R16, R31, R10.reuse, R17 ;  /* 0x0000000a1f107223 */ /* 0x080fe20000000011 */
[----:B------:R-:W-:Y:S02]  /*0720*/  FFMA R9, R19, R10, R9 ;  /* 0x0000000a13097223 */ /* 0x000fe40000000009 */
[C---:B--2---:R-:W-:Y:S01]  /*0730*/  FFMA R35, R32.reuse, R15, R35 ;  /* 0x0000000f20237223 */ /* 0x044fe20000000023 */
[----:B------:R-:W-:Y:S02]  /*0740*/  FFMA R31, R32, R11, R16 ;  /* 0x0000000b201f7223 */ /* 0x000fe40000000010 */
[----:B------:R-:W-:Y:S01]  /*0750*/  LDS R32, [R3.X8+0x370] ;  /* 0x0003700003207984 */ /* 0x000fe20000008800 */
[----:B----4-:R-:W-:-:S03]  /*0760*/  FFMA R10, R8, R15, R13 ;  /* 0x0000000f080a7223 */ /* 0x010fc6000000000d */
[----:B------:R-:W0:Y:S04]  /*0770*/  LDS.128 R12, [R6+0x10] ;  /* 0x00001000060c7984 */ /* 0x000e280000000c00 */
[----:B------:R-:W1:Y:S01]  /*0780*/  LDS.128 R16, [R6+0x810] ;  /* 0x0008100006107984 */ /* 0x000e620000000c00 */
[----:B------:R-:W-:-:S03]  /*0790*/  FFMA R11, R8, R11, R9 ;  /* 0x0000000b080b7223 */ /* 0x000fc60000000009 */
[----:B------:R-:W2:Y:S01]  /*07a0*/  LDS R9, [R3.X8+0x44c] ;  /* 0x00044c0003097984 */ /* 0x000ea20000008800 */
[C---:B0-----:R-:W-:Y:S01]  /*07b0*/  FFMA R8, R12.reuse, R32, R35 ;  /* 0x000000200c087223 */ /* 0x041fe20000000023 */
[-C--:B------:R-:W-:Y:S01]  /*07c0*/  FFMA R12, R12, R33.reuse, R10 ;  /* 0x000000210c0c7223 */ /* 0x080fe2000000000a */
[----:B-1----:R-:W-:Y:S01]  /*07d0*/  FFMA R34, R16, R33, R11 ;  /* 0x0000002110227223 */ /* 0x002fe2000000000b */
[----:B------:R-:W-:Y:S01]  /*07e0*/  FFMA R10, R32, R16, R31 ;  /* 0x00000010200a7223 */ /* 0x000fe2000000001f */
[----:B------:R-:W0:Y:S04]  /*07f0*/  LDS R33, [R3.X8+0x4bc] ;  /* 0x0004bc0003217984 */ /* 0x000e280000008800 */
[----:B------:R-:W1:Y:S04]  /*0800*/  LDS R31, [R3.X8+0x528] ;  /* 0x00052800031f7984 */ /* 0x000e680000008800 */
[----:B------:R-:W3:Y:S04]  /*0810*/  LDS R11, [R3.X8+0x598] ;  /* 0x00059800030b7984 */ /* 0x000ee80000008800 */
[----:B------:R-:W4:Y:S04]  /*0820*/  LDS R32, [R3.X8+0x604] ;  /* 0x0006040003207984 */ /* 0x000f280000008800 */
[----:B------:R-:W5:Y:S01]  /*0830*/  LDS R16, [R3.X8+0x674] ;  /* 0x0006740003107984 */ /* 0x000f620000008800 */
[C---:B--2---:R-:W-:Y:S01]  /*0840*/  FFMA R8, R9.reuse, R13, R8 ;  /* 0x0000000d09087223 */ /* 0x044fe20000000008 */
[----:B------:R-:W-:Y:S01]  /*0850*/  FFMA R9, R9, R17, R10 ;  /* 0x0000001109097223 */ /* 0x000fe2000000000a */
[C---:B0-----:R-:W-:Y:S01]  /*0860*/  FFMA R12, R33.reuse, R13, R12 ;  /* 0x0000000d210c7223 */ /* 0x041fe2000000000c */
[----:B------:R-:W-:Y:S01]  /*0870*/  FFMA R17, R33, R17, R34 ;  /* 0x0000001121117223 */ /* 0x000fe20000000022 */
[C---:B-1----:R-:W-:Y:S01]  /*0880*/  FFMA R35, R31.reuse, R14, R8 ;  /* 0x0000000e1f237223 */ /* 0x042fe20000000008 */
[----:B------:R-:W-:-:S02]  /*0890*/  FFMA R8, R31, R18, R9 ;  /* 0x000000121f087223 */ /* 0x000fc40000000009 */
[----:B------:R-:W-:Y:S01]  /*08a0*/  LDS R31, [R3.X8+0x750] ;  /* 0x00075000031f7984 */ /* 0x000fe20000008800 */
[C---:B---3--:R-:W-:Y:S01]  /*08b0*/  FFMA R9, R11.reuse, R14, R12 ;  /* 0x0000000e0b097223 */ /* 0x048fe2000000000c */
[----:B------:R-:W-:Y:S01]  /*08c0*/  FFMA R17, R11, R18, R17 ;  /* 0x000000120b117223 */ /* 0x000fe20000000011 */
[C---:B----4-:R-:W-:Y:S01]  /*08d0*/  FFMA R35, R32.reuse, R15, R35 ;  /* 0x0000000f20237223 */ /* 0x050fe20000000023 */
[----:B------:R-:W-:Y:S02]  /*08e0*/  FFMA R33, R32, R19, R8 ;  /* 0x0000001320217223 */ /* 0x000fe40000000008 */
[----:B------:R-:W-:Y:S01]  /*08f0*/  LDS R32, [R3.X8+0x6e0] ;  /* 0x0006e00003207984 */ /* 0x000fe20000008800 */
[----:B-----5:R-:W-:-:S03]  /*0900*/  FFMA R18, R16, R15, R9 ;  /* 0x0000000f10127223 */ /* 0x020fc60000000009 */
        /* <DEDUP_REMOVED lines=16> */
[----:B------:R-:W-:-:S02]  /*0a10*/  FFMA R34, R33, R13, R34 ;  /* 0x0000000d21227223 */ /* 0x000fc40000000022 */
[----:B------:R-:W-:Y:S01]  /*0a20*/  LDS R13, [R3.X8+0xac0] ;  /* 0x000ac000030d7984 */ /* 0x000fe20000008800 */
[C---:B-1----:R-:W-:Y:S01]  /*0a30*/  FFMA R33, R31.reuse, R10, R16 ;  /* 0x0000000a1f217223 */ /* 0x042fe20000000010 */
[----:B------:R-:W-:Y:S01]  /*0a40*/  FFMA R16, R31, R14, R17 ;  /* 0x0000000e1f107223 */ /* 0x000fe20000000011 */
        /* <DEDUP_REMOVED lines=9> */
[----:B------:R-:W2:Y:S04]  /*0ae0*/  LDS R15, [R3.X8+0xb2c] ;  /* 0x000b2c00030f7984 */ /* 0x000ea80000008800 */
[----:B------:R-:W-:Y:S01]  /*0af0*/  LDS R14, [R3.X8+0xce4] ;  /* 0x000ce400030e7984 */ /* 0x000fe20000008800 */
[C---:B0-----:R-:W-:Y:S01]  /*0b00*/  FFMA R12, R16.reuse, R32, R33 ;  /* 0x00000020100c7223 */ /* 0x041fe20000000021 */
[----:B------:R-:W-:Y:S02]  /*0b10*/  FFMA R16, R16, R13, R34 ;  /* 0x0000000d10107223 */ /* 0x000fe40000000022 */
[----:B------:R-:W-:Y:S01]  /*0b20*/  LDS R33, [R3.X8+0xc08] ;  /* 0x000c080003217984 */ /* 0x000fe20000008800 */
[----:B-1----:R-:W-:-:S03]  /*0b30*/  FFMA R32, R32, R8, R31 ;  /* 0x0000000820207223 */ /* 0x002fc6000000001f */
[----:B------:R-:W0:Y:S01]  /*0b40*/  LDS R31, [R3.X8+0xb9c] ;  /* 0x000b9c00031f7984 */ /* 0x000e220000008800 */
[----:B------:R-:W-:-:S03]  /*0b50*/  FFMA R34, R8, R13, R35 ;  /* 0x0000000d08227223 */ /* 0x000fc60000000023 */
[----:B------:R-:W1:Y:S04]  /*0b60*/  LDS R13, [R3.X8+0xc78] ;  /* 0x000c7800030d7984 */ /* 0x000e680000008800 */
[----:B------:R-:W3:Y:S01]  /*0b70*/  LDS R8, [R3.X8+0xd54] ;  /* 0x000d540003087984 */ /* 0x000ee20000008800 */
[----:B------:R-:W-:-:S04]  /*0b80*/  IADD3 R5, R5, 0x1, RZ ;  /* 0x0000000105057810 */ /* 0x000fc80007ffe0ff */
[----:B------:R-:W-:Y:S01]  /*0b90*/  ISETP.NE.AND P4, PT, R5, 0x4, PT ;  /* 0x000000040500780c */ /* 0x000fe20003f85270 */
[C---:B--2---:R-:W-:Y:S01]  /*0ba0*/  FFMA R12, R15.reuse, R17, R12 ;  /* 0x000000110f0c7223 */ /* 0x044fe2000000000c */
[----:B------:R-:W-:Y:S01]  /*0bb0*/  FFMA R15, R15, R9, R32 ;  /* 0x000000090f0f7223 */ /* 0x000fe20000000020 */
[C---:B0-----:R-:W-:Y:S01]  /*0bc0*/  FFMA R16, R31.reuse, R17, R16 ;  /* 0x000000111f107223 */ /* 0x041fe20000000010 */
[----:B------:R-:W-:Y:S01]  /*0bd0*/  FFMA R34, R31, R9, R34 ;  /* 0x000000091f227223 */ /* 0x000fe20000000022 */
[C---:B------:R-:W-:Y:S01]  /*0be0*/  FFMA R9, R33.reuse, R18, R12 ;  /* 0x0000001221097223 */ /* 0x040fe2000000000c */
[----:B------:R-:W-:Y:S01]  /*0bf0*/  FFMA R12, R33, R10, R15 ;  /* 0x0000000a210c7223 */ /* 0x000fe2000000000f */
[C---:B-1----:R-:W-:Y:S01]  /*0c00*/  FFMA R35, R13.reuse, R18, R16 ;  /* 0x000000120d237223 */ /* 0x042fe20000000010 */
[----:B------:R-:W-:Y:S01]  /*0c10*/  FFMA R34, R13, R10, R34 ;  /* 0x0000000a0d227223 */ /* 0x000fe20000000022 */
[C---:B------:R-:W-:Y:S01]  /*0c20*/  FFMA R33, R14.reuse, R19, R9 ;  /* 0x000000130e217223 */ /* 0x040fe20000000009 */
[----:B------:R-:W-:Y:S01]  /*0c30*/  FFMA R31, R14, R11, R12 ;  /* 0x0000000b0e1f7223 */ /* 0x000fe2000000000c */
[C---:B---3--:R-:W-:Y:S01]  /*0c40*/  FFMA R35, R8.reuse, R19, R35 ;  /* 0x0000001308237223 */ /* 0x048fe20000000023 */
[----:B------:R-:W-:Y:S01]  /*0c50*/  FFMA R37, R8, R11, R34 ;  /* 0x0000000b08257223 */ /* 0x000fe20000000022 */
[----:B------:R-:W-:Y:S05]  /*0c60*/  @P4 BRA `(.L_x_70) ;  /* 0xfffff76000004947 */ /* 0x000fea000383ffff */
[----:B------:R-:W0:Y:S01]  /*0c70*/  S2R R7, SR_CTAID.Z ;  /* 0x0000000000077919 */ /* 0x000e220000002700 */
[----:B------:R-:W-:-:S02]  /*0c80*/  MOV R9, 0x4 ;  /* 0x0000000400097802 */ /* 0x000fc40000000f00 */
[----:B0-----:R-:W-:-:S05]  /*0c90*/  LEA R4, R7, R0, 0x6 ;  /* 0x0000000007047211 */ /* 0x001fca00078e30ff */
        /* <DEDUP_REMOVED lines=11> */
[----:B------:R-:W-:Y:S04]  /*0d50*/  STG.E [R2.64], R33 ;  /* 0x0000002102007986 */ /* 0x000fe8000c101904 */
[----:B------:R-:W-:Y:S04]  /*0d60*/  STG.E [R2.64+0x38], R35 ;  /* 0x0000382302007986 */ /* 0x000fe8000c101904 */
[----:B------:R-:W-:Y:S04]  /*0d70*/  STG.E [R2.64+0x18800], R31 ;  /* 0x0188001f02007986 */ /* 0x000fe8000c101904 */
[----:B------:R-:W-:Y:S01]  /*0d80*/  STG.E [R2.64+0x18838], R37 ;  /* 0x0188382502007986 */ /* 0x000fe2000c101904 */
[----:B------:R-:W-:Y:S05]  /*0d90*/  EXIT ;  /* 0x000000000000794d */ /* 0x000fea0003800000 */
.L_x_71:
        /* <DEDUP_REMOVED lines=14> */
.L_x_111:


//--------------------- .text.tvmgen_default_fused_nn_contrib_conv2d_winograd_without_weight_transform_add_nn_relu_3_kernel --------------------------
	.section	.text.tvmgen_default_fused_nn_contrib_conv2d_winograd_without_weight_transform_add_nn_relu_3_kernel,"ax",@progbits
	.sectioninfo	@"SHI_REGISTERS=28"
	.align	128
        .global         tvmgen_default_fused_nn_contrib_conv2d_winograd_without_weight_transform_add_nn_relu_3_kernel
        .type           tvmgen_default_fused_nn_contrib_conv2d_winograd_without_weight_transform_add_nn_relu_3_kernel,@function
        .size           tvmgen_default_fused_nn_contrib_conv2d_winograd_without_weight_transform_add_nn_relu_3_kernel,(.L_x_112 - tvmgen_default_fused_nn_contrib_conv2d_winograd_without_weight_transform_add_nn_relu_3_kernel)
        .other          tvmgen_default_fused_nn_contrib_conv2d_winograd_without_weight_transform_add_nn_relu_3_kernel,@"STO_CUDA_ENTRY STV_DEFAULT"
tvmgen_default_fused_nn_contrib_conv2d_winograd_without_weight_transform_add_nn_relu_3_kernel:
.text.tvmgen_default_fused_nn_contrib_conv2d_winograd_without_weight_transform_add_nn_relu_3_kernel:
        /* <DEDUP_REMOVED lines=123> */
.L_x_72:
        /* <DEDUP_REMOVED lines=13> */
.L_x_112:


//--------------------- .text.tvmgen_default_fused_nn_contrib_conv2d_winograd_without_weight_transform_add_nn_relu_3_kernel_2 --------------------------
	.section	.text.tvmgen_default_fused_nn_contrib_conv2d_winograd_without_weight_transform_add_nn_relu_3_kernel_2,"ax",@progbits
	.sectioninfo	@"SHI_REGISTERS=29"
	.align	128
        .global         tvmgen_default_fused_nn_contrib_conv2d_winograd_without_weight_transform_add_nn_relu_3_kernel_2
        .type           tvmgen_default_fused_nn_contrib_conv2d_winograd_without_weight_transform_add_nn_relu_3_kernel_2,@function
        .size           tvmgen_default_fused_nn_contrib_conv2d_winograd_without_weight_transform_add_nn_relu_3_kernel_2,(.L_x_113 - tvmgen_default_fused_nn_contrib_conv2d_winograd_without_weight_transform_add_nn_relu_3_kernel_2)
        .other          tvmgen_default_fused_nn_contrib_conv2d_winograd_without_weight_transform_add_nn_relu_3_kernel_2,@"STO_CUDA_ENTRY STV_DEFAULT"
tvmgen_default_fused_nn_contrib_conv2d_winograd_without_weight_transform_add_nn_relu_3_kernel_2:
.text.tvmgen_default_fused_nn_contrib_conv2d_winograd_without_weight_transform_add_nn_relu_3_kernel_2:
[----:B------:R-:W-:Y:S02]  /*0000*/  MOV R1, c[0x0][0x28] ;  /* 0x00000a0000017a02 */ /* 0x000fe40000000f00 */
[----:B------:R-:W0:Y:S01]  /*0010*/  S2R R26, SR_TID.X ;  /* 0x00000000001a7919 */ /* 0x000e220000002100 */
[----:B------:R-:W-:Y:S01]  /*0020*/  MOV R4, 0x4 ;  /* 0x0000000400047802 */ /* 0x000fe20000000f00 */
[----:B------:R-:W-:Y:S02]  /*0030*/  ULDC.64 UR4, c[0x0][0x118] ;  /* 0x0000460000047ab9 */ /* 0x000fe40000000a00 */
[----:B------:R-:W0:Y:S02]  /*0040*/  S2R R25, SR_CTAID.X ;  /* 0x0000000000197919 */ /* 0x000e240000002500 */
[----:B0-----:R-:W-:-:S05]  /*0050*/  LEA R3, R25, R26, 0x7 ;  /* 0x0000001a19037211 */ /* 0x001fca00078e38ff */
[----:B------:R-:W-:-:S05]  /*0060*/  IMAD.WIDE R2, R3, R4, c[0x0][0x168] ;  /* 0x00005a0003027625 */ /* 0x000fca00078e0204 */
[----:B------:R-:W2:Y:S04]  /*0070*/  LDG.E.CONSTANT R17, [R2.64] ;  /* 0x0000000402117981 */ /* 0x000ea8000c1e9900 */
[----:B------:R-:W3:Y:S04]  /*0080*/  LDG.E.CONSTANT R20, [R2.64+0x8000] ;  /* 0x0080000402147981 */ /* 0x000ee8000c1e9900 */
[----:B------:R-:W4:Y:S04]  /*0090*/  LDG.E.CONSTANT R22, [R2.64+0x10000] ;  /* 0x0100000402167981 */ /* 0x000f28000c1e9900 */
[----:B------:R-:W4:Y:S04]  /*00a0*/  LDG.E.CONSTANT R24, [R2.64+0x18000] ;  /* 0x0180000402187981 */ /* 0x000f28000c1e9900 */
[----:B------:R-:W4:Y:S04]  /*00b0*/  LDG.E.CONSTANT R16, [R2.64+0x20000] ;  /* 0x0200000402107981 */ /* 0x000f28000c1e9900 */
[----:B------:R0:W4:Y:S04]  /*00c0*/  LDG.E.CONSTANT R15, [R2.64+0x28000] ;  /* 0x02800004020f7981 */ /* 0x000128000c1e9900 */
[----:B------:R0:W4:Y:S01]  /*00d0*/  LDG.E.CONSTANT R14, [R2.64+0x30000] ;  /* 0x03000004020e7981 */ /* 0x000122000c1e9900 */
[----:B------:R-:W-:-:S03]  /*00e0*/  SHF.R.S32.HI R0, RZ, 0x4, R26 ;  /* 0x00000004ff007819 */ /* 0x000fc6000001141a */
[----:B------:R0:W4:Y:S01]  /*00f0*/  LDG.E.CONSTANT R10, [R2.64+0x38000] ;  /* 0x03800004020a7981 */ /* 0x000122000c1e9900 */
[----:B------:R-:W-:-:S03]  /*0100*/  LEA R25, R25, R0, 0x3 ;  /* 0x0000000019197211 */ /* 0x000fc600078e18ff */
[----:B------:R0:W4:Y:S04]  /*0110*/  LDG.E.CONSTANT R13, [R2.64+0x40000] ;  /* 0x04000004020d7981 */ /* 0x000128000c1e9900 */
[----:B------:R0:W4:Y:S01]  /*0120*/  LDG.E.CONSTANT R9, [R2.64+0x48000] ;  /* 0x0480000402097981 */ /* 0x000122000c1e9900 */
[----:B------:R-:W-:-:S03]  /*0130*/  IMAD.WIDE R18, R25, R4, c[0x0][0x170] ;  /* 0x00005c0019127625 */ /* 0x000fc600078e0204 */
[----:B------:R0:W4:Y:S04]  /*0140*/  LDG.E.CONSTANT R8, [R2.64+0x50000] ;  /* 0x0500000402087981 */ /* 0x000128000c1e9900 */
[----:B------:R0:W4:Y:S04]  /*0150*/  LDG.E.CONSTANT R0, [R2.64+0x58000] ;  /* 0x0580000402007981 */ /* 0x000128000c1e9900 */
[----:B------:R1:W4:Y:S04]  /*0160*/  LDG.E.CONSTANT R5, [R18.64] ;  /* 0x0000000412057981 */ /* 0x000328000c1e9900 */
[----:B------:R0:W4:Y:S04]  /*0170*/  LDG.E.CONSTANT R12, [R2.64+0x60000] ;  /* 0x06000004020c7981 */ /* 0x000128000c1e9900 */
[----:B------:R0:W4:Y:S04]  /*0180*/  LDG.E.CONSTANT R7, [R2.64+0x68000] ;  /* 0x0680000402077981 */ /* 0x000128000c1e9900 */
[----:B------:R0:W4:Y:S01]  /*0190*/  LDG.E.CONSTANT R6, [R2.64+0x70000] ;  /* 0x0700000402067981 */ /* 0x000122000c1e9900 */
[----:B-1----:R-:W-:-:S02]  /*01a0*/  SHF.L.U32 R19, R26, 0x1, RZ ;  /* 0x000000011a137819 */ /* 0x002fc400000006ff */
[----:B------:R-:W-:Y:S01]  /*01b0*/  LOP3.LUT R18, R26, 0xc, RZ, 0xc0, !PT ;  /* 0x0000000c1a127812 */ /* 0x000fe200078ec0ff */
[----:B------:R0:W5:Y:S01]  /*01c0*/  LDG.E.CONSTANT R11, [R2.64+0x78000] ;  /* 0x07800004020b7981 */ /* 0x000162000c1e9900 */
[----:B------:R-:W-:Y:S02]  /*01d0*/  LOP3.LUT R19, R19, 0x6, RZ, 0xc0, !PT ;  /* 0x0000000613137812 */ /* 0x000fe400078ec0ff */
[----:B------:R-:W-:Y:S02]  /*01e0*/  ISETP.NE.AND P0, PT, R18, 0xc, PT ;  /* 0x0000000c1200780c */ /* 0x000fe40003f05270 */
[----:B------:R-:W-:Y:S01]  /*01f0*/  SHF.R.U32.HI R18, RZ, 0x2, R18 ;  /* 0x00000002ff127819 */ /* 0x000fe20000011612 */
[----:B------:R-:W-:Y:S01]  /*0200*/  IMAD R25, R25, 0x31, R19 ;  /* 0x0000003119197824 */ /* 0x000fe200078e0213 */
[----:B------:R-:W-:-:S04]  /*0210*/  LOP3.LUT R23, R26, 0x3, RZ, 0xc0, !PT ;  /* 0x000000031a177812 */ /* 0x000fc800078ec0ff */
[----:B------:R-:W-:Y:S01]  /*0220*/  ISETP.NE.AND P1, PT, R23, 0x3, PT ;  /* 0x000000031700780c */ /* 0x000fe20003f25270 */
[----:B--2---:R-:W-:Y:S01]  /*0230*/  FADD R17, RZ, R17 ;  /* 0x00000011ff117221 */ /* 0x004fe20000000000 */
[----:B---3--:R-:W-:-:S03]  /*0240*/  FADD R21, RZ, -R20 ;  /* 0x80000014ff157221 */ /* 0x008fc60000000000 */
[----:B------:R-:W-:Y:S01]  /*0250*/  FADD R17, R17, R20 ;  /* 0x0000001411117221 */ /* 0x000fe20000000000 */
[----:B----4-:R-:W-:-:S03]  /*0260*/  FADD R21, R22, R21 ;  /* 0x0000001516157221 */ /* 0x010fc60000000000 */
[----:B------:R-:W-:Y:S01]  /*0270*/  FADD R17, R17, R22 ;  /* 0x0000001611117221 */ /* 0x000fe20000000000 */
[----:B------:R-:W-:-:S03]  /*0280*/  FADD R24, R21, R24 ;  /* 0x0000001815187221 */ /* 0x000fc60000000000 */
[--C-:B0-----:R-:W-:Y:S01]  /*0290*/  FADD R2, R17, R16.reuse ;  /* 0x0000001011027221 */ /* 0x101fe20000000000 */
[----:B------:R-:W-:Y:S01]  /*02a0*/  FADD R16, RZ, -R16 ;  /* 0x80000010ff107221 */ /* 0x000fe20000000000 */
[C---:B------:R-:W-:Y:S02]  /*02b0*/  FADD R3, -R15.reuse, R24 ;  /* 0x000000180f037221 */ /* 0x040fe40000000100 */
[----:B------:R-:W-:Y:S01]  /*02c0*/  FADD R17, R2, R15 ;  /* 0x0000000f02117221 */ /* 0x000fe20000000000 */
[----:B------:R-:W-:Y:S01]  /*02d0*/  FADD R21, -R15, R16 ;  /* 0x000000100f157221 */ /* 0x000fe20000000100 */
[----:B------:R-:W-:Y:S02]  /*02e0*/  FADD R19, R14, R3 ;  /* 0x000000030e137221 */ /* 0x000fe40000000000 */
[----:B------:R-:W-:Y:S01]  /*02f0*/  FADD R2, R17, R14 ;  /* 0x0000000e11027221 */ /* 0x000fe20000000000 */
[----:B------:R-:W-:Y:S01]  /*0300*/  IMAD R3, R18, 0xe, R25 ;  /* 0x0000000e12037824 */ /* 0x000fe200078e0219 */
[----:B------:R-:W-:Y:S01]  /*0310*/  FADD R17, RZ, R15 ;  /* 0x0000000fff117221 */ /* 0x000fe20000000000 */
[----:B------:R-:W-:Y:S01]  /*0320*/  FADD R16, R19, R10 ;  /* 0x0000000a13107221 */ /* 0x000fe20000000000 */
[----:B------:R-:W-:-:S02]  /*0330*/  FADD R18, -R14, R21 ;  /* 0x000000150e127221 */ /* 0x000fc40000000100 */
[----:B------:R-:W-:Y:S01]  /*0340*/  FADD R17, -R14, R17 ;  /* 0x000000110e117221 */ /* 0x000fe20000000100 */
[----:B------:R-:W-:Y:S01]  /*0350*/  FADD R2, R2, R13 ;  /* 0x0000000d02027221 */ /* 0x000fe20000000000 */
[----:B------:R-:W-:Y:S02]  /*0360*/  FADD R18, R13, R18 ;  /* 0x000000120d127221 */ /* 0x000fe40000000000 */
[----:B------:R-:W-:Y:S01]  /*0370*/  FADD R14, -R10, R17 ;  /* 0x000000110a0e7221 */ /* 0x000fe20000000100 */
[C---:B------:R-:W-:Y:S01]  /*0380*/  FADD R15, -R9.reuse, R16 ;  /* 0x00000010090f7221 */ /* 0x040fe20000000100 */
[----:B------:R-:W-:Y:S01]  /*0390*/  FADD R13, R2, R9 ;  /* 0x00000009020d7221 */ /* 0x000fe20000000000 */
[C---:B------:R-:W-:Y:S01]  /*03a0*/  FADD R17, R9.reuse, R18 ;  /* 0x0000001209117221 */ /* 0x040fe20000000000 */
[----:B------:R-:W-:Y:S01]  /*03b0*/  FADD R9, -R9, R14 ;  /* 0x0000000e09097221 */ /* 0x000fe20000000100 */
[C---:B------:R-:W-:Y:S01]  /*03c0*/  FADD R15, R8.reuse, R15 ;  /* 0x0000000f080f7221 */ /* 0x040fe20000000000 */
[----:B------:R-:W-:Y:S01]  /*03d0*/  FADD R2, R13, R8 ;  /* 0x000000080d027221 */ /* 0x000fe20000000000 */
[C---:B------:R-:W-:Y:S01]  /*03e0*/  FADD R17, R8.reuse, R17 ;  /* 0x0000001108117221 */ /* 0x040fe20000000000 */
[----:B------:R-:W-:Y:S01]  /*03f0*/  FADD R9, R8, R9 ;  /* 0x0000000908097221 */ /* 0x000fe20000000000 */
[----:B------:R-:W-:-:S03]  /*0400*/  FADD R10, R15, R0 ;  /* 0x000000000f0a7221 */ /* 0x000fc60000000000 */
[----:B------:R-:W-:Y:S01]  /*0410*/  FADD R0, R0, R9 ;  /* 0x0000000900007221 */ /* 0x000fe20000000000 */
[--C-:B------:R-:W-:Y:S01]  /*0420*/  FADD R13, R2, R5.reuse ;  /* 0x00000005020d7221 */ /* 0x100fe20000000000 */
[----:B------:R-:W-:Y:S01]  /*0430*/  @P1 FADD R10, R10, R5 ;  /* 0x000000050a0a1221 */ /* 0x000fe20000000000 */
[----:B------:R-:W-:Y:S01]  /*0440*/  IMAD.WIDE R2, R3, R4, c[0x0][0x160] ;  /* 0x0000580003027625 */ /* 0x000fe200078e0204 */
[----:B------:R-:W-:Y:S02]  /*0450*/  FADD R12, R17, R12 ;  /* 0x0000000c110c7221 */ /* 0x000fe40000000000 */
[----:B------:R-:W-:Y:S02]  /*0460*/  FMNMX R13, RZ, R13, !PT ;  /* 0x0000000dff0d7209 */ /* 0x000fe40007800000 */
[----:B------:R-:W-:Y:S01]  /*0470*/  @P1 FMNMX R15, RZ, R10, !PT ;  /* 0x0000000aff0f1209 */ /* 0x000fe20007800000 */
[----:B------:R-:W-:Y:S01]  /*0480*/  FADD R9, R12, R7 ;  /* 0x000000070c097221 */ /* 0x000fe20000000000 */
[----:B------:R-:W-:Y:S01]  /*0490*/  FADD R7, -R7, R0 ;  /* 0x0000000007077221 */ /* 0x000fe20000000100 */
[----:B------:R0:W-:Y:S02]  /*04a0*/  STG.E [R2.64], R13 ;  /* 0x0000000d02007986 */ /* 0x0001e4000c101904 */
[----:B------:R-:W-:-:S02]  /*04b0*/  FADD R0, R9, R6 ;  /* 0x0000000609007221 */ /* 0x000fc40000000000 */
[----:B------:R0:W-:Y:S01]  /*04c0*/  @P1 STG.E [R2.64+0x4], R15 ;  /* 0x0000040f02001986 */ /* 0x0001e2000c101904 */
[----:B------:R-:W-:Y:S05]  /*04d0*/  @!P0 EXIT ;  /* 0x000000000000894d */ /* 0x000fea0003800000 */
[----:B------:R-:W-:Y:S01]  /*04e0*/  FADD R0, R0, R5 ;  /* 0x0000000500007221 */ /* 0x000fe20000000000 */
[----:B------:R-:W-:-:S04]  /*04f0*/  FADD R6, R6, R7 ;  /* 0x0000000706067221 */ /* 0x000fc80000000000 */
[----:B------:R-:W-:Y:S01]  /*0500*/  FMNMX R7, RZ, R0, !PT ;  /* 0x00000000ff077209 */ /* 0x000fe20007800000 */
[----:B-----5:R-:W-:-:S04]  /*0510*/  FADD R6, R6, R11 ;  /* 0x0000000b06067221 */ /* 0x020fc80000000000 */
[----:B------:R1:W-:Y:S01]  /*0520*/  STG.E [R2.64+0x1c], R7 ;  /* 0x00001c0702007986 */ /* 0x0003e2000c101904 */
[----:B------:R-:W-:Y:S05]  /*0530*/  @!P1 EXIT ;  /* 0x000000000000994d */ /* 0x000fea0003800000 */
[----:B------:R-:W-:-:S05]  /*0540*/  FADD R6, R6, R5 ;  /* 0x0000000506067221 */ /* 0x000fca0000000000 */
[----:B------:R-:W-:-:S05]  /*0550*/  FMNMX R5, RZ, R6, !PT ;  /* 0x00000006ff057209 */ /* 0x000fca0007800000 */
[----:B------:R-:W-:Y:S01]  /*0560*/  STG.E [R2.64+0x20], R5 ;  /* 0x0000200502007986 */ /* 0x000fe2000c101904 */
[----:B------:R-:W-:Y:S05]  /*0570*/  EXIT ;  /* 0x000000000000794d */ /* 0x000fea0003800000 */
.L_x_73:
        /* <DEDUP_REMOVED lines=16> */
.L_x_113:


//--------------------- .text.tvmgen_default_fused_nn_contrib_conv2d_winograd_without_weight_transform_add_add_nn_relu_2_kernel_1 --------------------------
	.section	.text.tvmgen_default_fused_nn_contrib_conv2d_winograd_without_weight_transform_add_add_nn_relu_2_kernel_1,"ax",@progbits
	.sectionflags	@"SHF_BARRIERS=1"
	.sectioninfo	@"SHI_REGISTERS=64"
	.align	128
        .global         tvmgen_default_fused_nn_contrib_conv2d_winograd_without_weight_transform_add_add_nn_relu_2_kernel_1
        .type           tvmgen_default_fused_nn_contrib_conv2d_winograd_without_weight_transform_add_add_nn_relu_2_kernel_1,@function
        .size           tvmgen_default_fused_nn_contrib_conv2d_winograd_without_weight_transform_add_add_nn_relu_2_kernel_1,(.L_x_114 - tvmgen_default_fused_nn_contrib_conv2d_winograd_without_weight_transform_add_add_nn_relu_2_kernel_1)
        .other          tvmgen_default_fused_nn_contrib_conv2d_winograd_without_weight_transform_add_add_nn_relu_2_kernel_1,@"STO_CUDA_ENTRY STV_DEFAULT"
tvmgen_default_fused_nn_contrib_conv2d_winograd_without_weight_transform_add_add_nn_relu_2_kernel_1:
.text.tvmgen_default_fused_nn_contrib_conv2d_winograd_without_weight_transform_add_add_nn_relu_2_kernel_1:
        /* <DEDUP_REMOVED lines=42> */
.L_x_74:
        /* <DEDUP_REMOVED lines=229> */
.L_x_75:
        /* <DEDUP_REMOVED lines=9> */
.L_x_114:


//--------------------- .text.tvmgen_default_fused_nn_dense_add_kernel --------------------------
	.section	.text.tvmgen_default_fused_nn_dense_add_kernel,"ax",@progbits
	.sectionflags	@"SHF_BARRIERS=1"
	.sectioninfo	@"SHI_REGISTERS=28"
	.align	128
        .global         tvmgen_default_fused_nn_dense_add_kernel
        .type           tvmgen_default_fused_nn_dense_add_kernel,@function
        .size           tvmgen_default_fused_nn_dense_add_kernel,(.L_x_115 - tvmgen_default_fused_nn_dense_add_kernel)
        .other          tvmgen_default_fused_nn_dense_add_kernel,@"STO_CUDA_ENTRY STV_DEFAULT"
tvmgen_default_fused_nn_dense_add_kernel:
.text.tvmgen_default_fused_nn_dense_add_kernel:
[----:B------:R-:W-:Y:S02]  /*0000*/  MOV R1, c[0x0][0x28] ;  /* 0x00000a0000017a02 */ /* 0x000fe40000000f00 */
[----:B------:R-:W0:Y:S01]  /*0010*/  S2R R23, SR_TID.X ;  /* 0x0000000000177919 */ /* 0x000e220000002100 */
[----:B------:R-:W-:Y:S01]  /*0020*/  MOV R25, 0x4 ;  /* 0x0000000400197802 */ /* 0x000fe20000000f00 */
[----:B------:R-:W-:Y:S02]  /*0030*/  ULDC.64 UR4, c[0x0][0x118] ;  /* 0x0000460000047ab9 */ /* 0x000fe40000000a00 */
[----:B------:R-:W1:Y:S02]  /*0040*/  S2R R22, SR_CTAID.X ;  /* 0x0000000000167919 */ /* 0x000e640000002500 */
[----:B0-----:R-:W-:Y:S01]  /*0050*/  IMAD.WIDE R2, R23, R25, c[0x0][0x168] ;  /* 0x00005a0017027625 */ /* 0x001fe200078e0219 */
[----:B-1----:R-:W-:-:S04]  /*0060*/  LEA R4, R22, R23, 0x9 ;  /* 0x0000001716047211 */ /* 0x002fc800078e48ff */
[----:B------:R-:W2:Y:S01]  /*0070*/  LDG.E.CONSTANT R7, [R2.64] ;  /* 0x0000000402077981 */ /* 0x000ea2000c1e9900 */
[----:B------:R-:W-:-:S03]  /*0080*/  IMAD.WIDE R4, R4, R25, c[0x0][0x170] ;  /* 0x00005c0004047625 */ /* 0x000fc600078e0219 */
[----:B------:R-:W3:Y:S04]  /*0090*/  LDG.E.CONSTANT R6, [R2.64+0x100] ;  /* 0x0001000402067981 */ /* 0x000ee8000c1e9900 */
[----:B------:R0:W2:Y:S04]  /*00a0*/  LDG.E.CONSTANT R0, [R4.64] ;  /* 0x0000000404007981 */ /* 0x0000a8000c1e9900 */
[----:B------:R0:W3:Y:S04]  /*00b0*/  LDG.E.CONSTANT R9, [R4.64+0x100] ;  /* 0x0001000404097981 */ /* 0x0000e8000c1e9900 */
[----:B------:R-:W4:Y:S04]  /*00c0*/  LDG.E.CONSTANT R8, [R2.64+0x200] ;  /* 0x0002000402087981 */ /* 0x000f28000c1e9900 */
[----:B------:R0:W4:Y:S04]  /*00d0*/  LDG.E.CONSTANT R11, [R4.64+0x200] ;  /* 0x00020004040b7981 */ /* 0x000128000c1e9900 */
[----:B------:R-:W5:Y:S04]  /*00e0*/  LDG.E.CONSTANT R10, [R2.64+0x300] ;  /* 0x00030004020a7981 */ /* 0x000f68000c1e9900 */
[----:B------:R0:W5:Y:S04]  /*00f0*/  LDG.E.CONSTANT R13, [R4.64+0x300] ;  /* 0x00030004040d7981 */ /* 0x000168000c1e9900 */
[----:B------:R-:W5:Y:S04]  /*0100*/  LDG.E.CONSTANT R12, [R2.64+0x400] ;  /* 0x00040004020c7981 */ /* 0x000f68000c1e9900 */
[----:B------:R0:W5:Y:S04]  /*0110*/  LDG.E.CONSTANT R15, [R4.64+0x400] ;  /* 0x00040004040f7981 */ /* 0x000168000c1e9900 */
[----:B------:R-:W5:Y:S04]  /*0120*/  LDG.E.CONSTANT R14, [R2.64+0x500] ;  /* 0x00050004020e7981 */ /* 0x000f68000c1e9900 */
[----:B------:R0:W5:Y:S04]  /*0130*/  LDG.E.CONSTANT R17, [R4.64+0x500] ;  /* 0x0005000404117981 */ /* 0x000168000c1e9900 */
[----:B------:R-:W5:Y:S04]  /*0140*/  LDG.E.CONSTANT R16, [R2.64+0x600] ;  /* 0x0006000402107981 */ /* 0x000f68000c1e9900 */
[----:B------:R0:W5:Y:S04]  /*0150*/  LDG.E.CONSTANT R19, [R4.64+0x600] ;  /* 0x0006000404137981 */ /* 0x000168000c1e9900 */
[----:B------:R-:W5:Y:S04]  /*0160*/  LDG.E.CONSTANT R18, [R2.64+0x700] ;  /* 0x0007000402127981 */ /* 0x000f68000c1e9900 */
[----:B------:R0:W5:Y:S01]  /*0170*/  LDG.E.CONSTANT R21, [R4.64+0x700] ;  /* 0x0007000404157981 */ /* 0x000162000c1e9900 */
[----:B------:R-:W-:-:S02]  /*0180*/  LOP3.LUT P0, RZ, R23, 0x1f, RZ, 0xc0, !PT ;  /* 0x0000001f17ff7812 */ /* 0x000fc4000780c0ff */
[----:B------:R-:W-:Y:S02]  /*0190*/  ISETP.GT.AND P1, PT, R23, 0x1, PT ;  /* 0x000000011700780c */ /* 0x000fe40003f24270 */
[----:B0-----:R-:W-:Y:S01]  /*01a0*/  VOTE.ANY R5, PT, PT ;  /* 0x0000000000057806 */ /* 0x001fe200038e0100 */
[----:B--2---:R-:W-:-:S04]  /*01b0*/  FFMA R0, R0, R7, RZ ;  /* 0x0000000700007223 */ /* 0x004fc800000000ff */
[----:B---3--:R-:W-:-:S04]  /*01c0*/  FFMA R0, R9, R6, R0 ;  /* 0x0000000609007223 */ /* 0x008fc80000000000 */
[----:B----4-:R-:W-:-:S04]  /*01d0*/  FFMA R0, R11, R8, R0 ;  /* 0x000000080b007223 */ /* 0x010fc80000000000 */
[----:B-----5:R-:W-:-:S04]  /*01e0*/  FFMA R0, R13, R10, R0 ;  /* 0x0000000a0d007223 */ /* 0x020fc80000000000 */
[----:B------:R-:W-:-:S04]  /*01f0*/  FFMA R0, R15, R12, R0 ;  /* 0x0000000c0f007223 */ /* 0x000fc80000000000 */
[----:B------:R-:W-:Y:S01]  /*0200*/  FFMA R0, R17, R14, R0 ;  /* 0x0000000e11007223 */ /* 0x000fe20000000000 */
[----:B------:R-:W-:-:S03]  /*0210*/  VOTE.ANY R7, PT, PT ;  /* 0x0000000000077806 */ /* 0x000fc600038e0100 */
[----:B------:R-:W-:-:S04]  /*0220*/  FFMA R0, R19, R16, R0 ;  /* 0x0000001013007223 */ /* 0x000fc80000000000 */
[----:B------:R-:W-:-:S05]  /*0230*/  FFMA R0, R21, R18, R0 ;  /* 0x0000001215007223 */ /* 0x000fca0000000000 */
[----:B------:R-:W0:Y:S02]  /*0240*/  SHFL.DOWN PT, R3, R0, 0x10, 0x1f ;  /* 0x0a001f0000037f89 */ /* 0x000e2400000e0000 */
[----:B0-----:R-:W-:-:S05]  /*0250*/  FADD R2, R0, R3 ;  /* 0x0000000300027221 */ /* 0x001fca0000000000 */
[----:B------:R-:W0:Y:S02]  /*0260*/  SHFL.DOWN PT, R3, R2, 0x8, 0x1f ;  /* 0x09001f0002037f89 */ /* 0x000e2400000e0000 */
[----:B0-----:R-:W-:-:S05]  /*0270*/  FADD R4, R2, R3 ;  /* 0x0000000302047221 */ /* 0x001fca0000000000 */
[----:B------:R-:W0:Y:S02]  /*0280*/  SHFL.DOWN PT, R3, R4, 0x4, 0x1f ;  /* 0x08801f0004037f89 */ /* 0x000e2400000e0000 */
[----:B0-----:R-:W-:-:S05]  /*0290*/  FADD R6, R4, R3 ;  /* 0x0000000304067221 */ /* 0x001fca0000000000 */
[----:B------:R-:W0:Y:S02]  /*02a0*/  SHFL.DOWN PT, R3, R6, 0x2, 0x1f ;  /* 0x08401f0006037f89 */ /* 0x000e2400000e0000 */
[----:B0-----:R-:W-:-:S05]  /*02b0*/  FADD R8, R6, R3 ;  /* 0x0000000306087221 */ /* 0x001fca0000000000 */
[----:B------:R-:W0:Y:S01]  /*02c0*/  SHFL.DOWN PT, R3, R8, 0x1, 0x1f ;  /* 0x08201f0008037f89 */ /* 0x000e2200000e0000 */
[----:B------:R-:W-:Y:S01]  /*02d0*/  @!P0 SHF.R.S32.HI R0, RZ, 0x5, R23 ;  /* 0x00000005ff008819 */ /* 0x000fe20000011417 */
[----:B0-----:R-:W-:-:S05]  /*02e0*/  @!P0 FADD R3, R8, R3 ;  /* 0x0000000308038221 */ /* 0x001fca0000000000 */
[----:B------:R-:W-:Y:S04]  /*02f0*/  @!P0 STS [R0.X4+0x4], R3 ;  /* 0x0000040300008388 */ /* 0x000fe80000004800 */
[----:B------:R-:W-:Y:S06]  /*0300*/  BAR.SYNC.DEFER_BLOCKING 0x0 ;  /* 0x0000000000007b1d */ /* 0x000fec0000010000 */
[----:B------:R-:W0:Y:S01]  /*0310*/  @!P1 LDS R20, [R23.X4+0x4] ;  /* 0x0000040017149984 */ /* 0x000e220000004800 */
[----:B------:R-:W-:-:S03]  /*0320*/  ISETP.NE.AND P0, PT, R23, RZ, PT ;  /* 0x000000ff1700720c */ /* 0x000fc60003f05270 */
[----:B0-----:R-:W0:Y:S02]  /*0330*/  SHFL.DOWN PT, R5, R20, 0x1, 0x1f ;  /* 0x08201f0014057f89 */ /* 0x001e2400000e0000 */
[----:B0-----:R-:W-:-:S08]  /*0340*/  FADD R2, R20, R5 ;  /* 0x0000000514027221 */ /* 0x001fd00000000000 */
[----:B------:R-:W-:Y:S04]  /*0350*/  @!P0 STS [RZ], R2 ;  /* 0x00000002ff008388 */ /* 0x000fe80000000800 */
[----:B------:R-:W-:Y:S06]  /*0360*/  BAR.SYNC.DEFER_BLOCKING 0x0 ;  /* 0x0000000000007b1d */ /* 0x000fec0000010000 */
[----:B------:R-:W0:Y:S04]  /*0370*/  @!P0 LDS R4, [RZ] ;  /* 0x00000000ff048984 */ /* 0x000e280000000800 */
[----:B0-----:R0:W-:Y:S04]  /*0380*/  @!P0 STS [0xc], R4 ;  /* 0x00000c04ff008388 */ /* 0x0011e80000000800 */
[----:B------:R-:W-:Y:S06]  /*0390*/  BAR.SYNC.DEFER_BLOCKING 0x0 ;  /* 0x0000000000007b1d */ /* 0x000fec0000010000 */
[----:B------:R-:W-:Y:S05]  /*03a0*/  @P0 EXIT ;  /* 0x000000000000094d */ /* 0x000fea0003800000 */
[CC--:B0-----:R-:W-:Y:S01]  /*03b0*/  IMAD.WIDE R2, R22.reuse, R25.reuse, c[0x0][0x178] ;  /* 0x00005e0016027625 */ /* 0x0c1fe200078e0219 */
[----:B------:R-:W0:Y:S05]  /*03c0*/  LDS R0, [0xc] ;  /* 0x00000c00ff007984 */ /* 0x000e2a0000000800 */
[----:B------:R-:W0:Y:S01]  /*03d0*/  LDG.E.CONSTANT R3, [R2.64] ;  /* 0x0000000402037981 */ /* 0x000e22000c1e9900 */
[----:B------:R-:W-:Y:S01]  /*03e0*/  IMAD.WIDE R4, R22, R25, c[0x0][0x160] ;  /* 0x0000580016047625 */ /* 0x000fe200078e0219 */
[----:B0-----:R-:W-:-:S05]  /*03f0*/  FADD R7, R0, R3 ;  /* 0x0000000300077221 */ /* 0x001fca0000000000 */
[----:B------:R-:W-:Y:S01]  /*0400*/  STG.E [R4.64], R7 ;  /* 0x0000000704007986 */ /* 0x000fe2000c101904 */
[----:B------:R-:W-:Y:S05]  /*0410*/  EXIT ;  /* 0x000000000000794d */ /* 0x000fea0003800000 */
.L_x_76:
        /* <DEDUP_REMOVED lines=14> */
.L_x_115:


//--------------------- .text.tvmgen_default_fused_nn_contrib_conv2d_winograd_without_weight_transform_add_add_nn_relu_2_kernel --------------------------
	.section	.text.tvmgen_default_fused_nn_contrib_conv2d_winograd_without_weight_transform_add_add_nn_relu_2_kernel,"ax",@progbits
	.sectioninfo	@"SHI_REGISTERS=38"
	.align	128
        .global         tvmgen_default_fused_nn_contrib_conv2d_winograd_without_weight_transform_add_add_nn_relu_2_kernel
        .type           tvmgen_default_fused_nn_contrib_conv2d_winograd_without_weight_transform_add_add_nn_relu_2_kernel,@function
        .size           tvmgen_default_fused_nn_contrib_conv2d_winograd_without_weight_transform_add_add_nn_relu_2_kernel,(.L_x_116 - tvmgen_default_fused_nn_contrib_conv2d_winograd_without_weight_transform_add_add_nn_relu_2_kernel)
        .other          tvmgen_default_fused_nn_contrib_conv2d_winograd_without_weight_transform_add_add_nn_relu_2_kernel,@"STO_CUDA_ENTRY STV_DEFAULT"
tvmgen_default_fused_nn_contrib_conv2d_winograd_without_weight_transform_add_add_nn_relu_2_kernel:
.text.tvmgen_default_fused_nn_contrib_conv2d_winograd_without_weight_transform_add_add_nn_relu_2_kernel:
        /* <DEDUP_REMOVED lines=154> */
.L_x_77:
        /* <DEDUP_REMOVED lines=14> */
.L_x_116:


//--------------------- .text.tvmgen_default_fused_nn_contrib_conv2d_winograd_without_weight_transform_add_nn_relu_1_kernel_2 --------------------------
	.section	.text.tvmgen_default_fused_nn_contrib_conv2d_winograd_without_weight_transform_add_nn_relu_1_kernel_2,"ax",@progbits
	.sectioninfo	@"SHI_REGISTERS=30"
	.align	128
        .global         tvmgen_default_fused_nn_contrib_conv2d_winograd_without_weight_transform_add_nn_relu_1_kernel_2
        .type           tvmgen_default_fused_nn_contrib_conv2d_winograd_without_weight_transform_add_nn_relu_1_kernel_2,@function
        .size           tvmgen_default_fused_nn_contrib_conv2d_winograd_without_weight_transform_add_nn_relu_1_kernel_2,(.L_x_117 - tvmgen_default_fused_nn_contrib_conv2d_winograd_without_weight_transform_add_nn_relu_1_kernel_2)
        .other          tvmgen_default_fused_nn_contrib_conv2d_winograd_without_weight_transform_add_nn_relu_1_kernel_2,@"STO_CUDA_ENTRY STV_DEFAULT"
tvmgen_default_fused_nn_contrib_conv2d_winograd_without_weight_transform_add_nn_relu_1_kernel_2:
.text.tvmgen_default_fused_nn_contrib_conv2d_winograd_without_weight_transform_add_nn_relu_1_kernel_2:
[----:B------:R-:W-:Y:S02]  /*0000*/  MOV R1, c[0x0][0x28] ;  /* 0x00000a0000017a02 */ /* 0x000fe40000000f00 */
[----:B------:R-:W0:Y:S01]  /*0010*/  S2R R5, SR_CTAID.X ;  /* 0x0000000000057919 */ /* 0x000e220000002500 */
[----:B------:R-:W-:Y:S01]  /*0020*/  MOV R0, 0x4 ;  /* 0x0000000400007802 */ /* 0x000fe20000000f00 */
[----:B------:R-:W-:Y:S02]  /*0030*/  ULDC.64 UR4, c[0x0][0x118] ;  /* 0x0000460000047ab9 */ /* 0x000fe40000000a00 */
[----:B------:R-:W0:Y:S02]  /*0040*/  S2R R26, SR_TID.X ;  /* 0x00000000001a7919 */ /* 0x000e240000002100 */
[----:B0-----:R-:W-:-:S05]  /*0050*/  LEA R21, R5, R26, 0x7 ;  /* 0x0000001a05157211 */ /* 0x001fca00078e38ff */
[----:B------:R-:W-:-:S05]  /*0060*/  IMAD.WIDE R20, R21, R0, c[0x0][0x168] ;  /* 0x00005a0015147625 */ /* 0x000fca00078e0200 */
[----:B------:R-:W2:Y:S04]  /*0070*/  LDG.E.CONSTANT R24, [R20.64+0x18800] ;  /* 0x0188000414187981 */ /* 0x000ea8000c1e9900 */
[----:B------:R-:W3:Y:S04]  /*0080*/  LDG.E.CONSTANT R19, [R20.64+0x62000] ;  /* 0x0620000414137981 */ /* 0x000ee8000c1e9900 */
[----:B------:R-:W4:Y:S04]  /*0090*/  LDG.E.CONSTANT R25, [R20.64] ;  /* 0x0000000414197981 */ /* 0x000f28000c1e9900 */
[----:B------:R-:W5:Y:S04]  /*00a0*/  LDG.E.CONSTANT R18, [R20.64+0x7a800] ;  /* 0x07a8000414127981 */ /* 0x000f68000c1e9900 */
[----:B------:R5:W5:Y:S01]  /*00b0*/  LDG.E.CONSTANT R23, [R20.64+0x31000] ;  /* 0x0310000414177981 */ /* 0x000b62000c1e9900 */
[----:B------:R-:W-:-:S03]  /*00c0*/  SHF.R.S32.HI R2, RZ, 0x2, R26 ;  /* 0x00000002ff027819 */ /* 0x000fc6000001141a */
[----:B------:R5:W5:Y:S04]  /*00d0*/  LDG.E.CONSTANT R17, [R20.64+0x93000] ;  /* 0x0930000414117981 */ /* 0x000b68000c1e9900 */
[----:B------:R5:W5:Y:S01]  /*00e0*/  LDG.E.CONSTANT R22, [R20.64+0x49800] ;  /* 0x0498000414167981 */ /* 0x000b62000c1e9900 */
[----:B------:R-:W-:-:S03]  /*00f0*/  LEA R2, R5, R2, 0x5 ;  /* 0x0000000205027211 */ /* 0x000fc600078e28ff */
[----:B------:R5:W5:Y:S04]  /*0100*/  LDG.E.CONSTANT R16, [R20.64+0xab800] ;  /* 0x0ab8000414107981 */ /* 0x000b68000c1e9900 */
[----:B------:R5:W5:Y:S04]  /*0110*/  LDG.E.CONSTANT R15, [R20.64+0xc4000] ;  /* 0x0c400004140f7981 */ /* 0x000b68000c1e9900 */
[----:B------:R5:W5:Y:S01]  /*0120*/  LDG.E.CONSTANT R13, [R20.64+0xdc800] ;  /* 0x0dc80004140d7981 */ /* 0x000b62000c1e9900 */
[----:B------:R-:W-:-:S03]  /*0130*/  IMAD.HI R2, R2, 0x5397829d, RZ ;  /* 0x5397829d02027827 */ /* 0x000fc600078e02ff */
[----:B------:R5:W5:Y:S02]  /*0140*/  LDG.E.CONSTANT R10, [R20.64+0xf5000] ;  /* 0x0f500004140a7981 */ /* 0x000b64000c1e9900 */
[----:B------:R-:W-:Y:S02]  /*0150*/  SHF.R.U32.HI R3, RZ, 0x1f, R2 ;  /* 0x0000001fff037819 */ /* 0x000fe40000011602 */
[----:B------:R5:W5:Y:S02]  /*0160*/  LDG.E.CONSTANT R9, [R20.64+0x10d800] ;  /* 0x10d8000414097981 */ /* 0x000b64000c1e9900 */
[----:B------:R-:W-:Y:S02]  /*0170*/  LEA.HI.SX32 R3, R2, R3, 0x1c ;  /* 0x0000000302037211 */ /* 0x000fe400078fe2ff */
[----:B------:R5:W5:Y:S04]  /*0180*/  LDG.E.CONSTANT R14, [R20.64+0x126000] ;  /* 0x12600004140e7981 */ /* 0x000b68000c1e9900 */
[----:B------:R5:W5:Y:S01]  /*0190*/  LDG.E.CONSTANT R11, [R20.64+0x13e800] ;  /* 0x13e80004140b7981 */ /* 0x000b62000c1e9900 */
[----:B------:R-:W-:-:S03]  /*01a0*/  IMAD.WIDE R6, R3, R0, c[0x0][0x170] ;  /* 0x00005c0003067625 */ /* 0x000fc600078e0200 */
[----:B------:R5:W5:Y:S04]  /*01b0*/  LDG.E.CONSTANT R8, [R20.64+0x157000] ;  /* 0x1570000414087981 */ /* 0x000b68000c1e9900 */
[----:B------:R5:W5:Y:S04]  /*01c0*/  LDG.E.CONSTANT R12, [R20.64+0x16f800] ;  /* 0x16f80004140c7981 */ /* 0x000b68000c1e9900 */
[----:B------:R0:W5:Y:S01]  /*01d0*/  LDG.E.CONSTANT R6, [R6.64] ;  /* 0x0000000406067981 */ /* 0x000162000c1e9900 */
[----:B------:R-:W-:Y:S02]  /*01e0*/  SHF.R.S32.HI R4, RZ, 0x1, R26 ;  /* 0x00000001ff047819 */ /* 0x000fe4000001141a */
[----:B------:R-:W-:-:S02]  /*01f0*/  LEA R3, R5, R26, 0x1 ;  /* 0x0000001a05037211 */ /* 0x000fc400078e08ff */
[----:B------:R-:W-:Y:S02]  /*0200*/  MOV R2, RZ ;  /* 0x000000ff00027202 */ /* 0x000fe40000000f00 */
[----:B------:R-:W-:Y:S02]  /*0210*/  LEA R5, R5, R4, 0x6 ;  /* 0x0000000405057211 */ /* 0x000fe400078e30ff */
[----:B------:R-:W-:Y:S01]  /*0220*/  MOV R4, RZ ;  /* 0x000000ff00047202 */ /* 0x000fe20000000f00 */
[----:B------:R-:W-:-:S04]  /*0230*/  IMAD.HI R2, R3, -0x6db6db6d, R2 ;  /* 0x9249249303027827 */ /* 0x000fc800078e0202 */
[----:B------:R-:W-:Y:S01]  /*0240*/  IMAD.HI R4, R5, -0x6db6db6d, R4 ;  /* 0x9249249305047827 */ /* 0x000fe200078e0204 */
[----:B------:R-:W-:-:S04]  /*0250*/  SHF.R.U32.HI R5, RZ, 0x1f, R2 ;  /* 0x0000001fff057819 */ /* 0x000fc80000011602 */
[----:B------:R-:W-:Y:S02]  /*0260*/  LEA.HI.SX32 R27, R2, R5, 0x1d ;  /* 0x00000005021b7211 */ /* 0x000fe400078feaff */
[----:B------:R-:W-:-:S04]  /*0270*/  SHF.R.U32.HI R5, RZ, 0x1f, R4 ;  /* 0x0000001fff057819 */ /* 0x000fc80000011604 */
[----:B------:R-:W-:Y:S01]  /*0280*/  LEA.HI.SX32 R2, R4, R5, 0x1e ;  /* 0x0000000504027211 */ /* 0x000fe200078ff2ff */
[----:B------:R-:W-:-:S04]  /*0290*/  IMAD R27, R27, -0xe, R3 ;  /* 0xfffffff21b1b7824 */ /* 0x000fc800078e0203 */
[----:B------:R-:W-:Y:S01]  /*02a0*/  IMAD R2, R2, 0x1c, R27 ;  /* 0x0000001c02027824 */ /* 0x000fe200078e021b */
[----:B--2---:R-:W-:Y:S01]  /*02b0*/  FADD R4, RZ, -R24 ;  /* 0x80000018ff047221 */ /* 0x004fe20000000000 */
[----:B---3--:R-:W-:Y:S01]  /*02c0*/  FADD R5, RZ, -R19 ;  /* 0x80000013ff057221 */ /* 0x008fe20000000000 */
[----:B----4-:R-:W-:Y:S01]  /*02d0*/  FADD R25, RZ, R25 ;  /* 0x00000019ff197221 */ /* 0x010fe20000000000 */
[----:B-----5:R-:W-:-:S03]  /*02e0*/  FADD R20, RZ, R18 ;  /* 0x00000012ff147221 */ /* 0x020fc60000000000 */
[----:B------:R-:W-:Y:S01]  /*02f0*/  FADD R24, R25, R24 ;  /* 0x0000001819187221 */ /* 0x000fe20000000000 */
[----:B------:R-:W-:Y:S01]  /*0300*/  FADD R3, R23, R4 ;  /* 0x0000000417037221 */ /* 0x000fe20000000000 */
[----:B------:R-:W-:Y:S01]  /*0310*/  FADD R4, -R18, R5 ;  /* 0x0000000512047221 */ /* 0x000fe20000000100 */
[----:B------:R-:W-:-:S03]  /*0320*/  FADD R5, -R17, R20 ;  /* 0x0000001411057221 */ /* 0x000fc60000000100 */
[----:B------:R-:W-:Y:S01]  /*0330*/  FADD R20, -R17, R4 ;  /* 0x0000000411147221 */ /* 0x000fe20000000100 */
[----:B------:R-:W-:Y:S01]  /*0340*/  FADD R24, R24, R23 ;  /* 0x0000001718187221 */ /* 0x000fe20000000000 */
[----:B------:R-:W-:Y:S01]  /*0350*/  FADD R3, R3, R22 ;  /* 0x0000001603037221 */ /* 0x000fe20000000000 */
[----:B------:R-:W-:-:S03]  /*0360*/  FADD R22, -R16, R5 ;  /* 0x0000000510167221 */ /* 0x000fc60000000100 */
[----:B------:R-:W-:Y:S01]  /*0370*/  FADD R4, -R18, R3 ;  /* 0x0000000312047221 */ /* 0x000fe20000000100 */
[----:B------:R-:W-:Y:S01]  /*0380*/  FADD R19, R24, R19 ;  /* 0x0000001318137221 */ /* 0x000fe20000000000 */
[----:B------:R-:W-:Y:S02]  /*0390*/  FADD R20, R15, R20 ;  /* 0x000000140f147221 */ /* 0x000fe40000000000 */
[----:B------:R-:W-:Y:S01]  /*03a0*/  FADD R3, R17, R4 ;  /* 0x0000000411037221 */ /* 0x000fe20000000000 */
[C---:B0-----:R-:W-:Y:S01]  /*03b0*/  FADD R7, -R13.reuse, R22 ;  /* 0x000000160d077221 */ /* 0x041fe20000000100 */
[----:B------:R-:W-:Y:S01]  /*03c0*/  FADD R5, R13, R20 ;  /* 0x000000140d057221 */ /* 0x000fe20000000000 */
[----:B------:R-:W-:Y:S02]  /*03d0*/  FADD R18, R19, R18 ;  /* 0x0000001213127221 */ /* 0x000fe40000000000 */
[C---:B------:R-:W-:Y:S01]  /*03e0*/  FADD R4, R10.reuse, R7 ;  /* 0x000000070a047221 */ /* 0x040fe20000000000 */
[----:B------:R-:W-:Y:S01]  /*03f0*/  FADD R5, R10, R5 ;  /* 0x000000050a057221 */ /* 0x000fe20000000000 */
[----:B------:R-:W-:Y:S01]  /*0400*/  FADD R18, R18, R17 ;  /* 0x0000001112127221 */ /* 0x000fe20000000000 */
[----:B------:R-:W-:Y:S01]  /*0410*/  FADD R16, R3, R16 ;  /* 0x0000001003107221 */ /* 0x000fe20000000000 */
[----:B------:R-:W-:-:S02]  /*0420*/  FADD R4, R9, R4 ;  /* 0x0000000409047221 */ /* 0x000fc40000000000 */
        /* <DEDUP_REMOVED lines=27> */
.L_x_78:
        /* <DEDUP_REMOVED lines=10> */
.L_x_117:


//--------------------- .text.tvmgen_default_fused_nn_contrib_conv2d_winograd_without_weight_transform_add_nn_relu_1_kernel_1 --------------------------
	.section	.text.tvmgen_default_fused_nn_contrib_conv2d_winograd_without_weight_transform_add_nn_relu_1_kernel_1,"ax",@progbits
	.sectionflags	@"SHF_BARRIERS=1"
	.sectioninfo	@"SHI_REGISTERS=51"
	.align	128
        .global         tvmgen_default_fused_nn_contrib_conv2d_winograd_without_weight_transform_add_nn_relu_1_kernel_1
        .type           tvmgen_default_fused_nn_contrib_conv2d_winograd_without_weight_transform_add_nn_relu_1_kernel_1,@function
        .size           tvmgen_default_fused_nn_contrib_conv2d_winograd_without_weight_transform_add_nn_relu_1_kernel_1,(.L_x_118 - tvmgen_default_fused_nn_contrib_conv2d_winograd_without_weight_transform_add_nn_relu_1_kernel_1)
        .other          tvmgen_default_fused_nn_contrib_conv2d_winograd_without_weight_transform_add_nn_relu_1_kernel_1,@"STO_CUDA_ENTRY STV_DEFAULT"
tvmgen_default_fused_nn_contrib_conv2d_winograd_without_weight_transform_add_nn_relu_1_kernel_1:
.text.tvmgen_default_fused_nn_contrib_conv2d_winograd_without_weight_transform_add_nn_relu_1_kernel_1:
        /* <DEDUP_REMOVED lines=18> */
.L_x_80:
        /* <DEDUP_REMOVED lines=63> */
.L_x_79:
        /* <DEDUP_REMOVED lines=208> */
.L_x_81:
        /* <DEDUP_REMOVED lines=15> */
.L_x_118:


//--------------------- .text.tvmgen_default_fused_nn_contrib_conv2d_winograd_without_weight_transform_add_nn_relu_3_kernel_1 --------------------------
	.section	.text.tvmgen_default_fused_nn_contrib_conv2d_winograd_without_weight_transform_add_nn_relu_3_kernel_1,"ax",@progbits
	.sectionflags	@"SHF_BARRIERS=1"
	.sectioninfo	@"SHI_REGISTERS=40"
	.align	128
        .global         tvmgen_default_fused_nn_contrib_conv2d_winograd_without_weight_transform_add_nn_relu_3_kernel_1
        .type           tvmgen_default_fused_nn_contrib_conv2d_winograd_without_weight_transform_add_nn_relu_3_kernel_1,@function
        .size           tvmgen_default_fused_nn_contrib_conv2d_winograd_without_weight_transform_add_nn_relu_3_kernel_1,(.L_x_119 - tvmgen_default_fused_nn_contrib_conv2d_winograd_without_weight_transform_add_nn_relu_3_kernel_1)
        .other          tvmgen_default_fused_nn_contrib_conv2d_winograd_without_weight_transform_add_nn_relu_3_kernel_1,@"STO_CUDA_ENTRY STV_DEFAULT"
tvmgen_default_fused_nn_contrib_conv2d_winograd_without_weight_transform_add_nn_relu_3_kernel_1:
.text.tvmgen_default_fused_nn_contrib_conv2d_winograd_without_weight_transform_add_nn_relu_3_kernel_1:
        /* <DEDUP_REMOVED lines=23> */
.L_x_82:
        /* <DEDUP_REMOVED lines=203> */
.L_x_83:
        /* <DEDUP_REMOVED lines=14> */
.L_x_119:


//--------------------- .text.tvmgen_default_fused_nn_contrib_conv2d_winograd_without_weight_transform_add_nn_relu_1_kernel --------------------------
	.section	.text.tvmgen_default_fused_nn_contrib_conv2d_winograd_without_weight_transform_add_nn_relu_1_kernel,"ax",@progbits
	.sectioninfo	@"SHI_REGISTERS=36"
	.align	128
        .global         tvmgen_default_fused_nn_contrib_conv2d_winograd_without_weight_transform_add_nn_relu_1_kernel
        .type           tvmgen_default_fused_nn_contrib_conv2d_winograd_without_weight_transform_add_nn_relu_1_kernel,@function
        .size           tvmgen_default_fused_nn_contrib_conv2d_winograd_without_weight_transform_add_nn_relu_1_kernel,(.L_x_120 - tvmgen_default_fused_nn_contrib_conv2d_winograd_without_weight_transform_add_nn_relu_1_kernel)
        .other          tvmgen_default_fused_nn_contrib_conv2d_winograd_without_weight_transform_add_nn_relu_1_kernel,@"STO_CUDA_ENTRY STV_DEFAULT"
tvmgen_default_fused_nn_contrib_conv2d_winograd_without_weight_transform_add_nn_relu_1_kernel:
.text.tvmgen_default_fused_nn_contrib_conv2d_winograd_without_weight_transform_add_nn_relu_1_kernel:
        /* <DEDUP_REMOVED lines=152> */
.L_x_84:
        /* <DEDUP_REMOVED lines=16> */
.L_x_120:


//--------------------- .text.tvmgen_default_fused_nn_contrib_conv2d_winograd_without_weight_transform_add_add_nn_relu_1_kernel_2 --------------------------
	.section	.text.tvmgen_default_fused_nn_contrib_conv2d_winograd_without_weight_transform_add_add_nn_relu_1_kernel_2,"ax",@progbits
	.sectioninfo	@"SHI_REGISTERS=34"
	.align	128
        .global         tvmgen_default_fused_nn_contrib_conv2d_winograd_without_weight_transform_add_add_nn_relu_1_kernel_2
        .type           tvmgen_default_fused_nn_contrib_conv2d_winograd_without_weight_transform_add_add_nn_relu_1_kernel_2,@function
        .size           tvmgen_default_fused_nn_contrib_conv2d_winograd_without_weight_transform_add_add_nn_relu_1_kernel_2,(.L_x_121 - tvmgen_default_fused_nn_contrib_conv2d_winograd_without_weight_transform_add_add_nn_relu_1_kernel_2)
        .other          tvmgen_default_fused_nn_contrib_conv2d_winograd_without_weight_transform_add_add_nn_relu_1_kernel_2,@"STO_CUDA_ENTRY STV_DEFAULT"
tvmgen_default_fused_nn_contrib_conv2d_winograd_without_weight_transform_add_add_nn_relu_1_kernel_2:
.text.tvmgen_default_fused_nn_contrib_conv2d_winograd_without_weight_transform_add_add_nn_relu_1_kernel_2:
[----:B------:R-:W-:Y:S02]  /*0000*/  MOV R1, c[0x0][0x28] ;  /* 0x00000a0000017a02 */ /* 0x000fe40000000f00 */
[----:B------:R-:W0:Y:S01]  /*0010*/  S2R R5, SR_CTAID.X ;  /* 0x0000000000057919 */ /* 0x000e220000002500 */
[----:B------:R-:W-:Y:S01]  /*0020*/  MOV R0, 0x4 ;  /* 0x0000000400007802 */ /* 0x000fe20000000f00 */
[----:B------:R-:W-:Y:S02]  /*0030*/  ULDC.64 UR4, c[0x0][0x118] ;  /* 0x0000460000047ab9 */ /* 0x000fe40000000a00 */
[----:B------:R-:W0:Y:S02]  /*0040*/  S2R R6, SR_TID.X ;  /* 0x0000000000067919 */ /* 0x000e240000002100 */
[----:B0-----:R-:W-:Y:S02]  /*0050*/  LEA R7, R5, R6, 0x7 ;  /* 0x0000000605077211 */ /* 0x001fe400078e38ff */
[--C-:B------:R-:W-:Y:S02]  /*0060*/  SHF.R.S32.HI R2, RZ, 0x2, R6.reuse ;  /* 0x00000002ff027819 */ /* 0x100fe40000011406 */
[----:B------:R-:W-:-:S02]  /*0070*/  SHF.R.S32.HI R4, RZ, 0x1, R6 ;  /* 0x00000001ff047819 */ /* 0x000fc40000011406 */
[----:B------:R-:W-:Y:S01]  /*0080*/  LEA R3, R5, R6, 0x1 ;  /* 0x0000000605037211 */ /* 0x000fe200078e08ff */
[----:B------:R-:W-:Y:S01]  /*0090*/  IMAD.WIDE R6, R7, R0, c[0x0][0x168] ;  /* 0x00005a0007067625 */ /* 0x000fe200078e0200 */
[C---:B------:R-:W-:Y:S02]  /*00a0*/  LEA R9, R5.reuse, R2, 0x5 ;  /* 0x0000000205097211 */ /* 0x040fe400078e28ff */
[----:B------:R-:W-:Y:S02]  /*00b0*/  MOV R2, RZ ;  /* 0x000000ff00027202 */ /* 0x000fe40000000f00 */
[----:B------:R-:W2:Y:S01]  /*00c0*/  LDG.E.CONSTANT R28, [R6.64] ;  /* 0x00000004061c7981 */ /* 0x000ea2000c1e9900 */
[----:B------:R-:W-:-:S03]  /*00d0*/  LEA R5, R5, R4, 0x6 ;  /* 0x0000000405057211 */ /* 0x000fc600078e30ff */
[----:B------:R-:W3:Y:S04]  /*00e0*/  LDG.E.CONSTANT R27, [R6.64+0x18800] ;  /* 0x01880004061b7981 */ /* 0x000ee8000c1e9900 */
[----:B------:R-:W4:Y:S04]  /*00f0*/  LDG.E.CONSTANT R20, [R6.64+0x62000] ;  /* 0x0620000406147981 */ /* 0x000f28000c1e9900 */
[----:B------:R-:W5:Y:S01]  /*0100*/  LDG.E.CONSTANT R16, [R6.64+0x7a800] ;  /* 0x07a8000406107981 */ /* 0x000f62000c1e9900 */
[----:B------:R-:W-:-:S03]  /*0110*/  MOV R4, RZ ;  /* 0x000000ff00047202 */ /* 0x000fc60000000f00 */
[----:B------:R-:W5:Y:S01]  /*0120*/  LDG.E.CONSTANT R25, [R6.64+0x31000] ;  /* 0x0310000406197981 */ /* 0x000f62000c1e9900 */
[----:B------:R-:W-:-:S03]  /*0130*/  IMAD.HI R11, R3, -0x6db6db6d, R2 ;  /* 0x92492493030b7827 */ /* 0x000fc600078e0202 */
[----:B------:R0:W5:Y:S01]  /*0140*/  LDG.E.CONSTANT R8, [R6.64+0x93000] ;  /* 0x0930000406087981 */ /* 0x000162000c1e9900 */
[----:B------:R-:W-:-:S03]  /*0150*/  IMAD.HI R4, R5, -0x6db6db6d, R4 ;  /* 0x9249249305047827 */ /* 0x000fc600078e0204 */
[----:B------:R0:W5:Y:S04]  /*0160*/  LDG.E.CONSTANT R26, [R6.64+0x49800] ;  /* 0x04980004061a7981 */ /* 0x000168000c1e9900 */
[----:B------:R0:W5:Y:S01]  /*0170*/  LDG.E.CONSTANT R17, [R6.64+0xab800] ;  /* 0x0ab8000406117981 */ /* 0x000162000c1e9900 */
[----:B------:R-:W-:-:S03]  /*0180*/  SHF.R.U32.HI R12, RZ, 0x1f, R11 ;  /* 0x0000001fff0c7819 */ /* 0x000fc6000001160b */
[----:B------:R0:W5:Y:S01]  /*0190*/  LDG.E.CONSTANT R15, [R6.64+0xc4000] ;  /* 0x0c400004060f7981 */ /* 0x000162000c1e9900 */
[----:B------:R-:W-:-:S03]  /*01a0*/  IMAD.HI R2, R9, 0x5397829d, RZ ;  /* 0x5397829d09027827 */ /* 0x000fc600078e02ff */
[----:B------:R0:W5:Y:S01]  /*01b0*/  LDG.E.CONSTANT R10, [R6.64+0xdc800] ;  /* 0x0dc80004060a7981 */ /* 0x000162000c1e9900 */
[----:B------:R-:W-:Y:S02]  /*01c0*/  SHF.R.U32.HI R5, RZ, 0x1f, R4 ;  /* 0x0000001fff057819 */ /* 0x000fe40000011604 */
[----:B------:R-:W-:Y:S01]  /*01d0*/  LEA.HI.SX32 R11, R11, R12, 0x1d ;  /* 0x0000000c0b0b7211 */ /* 0x000fe200078feaff */
[----:B------:R0:W5:Y:S01]  /*01e0*/  LDG.E.CONSTANT R9, [R6.64+0xf5000] ;  /* 0x0f50000406097981 */ /* 0x000162000c1e9900 */
[----:B------:R-:W-:Y:S02]  /*01f0*/  LEA.HI.SX32 R4, R4, R5, 0x1e ;  /* 0x0000000504047211 */ /* 0x000fe400078ff2ff */
[----:B------:R-:W-:Y:S01]  /*0200*/  SHF.R.U32.HI R5, RZ, 0x1f, R2 ;  /* 0x0000001fff057819 */ /* 0x000fe20000011602 */
[----:B------:R0:W5:Y:S01]  /*0210*/  LDG.E.CONSTANT R13, [R6.64+0x10d800] ;  /* 0x10d80004060d7981 */ /* 0x000162000c1e9900 */
[----:B------:R-:W-:Y:S02]  /*0220*/  IMAD R11, R11, -0xe, R3 ;  /* 0xfffffff20b0b7824 */ /* 0x000fe400078e0203 */
[----:B------:R-:W-:Y:S01]  /*0230*/  LEA.HI.SX32 R5, R2, R5, 0x1c ;  /* 0x0000000502057211 */ /* 0x000fe200078fe2ff */
[----:B------:R0:W5:Y:S01]  /*0240*/  LDG.E.CONSTANT R19, [R6.64+0x126000] ;  /* 0x1260000406137981 */ /* 0x000162000c1e9900 */
[----:B------:R-:W-:-:S03]  /*0250*/  IMAD R11, R4, 0x1c, R11 ;  /* 0x0000001c040b7824 */ /* 0x000fc600078e020b */
[----:B------:R0:W5:Y:S01]  /*0260*/  LDG.E.CONSTANT R14, [R6.64+0x13e800] ;  /* 0x13e80004060e7981 */ /* 0x000162000c1e9900 */
[-C--:B------:R-:W-:Y:S01]  /*0270*/  IMAD.WIDE R4, R5, R0.reuse, c[0x0][0x170] ;  /* 0x00005c0005047625 */ /* 0x080fe200078e0200 */
[----:B------:R-:W-:Y:S02]  /*0280*/  SHF.L.U32 R11, R11, 0x1, RZ ;  /* 0x000000010b0b7819 */ /* 0x000fe400000006ff */
        /* <DEDUP_REMOVED lines=13> */
[----:B------:R-:W-:Y:S01]  /*0360*/  FADD R29, -R16, R29 ;  /* 0x0000001d101d7221 */ /* 0x000fe20000000100 */
[----:B0-----:R-:W-:Y:S01]  /*0370*/  FADD R7, R25, R30 ;  /* 0x0000001e19077221 */ /* 0x001fe20000000000 */
[----:B------:R-:W-:Y:S01]  /*0380*/  FADD R25, R28, R25 ;  /* 0x000000191c197221 */ /* 0x000fe20000000000 */
[C---:B------:R-:W-:Y:S01]  /*0390*/  FADD R6, -R8.reuse, R31 ;  /* 0x0000001f08067221 */ /* 0x040fe20000000100 */
[----:B------:R-:W-:Y:S01]  /*03a0*/  FADD R2, -R8, R29 ;  /* 0x0000001d08027221 */ /* 0x000fe20000000100 */
[----:B------:R-:W-:Y:S01]  /*03b0*/  FADD R7, R7, R26 ;  /* 0x0000001a07077221 */ /* 0x000fe20000000000 */
[----:B------:R-:W-:Y:S01]  /*03c0*/  FADD R25, R25, R20 ;  /* 0x0000001419197221 */ /* 0x000fe20000000000 */
[----:B-1----:R-:W-:Y:S02]  /*03d0*/  FADD R5, -R17, R6 ;  /* 0x0000000611057221 */ /* 0x002fe40000000100 */
        /* <DEDUP_REMOVED lines=23> */
[--C-:B------:R-:W-:Y:S01]  /*0550*/  FADD R2, R9, R4.reuse ;  /* 0x0000000409027221 */ /* 0x100fe20000000000 */
[--C-:B------:R-:W-:Y:S01]  /*0560*/  FADD R13, R13, R4.reuse ;  /* 0x000000040d0d7221 */ /* 0x100fe20000000000 */
[--C-:B------:R-:W-:Y:S01]  /*0570*/  FADD R6, R19, R4.reuse ;  /* 0x0000000413067221 */ /* 0x100fe20000000000 */
[----:B------:R-:W-:Y:S01]  /*0580*/  FADD R3, R3, R4 ;  /* 0x0000000403037221 */ /* 0x000fe20000000000 */
[----:B------:R-:W-:Y:S01]  /*0590*/  FADD R23, R2, R23 ;  /* 0x0000001702177221 */ /* 0x000fe20000000000 */
[----:B------:R-:W-:Y:S01]  /*05a0*/  FADD R13, R13, R22 ;  /* 0x000000160d0d7221 */ /* 0x000fe20000000000 */
[----:B------:R-:W-:Y:S01]  /*05b0*/  FADD R6, R6, R21 ;  /* 0x0000001506067221 */ /* 0x000fe20000000000 */
        /* <DEDUP_REMOVED lines=11> */
.L_x_85:
        /* <DEDUP_REMOVED lines=9> */
.L_x_121:


//--------------------- .text.tvmgen_default_fused_nn_contrib_conv2d_winograd_without_weight_transform_add_add_nn_relu_3_kernel_2 --------------------------
	.section	.text.tvmgen_default_fused_nn_contrib_conv2d_winograd_without_weight_transform_add_add_nn_relu_3_kernel_2,"ax",@progbits
	.sectioninfo	@"SHI_REGISTERS=28"
	.align	128
        .global         tvmgen_default_fused_nn_contrib_conv2d_winograd_without_weight_transform_add_add_nn_relu_3_kernel_2
        .type           tvmgen_default_fused_nn_contrib_conv2d_winograd_without_weight_transform_add_add_nn_relu_3_kernel_2,@function
        .size           tvmgen_default_fused_nn_contrib_conv2d_winograd_without_weight_transform_add_add_nn_relu_3_kernel_2,(.L_x_122 - tvmgen_default_fused_nn_contrib_conv2d_winograd_without_weight_transform_add_add_nn_relu_3_kernel_2)
        .other          tvmgen_default_fused_nn_contrib_conv2d_winograd_without_weight_transform_add_add_nn_relu_3_kernel_2,@"STO_CUDA_ENTRY STV_DEFAULT"
tvmgen_default_fused_nn_contrib_conv2d_winograd_without_weight_transform_add_add_nn_relu_3_kernel_2:
.text.tvmgen_default_fused_nn_contrib_conv2d_winograd_without_weight_transform_add_add_nn_relu_3_kernel_2:
        /* <DEDUP_REMOVED lines=12> */
[----:B------:R-:W4:Y:S01]  /*00c0*/  LDG.E.CONSTANT R6, [R4.64+0x28000] ;  /* 0x0280000404067981 */ /* 0x000f22000c1e9900 */
[----:B------:R-:W-:-:S02]  /*00d0*/  SHF.R.S32.HI R3, RZ, 0x4, R9 ;  /* 0x00000004ff037819 */ /* 0x000fc40000011409 */
[C---:B------:R-:W-:Y:S01]  /*00e0*/  SHF.L.U32 R2, R9.reuse, 0x1, RZ ;  /* 0x0000000109027819 */ /* 0x040fe200000006ff */
[----:B------:R-:W4:Y:S01]  /*00f0*/  LDG.E.CONSTANT R7, [R4.64+0x30000] ;  /* 0x0300000404077981 */ /* 0x000f22000c1e9900 */
[----:B------:R-:W-:Y:S02]  /*0100*/  LEA R20, R20, R3, 0x3 ;  /* 0x0000000314147211 */ /* 0x000fe400078e18ff */
[----:B------:R-:W-:Y:S01]  /*0110*/  LOP3.LUT R3, R2, 0x6, RZ, 0xc0, !PT ;  /* 0x0000000602037812 */ /* 0x000fe200078ec0ff */
[----:B------:R-:W4:Y:S01]  /*0120*/  LDG.E.CONSTANT R8, [R4.64+0x38000] ;  /* 0x0380000404087981 */ /* 0x000f22000c1e9900 */
[C---:B------:R-:W-:Y:S02]  /*0130*/  LOP3.LUT R16, R9.reuse, 0xc, RZ, 0xc0, !PT ;  /* 0x0000000c09107812 */ /* 0x040fe400078ec0ff */
[----:B------:R-:W-:Y:S01]  /*0140*/  LOP3.LUT R2, R9, 0x3, RZ, 0xc0, !PT ;  /* 0x0000000309027812 */ /* 0x000fe200078ec0ff */
[----:B------:R-:W4:Y:S01]  /*0150*/  LDG.E.CONSTANT R10, [R4.64+0x48000] ;  /* 0x04800004040a7981 */ /* 0x000f22000c1e9900 */
[----:B------:R-:W-:-:S03]  /*0160*/  SHF.R.U32.HI R15, RZ, 0x2, R16 ;  /* 0x00000002ff0f7819 */ /* 0x000fc60000011610 */
[----:B------:R-:W4:Y:S01]  /*0170*/  LDG.E.CONSTANT R9, [R4.64+0x40000] ;  /* 0x0400000404097981 */ /* 0x000f22000c1e9900 */
[----:B------:R-:W-:Y:S01]  /*0180*/  IMAD R12, R20, 0x31, R3 ;  /* 0x00000031140c7824 */ /* 0x000fe200078e0203 */
[----:B------:R-:W-:Y:S02]  /*0190*/  ISETP.NE.AND P1, PT, R2, 0x3, PT ;  /* 0x000000030200780c */ /* 0x000fe40003f25270 */
[----:B------:R-:W4:Y:S01]  /*01a0*/  LDG.E.CONSTANT R11, [R4.64+0x50000] ;  /* 0x05000004040b7981 */ /* 0x000f22000c1e9900 */
[----:B------:R-:W-:Y:S02]  /*01b0*/  IMAD R15, R15, 0xe, R12 ;  /* 0x0000000e0f0f7824 */ /* 0x000fe400078e020c */
[-C--:B------:R-:W-:Y:S01]  /*01c0*/  IMAD.WIDE R20, R20, R14.reuse, c[0x0][0x170] ;  /* 0x00005c0014147625 */ /* 0x080fe200078e020e */
[----:B------:R-:W4:Y:S03]  /*01d0*/  LDG.E.CONSTANT R12, [R4.64+0x58000] ;  /* 0x05800004040c7981 */ /* 0x000f26000c1e9900 */
[----:B------:R-:W-:Y:S01]  /*01e0*/  IMAD.WIDE R2, R15, R14, c[0x0][0x178] ;  /* 0x00005e000f027625 */ /* 0x000fe200078e020e */
[----:B------:R0:W4:Y:S04]  /*01f0*/  LDG.E.CONSTANT R13, [R20.64] ;  /* 0x00000004140d7981 */ /* 0x000128000c1e9900 */
[----:B------:R-:W4:Y:S04]  /*0200*/  LDG.E.CONSTANT R18, [R2.64] ;  /* 0x0000000402127981 */ /* 0x000f28000c1e9900 */
[----:B------:R-:W4:Y:S01]  /*0210*/  @P1 LDG.E.CONSTANT R17, [R2.64+0x4] ;  /* 0x0000040402111981 */ /* 0x000f22000c1e9900 */
[----:B------:R-:W-:-:S03]  /*0220*/  ISETP.NE.AND P0, PT, R16, 0xc, PT ;  /* 0x0000000c1000780c */ /* 0x000fc60003f05270 */
[----:B------:R1:W5:Y:S01]  /*0230*/  LDG.E.CONSTANT R16, [R4.64+0x68000] ;  /* 0x0680000404107981 */ /* 0x000362000c1e9900 */
[----:B--2---:R-:W-:Y:S01]  /*0240*/  FADD R22, RZ, R22 ;  /* 0x00000016ff167221 */ /* 0x004fe20000000000 */
[----:B---3--:R-:W-:-:S03]  /*0250*/  FADD R24, RZ, -R23 ;  /* 0x80000017ff187221 */ /* 0x008fc60000000000 */
[----:B------:R-:W-:Y:S01]  /*0260*/  FADD R22, R22, R23 ;  /* 0x0000001716167221 */ /* 0x000fe20000000000 */
[----:B----4-:R-:W-:-:S03]  /*0270*/  FADD R24, R25, R24 ;  /* 0x0000001819187221 */ /* 0x010fc60000000000 */
[----:B------:R-:W-:Y:S01]  /*0280*/  FADD R25, R22, R25 ;  /* 0x0000001916197221 */ /* 0x000fe20000000000 */
[----:B------:R-:W-:-:S03]  /*0290*/  FADD R19, R24, R19 ;  /* 0x0000001318137221 */ /* 0x000fc60000000000 */
[----:B------:R-:W-:Y:S01]  /*02a0*/  FADD R25, R25, R0 ;  /* 0x0000000019197221 */ /* 0x000fe20000000000 */
[----:B------:R-:W-:-:S03]  /*02b0*/  FADD R22, -R6, R19 ;  /* 0x0000001306167221 */ /* 0x000fc60000000100 */
[----:B0-----:R-:W-:Y:S01]  /*02c0*/  FADD R20, R25, R6 ;  /* 0x0000000619147221 */ /* 0x001fe20000000000 */
[----:B------:R-:W-:-:S03]  /*02d0*/  FADD R19, R7, R22 ;  /* 0x0000001607137221 */ /* 0x000fc60000000000 */
[----:B------:R-:W-:Y:S01]  /*02e0*/  FADD R20, R20, R7 ;  /* 0x0000000714147221 */ /* 0x000fe20000000000 */
[----:B------:R-:W-:-:S04]  /*02f0*/  FADD R21, R19, R8 ;  /* 0x0000000813157221 */ /* 0x000fc80000000000 */
[----:B------:R-:W-:Y:S01]  /*0300*/  FADD R22, -R10, R21 ;  /* 0x000000150a167221 */ /* 0x000fe20000000100 */
[----:B------:R-:W-:-:S04]  /*0310*/  FADD R19, R20, R9 ;  /* 0x0000000914137221 */ /* 0x000fc80000000000 */
[----:B------:R-:W-:Y:S01]  /*0320*/  FADD R20, R19, R10 ;  /* 0x0000000a13147221 */ /* 0x000fe20000000000 */
[----:B------:R-:W-:-:S03]  /*0330*/  FADD R19, R11, R22 ;  /* 0x000000160b137221 */ /* 0x000fc60000000000 */
[----:B------:R-:W-:Y:S01]  /*0340*/  FADD R20, R20, R11 ;  /* 0x0000000b14147221 */ /* 0x000fe20000000000 */
[----:B------:R-:W-:-:S03]  /*0350*/  FADD R22, R19, R12 ;  /* 0x0000000c13167221 */ /* 0x000fc60000000000 */
[--C-:B------:R-:W-:Y:S01]  /*0360*/  FADD R19, R20, R13.reuse ;  /* 0x0000000d14137221 */ /* 0x100fe20000000000 */
[----:B------:R-:W-:-:S03]  /*0370*/  @P1 FADD R22, R22, R13 ;  /* 0x0000000d16161221 */ /* 0x000fc60000000000 */
[----:B------:R-:W-:Y:S02]  /*0380*/  FADD R18, R19, R18 ;  /* 0x0000001213127221 */ /* 0x000fe40000000000 */
[----:B------:R1:W5:Y:S01]  /*0390*/  LDG.E.CONSTANT R19, [R4.64+0x60000] ;  /* 0x0600000404137981 */ /* 0x000362000c1e9900 */
[----:B------:R-:W-:Y:S02]  /*03a0*/  @P1 FADD R17, R22, R17 ;  /* 0x0000001116111221 */ /* 0x000fe40000000000 */
[----:B------:R-:W-:Y:S02]  /*03b0*/  FMNMX R21, RZ, R18, !PT ;  /* 0x00000012ff157209 */ /* 0x000fe40007800000 */
[----:B------:R1:W5:Y:S01]  /*03c0*/  LDG.E.CONSTANT R18, [R4.64+0x78000] ;  /* 0x0780000404127981 */ /* 0x000362000c1e9900 */
[----:B------:R-:W-:-:S03]  /*03d0*/  @P1 FMNMX R23, RZ, R17, !PT ;  /* 0x00000011ff171209 */ /* 0x000fc60007800000 */
[----:B------:R1:W5:Y:S01]  /*03e0*/  LDG.E.CONSTANT R17, [R4.64+0x70000] ;  /* 0x0700000404117981 */ /* 0x000362000c1e9900 */
[----:B------:R-:W-:-:S05]  /*03f0*/  IMAD.WIDE R14, R15, R14, c[0x0][0x160] ;  /* 0x000058000f0e7625 */ /* 0x000fca00078e020e */
[----:B------:R1:W-:Y:S04]  /*0400*/  STG.E [R14.64], R21 ;  /* 0x000000150e007986 */ /* 0x0003e8000c101904 */
[----:B------:R1:W-:Y:S01]  /*0410*/  @P1 STG.E [R14.64+0x4], R23 ;  /* 0x000004170e001986 */ /* 0x0003e2000c101904 */
[----:B------:R-:W-:Y:S05]  /*0420*/  @!P0 EXIT ;  /* 0x000000000000894d */ /* 0x000fea0003800000 */
[----:B-1----:R-:W2:Y:S01]  /*0430*/  LDG.E.CONSTANT R4, [R2.64+0x1c] ;  /* 0x00001c0402047981 */ /* 0x002ea2000c1e9900 */
[----:B------:R-:W-:-:S04]  /*0440*/  FADD R5, RZ, -R0 ;  /* 0x80000000ff057221 */ /* 0x000fc80000000000 */
[----:B------:R-:W-:-:S04]  /*0450*/  FADD R0, -R6, R5 ;  /* 0x0000000506007221 */ /* 0x000fc80000000100 */
[----:B------:R-:W-:-:S04]  /*0460*/  FADD R0, -R7, R0 ;  /* 0x0000000007007221 */ /* 0x000fc80000000100 */
[----:B------:R-:W-:-:S04]  /*0470*/  FADD R9, R9, R0 ;  /* 0x0000000009097221 */ /* 0x000fc80000000000 */
[----:B------:R-:W-:-:S04]  /*0480*/  FADD R0, R10, R9 ;  /* 0x000000090a007221 */ /* 0x000fc80000000000 */
[----:B------:R-:W-:-:S04]  /*0490*/  FADD R0, R11, R0 ;  /* 0x000000000b007221 */ /* 0x000fc80000000000 */
[----:B-----5:R-:W-:-:S04]  /*04a0*/  FADD R19, R0, R19 ;  /* 0x0000001300137221 */ /* 0x020fc80000000000 */
[----:B------:R-:W-:-:S04]  /*04b0*/  FADD R0, R19, R16 ;  /* 0x0000001013007221 */ /* 0x000fc80000000000 */
[----:B------:R-:W-:-:S04]  /*04c0*/  FADD R0, R0, R17 ;  /* 0x0000001100007221 */ /* 0x000fc80000000000 */
[----:B------:R-:W-:-:S04]  /*04d0*/  FADD R5, R0, R13 ;  /* 0x0000000d00057221 */ /* 0x000fc80000000000 */
[----:B--2---:R-:W-:-:S05]  /*04e0*/  FADD R4, R4, R5 ;  /* 0x0000000504047221 */ /* 0x004fca0000000000 */
[----:B------:R-:W-:-:S05]  /*04f0*/  FMNMX R5, RZ, R4, !PT ;  /* 0x00000004ff057209 */ /* 0x000fca0007800000 */
[----:B------:R0:W-:Y:S01]  /*0500*/  STG.E [R14.64+0x1c], R5 ;  /* 0x00001c050e007986 */ /* 0x0001e2000c101904 */
[----:B------:R-:W-:Y:S05]  /*0510*/  @!P1 EXIT ;  /* 0x000000000000994d */ /* 0x000fea0003800000 */
[----:B------:R-:W2:Y:S01]  /*0520*/  LDG.E.CONSTANT R3, [R2.64+0x20] ;  /* 0x0000200402037981 */ /* 0x000ea2000c1e9900 */
[----:B------:R-:W-:-:S04]  /*0530*/  FADD R6, RZ, R6 ;  /* 0x00000006ff067221 */ /* 0x000fc80000000000 */
[----:B------:R-:W-:-:S04]  /*0540*/  FADD R7, -R7, R6 ;  /* 0x0000000607077221 */ /* 0x000fc80000000100 */
[----:B------:R-:W-:-:S04]  /*0550*/  FADD R7, -R8, R7 ;  /* 0x0000000708077221 */ /* 0x000fc80000000100 */
[----:B------:R-:W-:-:S04]  /*0560*/  FADD R10, -R10, R7 ;  /* 0x000000070a0a7221 */ /* 0x000fc80000000100 */
[----:B------:R-:W-:-:S04]  /*0570*/  FADD R11, R11, R10 ;  /* 0x0000000a0b0b7221 */ /* 0x000fc80000000000 */
[----:B------:R-:W-:-:S04]  /*0580*/  FADD R11, R12, R11 ;  /* 0x0000000b0c0b7221 */ /* 0x000fc80000000000 */
[----:B------:R-:W-:-:S04]  /*0590*/  FADD R16, -R16, R11 ;  /* 0x0000000b10107221 */ /* 0x000fc80000000100 */
[----:B------:R-:W-:-:S04]  /*05a0*/  FADD R17, R17, R16 ;  /* 0x0000001011117221 */ /* 0x000fc80000000000 */
[----:B------:R-:W-:-:S04]  /*05b0*/  FADD R18, R17, R18 ;  /* 0x0000001211127221 */ /* 0x000fc80000000000 */
[----:B------:R-:W-:-:S04]  /*05c0*/  FADD R18, R18, R13 ;  /* 0x0000000d12127221 */ /* 0x000fc80000000000 */
[----:B--2---:R-:W-:-:S05]  /*05d0*/  FADD R3, R18, R3 ;  /* 0x0000000312037221 */ /* 0x004fca0000000000 */
[----:B------:R-:W-:-:S05]  /*05e0*/  FMNMX R3, RZ, R3, !PT ;  /* 0x00000003ff037209 */ /* 0x000fca0007800000 */
[----:B------:R-:W-:Y:S01]  /*05f0*/  STG.E [R14.64+0x20], R3 ;  /* 0x000020030e007986 */ /* 0x000fe2000c101904 */
[----:B------:R-:W-:Y:S05]  /*0600*/  EXIT ;  /* 0x000000000000794d */ /* 0x000fea0003800000 */
.L_x_86:
        /* <DEDUP_REMOVED lines=15> */
.L_x_122:


//--------------------- .nv.shared.tvmgen_default_fused_nn_conv2d_add_nn_relu_1_kernel --------------------------
	.section	.nv.shared.tvmgen_default_fused_nn_conv2d_add_nn_relu_1_kernel,"aw",@nobits
	.sectionflags	@""
	.align	4
.nv.shared.tvmgen_default_fused_nn_conv2d_add_nn_relu_1_kernel:
	.zero		3672


//--------------------- .nv.shared.tvmgen_default_fused_nn_conv2d_add_nn_relu_kernel --------------------------
	.section	.nv.shared.tvmgen_default_fused_nn_conv2d_add_nn_relu_kernel,"aw",@nobits
	.sectionflags	@""
	.align	4
.nv.shared.tvmgen_default_fused_nn_conv2d_add_nn_relu_kernel:
	.zero		2708


//--------------------- .nv.shared.tvmgen_default_fused_nn_conv2d_add_2_kernel --------------------------
	.section	.nv.shared.tvmgen_default_fused_nn_conv2d_add_2_kernel,"aw",@nobits
	.sectionflags	@""
	.align	4
.nv.shared.tvmgen_default_fused_nn_conv2d_add_2_kernel:
	.zero		2880


//--------------------- .nv.shared.tvmgen_default_fused_nn_conv2d_add_nn_relu_2_kernel --------------------------
	.section	.nv.shared.tvmgen_default_fused_nn_conv2d_add_nn_relu_2_kernel,"aw",@nobits
	.sectionflags	@""
	.align	4
.nv.shared.tvmgen_default_fused_nn_conv2d_add_nn_relu_2_kernel:
	.zero		6928


//--------------------- .nv.shared.tvmgen_default_fused_nn_conv2d_add_nn_relu_3_kernel --------------------------
	.section	.nv.shared.tvmgen_default_fused_nn_conv2d_add_nn_relu_3_kernel,"aw",@nobits
	.sectionflags	@""
	.align	4
.nv.shared.tvmgen_default_fused_nn_conv2d_add_nn_relu_3_kernel:
	.zero		3024


//--------------------- .nv.shared.tvmgen_default_fused_nn_conv2d_add_1_kernel --------------------------
	.section	.nv.shared.tvmgen_default_fused_nn_conv2d_add_1_kernel,"aw",@nobits
	.sectionflags	@""
	.align	4
.nv.shared.tvmgen_default_fused_nn_conv2d_add_1_kernel:
	.zero		1888


//--------------------- .nv.shared.tvmgen_default_fused_nn_contrib_conv2d_winograd_without_weight_transform_add_add_nn_relu_1_kernel_1 --------------------------
	.section	.nv.shared.tvmgen_default_fused_nn_contrib_conv2d_winograd_without_weight_transform_add_add_nn_relu_1_kernel_1,"aw",@nobits
	.sectionflags	@""
	.align	4
.nv.shared.tvmgen_default_fused_nn_contrib_conv2d_winograd_without_weight_transform_add_add_nn_relu_1_kernel_1:
	.zero		8320


//--------------------- .nv.shared.tvmgen_default_fused_nn_contrib_conv2d_winograd_without_weight_transform_add_nn_relu_2_kernel_1 --------------------------
	.section	.nv.shared.tvmgen_default_fused_nn_contrib_conv2d_winograd_without_weight_transform_add_nn_relu_2_kernel_1,"aw",@nobits
	.sectionflags	@""
	.align	4
.nv.shared.tvmgen_default_fused_nn_contrib_conv2d_winograd_without_weight_transform_add_nn_relu_2_kernel_1:
	.zero		2080


//--------------------- .nv.shared.tvmgen_default_fused_nn_contrib_conv2d_winograd_without_weight_transform_add_add_nn_relu_kernel_1 --------------------------
	.section	.nv.shared.tvmgen_default_fused_nn_contrib_conv2d_winograd_without_weight_transform_add_add_nn_relu_kernel_1,"aw",@nobits
	.sectionflags	@""
	.align	4
.nv.shared.tvmgen_default_fused_nn_contrib_conv2d_winograd_without_weight_transform_add_add_nn_relu_kernel_1:
	.zero		7296


//--------------------- .nv.shared.tvmgen_default_fused_nn_contrib_conv2d_winograd_without_weight_transform_add_nn_relu_kernel_1 --------------------------
	.section	.nv.shared.tvmgen_default_fused_nn_contrib_conv2d_winograd_without_weight_transform_add_nn_relu_kernel_1,"aw",@nobits
	.sectionflags	@""
	.align	4
.nv.shared.tvmgen_default_fused_nn_contrib_conv2d_winograd_without_weight_transform_add_nn_relu_kernel_1:
	.zero		7296


//--------------------- .nv.shared.tvmgen_default_fused_nn_contrib_conv2d_winograd_without_weight_transform_add_add_nn_relu_3_kernel_1 --------------------------
	.section	.nv.shared.tvmgen_default_fused_nn_contrib_conv2d_winograd_without_weight_transform_add_add_nn_relu_3_kernel_1,"aw",@nobits
	.sectionflags	@""
	.align	4
.nv.shared.tvmgen_default_fused_nn_contrib_conv2d_winograd_without_weight_transform_add_add_nn_relu_3_kernel_1:
	.zero		5120


//--------------------- .nv.shared.tvmgen_default_fused_nn_conv2d_add_kernel --------------------------
	.section	.nv.shared.tvmgen_default_fused_nn_conv2d_add_kernel,"aw",@nobits
	.sectionflags	@""
	.align	4
.nv.shared.tvmgen_default_fused_nn_conv2d_add_kernel:
	.zero		7616


//--------------------- .nv.shared.tvmgen_default_fused_nn_contrib_conv2d_winograd_without_weight_transform_add_add_nn_relu_2_kernel_1 --------------------------
	.section	.nv.shared.tvmgen_default_fused_nn_contrib_conv2d_winograd_without_weight_transform_add_add_nn_relu_2_kernel_1,"aw",@nobits
	.sectionflags	@""
	.align	4
.nv.shared.tvmgen_default_fused_nn_contrib_conv2d_winograd_without_weight_transform_add_add_nn_relu_2_kernel_1:
	.zero		2080


//--------------------- .nv.shared.tvmgen_default_fused_nn_dense_add_kernel --------------------------
	.section	.nv.shared.tvmgen_default_fused_nn_dense_add_kernel,"aw",@nobits
	.sectionflags	@""
	.align	4
.nv.shared.tvmgen_default_fused_nn_dense_add_kernel:
	.zero		16


//--------------------- .nv.shared.tvmgen_default_fused_nn_contrib_conv2d_winograd_without_weight_transform_add_nn_relu_1_kernel_1 --------------------------
	.section	.nv.shared.tvmgen_default_fused_nn_contrib_conv2d_winograd_without_weight_transform_add_nn_relu_1_kernel_1,"aw",@nobits
	.sectionflags	@""
	.align	4
.nv.shared.tvmgen_default_fused_nn_contrib_conv2d_winograd_without_weight_transform_add_nn_relu_1_kernel_1:
	.zero		8320


//--------------------- .nv.shared.tvmgen_default_fused_nn_contrib_conv2d_winograd_without_weight_transform_add_nn_relu_3_kernel_1 --------------------------
	.section	.nv.shared.tvmgen_default_fused_nn_contrib_conv2d_winograd_without_weight_transform_add_nn_relu_3_kernel_1,"aw",@nobits
	.sectionflags	@""
	.align	4
.nv.shared.tvmgen_default_fused_nn_contrib_conv2d_winograd_without_weight_transform_add_nn_relu_3_kernel_1:
	.zero		5120
